//
// Generated by NVIDIA NVVM Compiler
//
// Compiler Build ID: CL-36424714
// Cuda compilation tools, release 13.0, V13.0.88
// Based on NVVM 20.0.0
//

.version 9.0
.target sm_100
.address_size 64

	// .globl	_Z16compute_abs_diffPKfS0_Pfi
// _ZZ15matrix_multiplyILi16ELi16ELi16EEvPKfS1_PfiiiE2As has been demoted
// _ZZ15matrix_multiplyILi16ELi16ELi16EEvPKfS1_PfiiiE2Bs has been demoted
// _ZZN3cub18CUB_300001_SM_10006detail6reduce28DeviceReduceSingleTileKernelINS2_10policy_hubIfjN4cuda3__47maximumIvEEE10Policy1000EPfSB_jS8_ffNS5_3std3__410__identityEEEvT0_T1_T2_T3_T4_T6_E12temp_storage has been demoted
// _ZZN3cub18CUB_300001_SM_10006detail6reduce18DeviceReduceKernelINS2_10policy_hubIfjN4cuda3__47maximumIvEEE10Policy1000EPfjS8_fNS5_3std3__410__identityEEEvT0_PT3_T1_NS0_13GridEvenShareISI_EET2_T4_E12temp_storage has been demoted
// _ZZN3cub18CUB_300001_SM_10006detail6reduce28DeviceReduceSingleTileKernelINS2_10policy_hubIfjN4cuda3__47maximumIvEEE10Policy1000EPfSB_iS8_ffNS5_3std3__410__identityEEEvT0_T1_T2_T3_T4_T6_E12temp_storage has been demoted
.global .align 1 .b8 _ZN34_INTERNAL_950d406e_4_k_cu_1517d0634cuda3std3__45__cpo5beginE[1];
.global .align 1 .b8 _ZN34_INTERNAL_950d406e_4_k_cu_1517d0634cuda3std3__45__cpo3endE[1];
.global .align 1 .b8 _ZN34_INTERNAL_950d406e_4_k_cu_1517d0634cuda3std3__45__cpo6cbeginE[1];
.global .align 1 .b8 _ZN34_INTERNAL_950d406e_4_k_cu_1517d0634cuda3std3__45__cpo4cendE[1];
.global .align 1 .b8 _ZN34_INTERNAL_950d406e_4_k_cu_1517d0634cuda3std3__45__cpo6rbeginE[1];
.global .align 1 .b8 _ZN34_INTERNAL_950d406e_4_k_cu_1517d0634cuda3std3__45__cpo4rendE[1];
.global .align 1 .b8 _ZN34_INTERNAL_950d406e_4_k_cu_1517d0634cuda3std3__45__cpo7crbeginE[1];
.global .align 1 .b8 _ZN34_INTERNAL_950d406e_4_k_cu_1517d0634cuda3std3__45__cpo5crendE[1];
.global .align 1 .b8 _ZN34_INTERNAL_950d406e_4_k_cu_1517d0634cuda3std3__436_GLOBAL__N__950d406e_4_k_cu_1517d0636ignoreE[1];
.global .align 1 .b8 _ZN34_INTERNAL_950d406e_4_k_cu_1517d0634cuda3std3__419piecewise_constructE[1];
.global .align 1 .b8 _ZN34_INTERNAL_950d406e_4_k_cu_1517d0634cuda3std3__48in_placeE[1];
.global .align 1 .b8 _ZN34_INTERNAL_950d406e_4_k_cu_1517d0634cuda3std3__420unreachable_sentinelE[1];
.global .align 1 .b8 _ZN34_INTERNAL_950d406e_4_k_cu_1517d0634cuda3std3__47nulloptE[1];
.global .align 1 .b8 _ZN34_INTERNAL_950d406e_4_k_cu_1517d0634cuda3std3__48unexpectE[1];
.global .align 1 .b8 _ZN34_INTERNAL_950d406e_4_k_cu_1517d0634cuda3std6ranges3__45__cpo4swapE[1];
.global .align 1 .b8 _ZN34_INTERNAL_950d406e_4_k_cu_1517d0634cuda3std6ranges3__45__cpo9iter_moveE[1];
.global .align 1 .b8 _ZN34_INTERNAL_950d406e_4_k_cu_1517d0634cuda3std6ranges3__45__cpo5beginE[1];
.global .align 1 .b8 _ZN34_INTERNAL_950d406e_4_k_cu_1517d0634cuda3std6ranges3__45__cpo3endE[1];
.global .align 1 .b8 _ZN34_INTERNAL_950d406e_4_k_cu_1517d0634cuda3std6ranges3__45__cpo6cbeginE[1];
.global .align 1 .b8 _ZN34_INTERNAL_950d406e_4_k_cu_1517d0634cuda3std6ranges3__45__cpo4cendE[1];
.global .align 1 .b8 _ZN34_INTERNAL_950d406e_4_k_cu_1517d0634cuda3std6ranges3__45__cpo7advanceE[1];
.global .align 1 .b8 _ZN34_INTERNAL_950d406e_4_k_cu_1517d0634cuda3std6ranges3__45__cpo9iter_swapE[1];
.global .align 1 .b8 _ZN34_INTERNAL_950d406e_4_k_cu_1517d0634cuda3std6ranges3__45__cpo4nextE[1];
.global .align 1 .b8 _ZN34_INTERNAL_950d406e_4_k_cu_1517d0634cuda3std6ranges3__45__cpo4prevE[1];
.global .align 1 .b8 _ZN34_INTERNAL_950d406e_4_k_cu_1517d0634cuda3std6ranges3__45__cpo4dataE[1];
.global .align 1 .b8 _ZN34_INTERNAL_950d406e_4_k_cu_1517d0634cuda3std6ranges3__45__cpo5cdataE[1];
.global .align 1 .b8 _ZN34_INTERNAL_950d406e_4_k_cu_1517d0634cuda3std6ranges3__45__cpo4sizeE[1];
.global .align 1 .b8 _ZN34_INTERNAL_950d406e_4_k_cu_1517d0634cuda3std6ranges3__45__cpo5ssizeE[1];
.global .align 1 .b8 _ZN34_INTERNAL_950d406e_4_k_cu_1517d0634cuda3std6ranges3__45__cpo8distanceE[1];
.global .align 1 .b8 _ZN34_INTERNAL_950d406e_4_k_cu_1517d0636thrust24THRUST_300001_SM_1000_NS6system6detail10sequential3seqE[1];
.global .align 1 .b8 _ZN34_INTERNAL_950d406e_4_k_cu_1517d0636thrust24THRUST_300001_SM_1000_NS12placeholders2_1E[1];
.global .align 1 .b8 _ZN34_INTERNAL_950d406e_4_k_cu_1517d0636thrust24THRUST_300001_SM_1000_NS12placeholders2_2E[1];
.global .align 1 .b8 _ZN34_INTERNAL_950d406e_4_k_cu_1517d0636thrust24THRUST_300001_SM_1000_NS12placeholders2_3E[1];
.global .align 1 .b8 _ZN34_INTERNAL_950d406e_4_k_cu_1517d0636thrust24THRUST_300001_SM_1000_NS12placeholders2_4E[1];
.global .align 1 .b8 _ZN34_INTERNAL_950d406e_4_k_cu_1517d0636thrust24THRUST_300001_SM_1000_NS12placeholders2_5E[1];
.global .align 1 .b8 _ZN34_INTERNAL_950d406e_4_k_cu_1517d0636thrust24THRUST_300001_SM_1000_NS12placeholders2_6E[1];
.global .align 1 .b8 _ZN34_INTERNAL_950d406e_4_k_cu_1517d0636thrust24THRUST_300001_SM_1000_NS12placeholders2_7E[1];
.global .align 1 .b8 _ZN34_INTERNAL_950d406e_4_k_cu_1517d0636thrust24THRUST_300001_SM_1000_NS12placeholders2_8E[1];
.global .align 1 .b8 _ZN34_INTERNAL_950d406e_4_k_cu_1517d0636thrust24THRUST_300001_SM_1000_NS12placeholders2_9E[1];
.global .align 1 .b8 _ZN34_INTERNAL_950d406e_4_k_cu_1517d0636thrust24THRUST_300001_SM_1000_NS12placeholders3_10E[1];

.visible .entry _Z16compute_abs_diffPKfS0_Pfi(
	.param .u64 .ptr .align 1 _Z16compute_abs_diffPKfS0_Pfi_param_0,
	.param .u64 .ptr .align 1 _Z16compute_abs_diffPKfS0_Pfi_param_1,
	.param .u64 .ptr .align 1 _Z16compute_abs_diffPKfS0_Pfi_param_2,
	.param .u32 _Z16compute_abs_diffPKfS0_Pfi_param_3
)
{
	.reg .pred 	%p<2>;
	.reg .b32 	%r<6>;
	.reg .b32 	%f<5>;
	.reg .b64 	%rd<11>;

	ld.param.u64 	%rd1, [_Z16compute_abs_diffPKfS0_Pfi_param_0];
	ld.param.u64 	%rd2, [_Z16compute_abs_diffPKfS0_Pfi_param_1];
	ld.param.u64 	%rd3, [_Z16compute_abs_diffPKfS0_Pfi_param_2];
	ld.param.u32 	%r2, [_Z16compute_abs_diffPKfS0_Pfi_param_3];
	mov.u32 	%r3, %ctaid.x;
	mov.u32 	%r4, %ntid.x;
	mov.u32 	%r5, %tid.x;
	mad.lo.s32 	%r1, %r3, %r4, %r5;
	setp.ge.s32 	%p1, %r1, %r2;
	@%p1 bra 	$L__BB0_2;
	cvta.to.global.u64 	%rd4, %rd1;
	cvta.to.global.u64 	%rd5, %rd2;
	cvta.to.global.u64 	%rd6, %rd3;
	mul.wide.s32 	%rd7, %r1, 4;
	add.s64 	%rd8, %rd4, %rd7;
	ld.global.f32 	%f1, [%rd8];
	add.s64 	%rd9, %rd5, %rd7;
	ld.global.f32 	%f2, [%rd9];
	sub.f32 	%f3, %f1, %f2;
	abs.f32 	%f4, %f3;
	add.s64 	%rd10, %rd6, %rd7;
	st.global.f32 	[%rd10], %f4;
$L__BB0_2:
	ret;

}
	// .globl	_Z15matrix_multiplyILi16ELi16ELi16EEvPKfS1_Pfiii
.visible .entry _Z15matrix_multiplyILi16ELi16ELi16EEvPKfS1_Pfiii(
	.param .u64 .ptr .align 1 _Z15matrix_multiplyILi16ELi16ELi16EEvPKfS1_Pfiii_param_0,
	.param .u64 .ptr .align 1 _Z15matrix_multiplyILi16ELi16ELi16EEvPKfS1_Pfiii_param_1,
	.param .u64 .ptr .align 1 _Z15matrix_multiplyILi16ELi16ELi16EEvPKfS1_Pfiii_param_2,
	.param .u32 _Z15matrix_multiplyILi16ELi16ELi16EEvPKfS1_Pfiii_param_3,
	.param .u32 _Z15matrix_multiplyILi16ELi16ELi16EEvPKfS1_Pfiii_param_4,
	.param .u32 _Z15matrix_multiplyILi16ELi16ELi16EEvPKfS1_Pfiii_param_5
)
{
	.reg .pred 	%p<26>;
	.reg .b32 	%r<66>;
	.reg .b32 	%f<181>;
	.reg .b64 	%rd<21>;
	// demoted variable
	.shared .align 4 .b8 _ZZ15matrix_multiplyILi16ELi16ELi16EEvPKfS1_PfiiiE2As[1024];
	// demoted variable
	.shared .align 4 .b8 _ZZ15matrix_multiplyILi16ELi16ELi16EEvPKfS1_PfiiiE2Bs[1024];
	ld.param.u64 	%rd4, [_Z15matrix_multiplyILi16ELi16ELi16EEvPKfS1_Pfiii_param_0];
	ld.param.u64 	%rd5, [_Z15matrix_multiplyILi16ELi16ELi16EEvPKfS1_Pfiii_param_1];
	ld.param.u64 	%rd3, [_Z15matrix_multiplyILi16ELi16ELi16EEvPKfS1_Pfiii_param_2];
	ld.param.u32 	%r33, [_Z15matrix_multiplyILi16ELi16ELi16EEvPKfS1_Pfiii_param_3];
	ld.param.u32 	%r34, [_Z15matrix_multiplyILi16ELi16ELi16EEvPKfS1_Pfiii_param_4];
	ld.param.u32 	%r35, [_Z15matrix_multiplyILi16ELi16ELi16EEvPKfS1_Pfiii_param_5];
	cvta.to.global.u64 	%rd1, %rd5;
	cvta.to.global.u64 	%rd2, %rd4;
	mov.u32 	%r36, %ctaid.y;
	shl.b32 	%r37, %r36, 4;
	mov.u32 	%r1, %tid.y;
	add.s32 	%r2, %r37, %r1;
	mov.u32 	%r38, %ctaid.x;
	shl.b32 	%r3, %r38, 4;
	mov.u32 	%r4, %tid.x;
	add.s32 	%r5, %r3, %r4;
	setp.lt.s32 	%p1, %r35, 1;
	mov.f32 	%f180, 0f00000000;
	@%p1 bra 	$L__BB1_19;
	add.s32 	%r6, %r35, 15;
	mul.lo.s32 	%r7, %r35, %r2;
	shl.b32 	%r40, %r1, 6;
	mov.u32 	%r41, _ZZ15matrix_multiplyILi16ELi16ELi16EEvPKfS1_PfiiiE2As;
	add.s32 	%r8, %r41, %r40;
	shl.b32 	%r42, %r4, 2;
	add.s32 	%r9, %r8, %r42;
	mov.u32 	%r43, _ZZ15matrix_multiplyILi16ELi16ELi16EEvPKfS1_PfiiiE2Bs;
	add.s32 	%r11, %r43, %r42;
	add.s32 	%r10, %r11, %r40;
	setp.lt.u32 	%p2, %r35, 17;
	mov.f32 	%f180, 0f00000000;
	mov.b32 	%r65, 0;
	@%p2 bra 	$L__BB1_13;
	shr.u32 	%r44, %r6, 4;
	and.b32  	%r45, %r44, 134217726;
	neg.s32 	%r64, %r45;
	add.s32 	%r46, %r1, 16;
	mad.lo.s32 	%r47, %r34, %r46, %r4;
	add.s32 	%r62, %r47, %r3;
	shl.b32 	%r14, %r34, 5;
	mad.lo.s32 	%r48, %r1, %r34, %r4;
	add.s32 	%r61, %r48, %r3;
	add.s32 	%r49, %r4, %r7;
	add.s32 	%r60, %r49, 16;
	mov.f32 	%f180, 0f00000000;
	mov.u32 	%r59, %r4;
	mov.u32 	%r63, %r1;
$L__BB1_3:
	setp.ge.s32 	%p3, %r2, %r33;
	setp.ge.u32 	%p4, %r59, %r35;
	mov.f32 	%f172, 0f00000000;
	or.pred  	%p5, %p3, %p4;
	@%p5 bra 	$L__BB1_5;
	add.s32 	%r50, %r60, -16;
	mul.wide.u32 	%rd6, %r50, 4;
	add.s64 	%rd7, %rd2, %rd6;
	ld.global.f32 	%f172, [%rd7];
$L__BB1_5:
	setp.ge.s32 	%p6, %r5, %r34;
	st.shared.f32 	[%r9], %f172;
	setp.ge.u32 	%p7, %r63, %r35;
	mov.f32 	%f173, 0f00000000;
	or.pred  	%p8, %p6, %p7;
	@%p8 bra 	$L__BB1_7;
	mul.wide.u32 	%rd8, %r61, 4;
	add.s64 	%rd9, %rd1, %rd8;
	ld.global.f32 	%f173, [%rd9];
$L__BB1_7:
	st.shared.f32 	[%r10], %f173;
	bar.sync 	0;
	ld.shared.f32 	%f27, [%r8];
	ld.shared.f32 	%f28, [%r11];
	fma.rn.f32 	%f29, %f27, %f28, %f180;
	ld.shared.f32 	%f30, [%r8+4];
	ld.shared.f32 	%f31, [%r11+64];
	fma.rn.f32 	%f32, %f30, %f31, %f29;
	ld.shared.f32 	%f33, [%r8+8];
	ld.shared.f32 	%f34, [%r11+128];
	fma.rn.f32 	%f35, %f33, %f34, %f32;
	ld.shared.f32 	%f36, [%r8+12];
	ld.shared.f32 	%f37, [%r11+192];
	fma.rn.f32 	%f38, %f36, %f37, %f35;
	ld.shared.f32 	%f39, [%r8+16];
	ld.shared.f32 	%f40, [%r11+256];
	fma.rn.f32 	%f41, %f39, %f40, %f38;
	ld.shared.f32 	%f42, [%r8+20];
	ld.shared.f32 	%f43, [%r11+320];
	fma.rn.f32 	%f44, %f42, %f43, %f41;
	ld.shared.f32 	%f45, [%r8+24];
	ld.shared.f32 	%f46, [%r11+384];
	fma.rn.f32 	%f47, %f45, %f46, %f44;
	ld.shared.f32 	%f48, [%r8+28];
	ld.shared.f32 	%f49, [%r11+448];
	fma.rn.f32 	%f50, %f48, %f49, %f47;
	ld.shared.f32 	%f51, [%r8+32];
	ld.shared.f32 	%f52, [%r11+512];
	fma.rn.f32 	%f53, %f51, %f52, %f50;
	ld.shared.f32 	%f54, [%r8+36];
	ld.shared.f32 	%f55, [%r11+576];
	fma.rn.f32 	%f56, %f54, %f55, %f53;
	ld.shared.f32 	%f57, [%r8+40];
	ld.shared.f32 	%f58, [%r11+640];
	fma.rn.f32 	%f59, %f57, %f58, %f56;
	ld.shared.f32 	%f60, [%r8+44];
	ld.shared.f32 	%f61, [%r11+704];
	fma.rn.f32 	%f62, %f60, %f61, %f59;
	ld.shared.f32 	%f63, [%r8+48];
	ld.shared.f32 	%f64, [%r11+768];
	fma.rn.f32 	%f65, %f63, %f64, %f62;
	ld.shared.f32 	%f66, [%r8+52];
	ld.shared.f32 	%f67, [%r11+832];
	fma.rn.f32 	%f68, %f66, %f67, %f65;
	ld.shared.f32 	%f69, [%r8+56];
	ld.shared.f32 	%f70, [%r11+896];
	fma.rn.f32 	%f71, %f69, %f70, %f68;
	ld.shared.f32 	%f72, [%r8+60];
	ld.shared.f32 	%f73, [%r11+960];
	fma.rn.f32 	%f6, %f72, %f73, %f71;
	bar.sync 	0;
	add.s32 	%r51, %r59, 16;
	setp.ge.u32 	%p10, %r51, %r35;
	mov.f32 	%f174, 0f00000000;
	or.pred  	%p11, %p3, %p10;
	@%p11 bra 	$L__BB1_9;
	mul.wide.u32 	%rd10, %r60, 4;
	add.s64 	%rd11, %rd2, %rd10;
	ld.global.f32 	%f174, [%rd11];
$L__BB1_9:
	st.shared.f32 	[%r9], %f174;
	add.s32 	%r52, %r63, 16;
	setp.ge.u32 	%p13, %r52, %r35;
	mov.f32 	%f175, 0f00000000;
	or.pred  	%p14, %p6, %p13;
	@%p14 bra 	$L__BB1_11;
	mul.wide.u32 	%rd12, %r62, 4;
	add.s64 	%rd13, %rd1, %rd12;
	ld.global.f32 	%f175, [%rd13];
$L__BB1_11:
	st.shared.f32 	[%r10], %f175;
	bar.sync 	0;
	ld.shared.f32 	%f75, [%r8];
	ld.shared.f32 	%f76, [%r11];
	fma.rn.f32 	%f77, %f75, %f76, %f6;
	ld.shared.f32 	%f78, [%r8+4];
	ld.shared.f32 	%f79, [%r11+64];
	fma.rn.f32 	%f80, %f78, %f79, %f77;
	ld.shared.f32 	%f81, [%r8+8];
	ld.shared.f32 	%f82, [%r11+128];
	fma.rn.f32 	%f83, %f81, %f82, %f80;
	ld.shared.f32 	%f84, [%r8+12];
	ld.shared.f32 	%f85, [%r11+192];
	fma.rn.f32 	%f86, %f84, %f85, %f83;
	ld.shared.f32 	%f87, [%r8+16];
	ld.shared.f32 	%f88, [%r11+256];
	fma.rn.f32 	%f89, %f87, %f88, %f86;
	ld.shared.f32 	%f90, [%r8+20];
	ld.shared.f32 	%f91, [%r11+320];
	fma.rn.f32 	%f92, %f90, %f91, %f89;
	ld.shared.f32 	%f93, [%r8+24];
	ld.shared.f32 	%f94, [%r11+384];
	fma.rn.f32 	%f95, %f93, %f94, %f92;
	ld.shared.f32 	%f96, [%r8+28];
	ld.shared.f32 	%f97, [%r11+448];
	fma.rn.f32 	%f98, %f96, %f97, %f95;
	ld.shared.f32 	%f99, [%r8+32];
	ld.shared.f32 	%f100, [%r11+512];
	fma.rn.f32 	%f101, %f99, %f100, %f98;
	ld.shared.f32 	%f102, [%r8+36];
	ld.shared.f32 	%f103, [%r11+576];
	fma.rn.f32 	%f104, %f102, %f103, %f101;
	ld.shared.f32 	%f105, [%r8+40];
	ld.shared.f32 	%f106, [%r11+640];
	fma.rn.f32 	%f107, %f105, %f106, %f104;
	ld.shared.f32 	%f108, [%r8+44];
	ld.shared.f32 	%f109, [%r11+704];
	fma.rn.f32 	%f110, %f108, %f109, %f107;
	ld.shared.f32 	%f111, [%r8+48];
	ld.shared.f32 	%f112, [%r11+768];
	fma.rn.f32 	%f113, %f111, %f112, %f110;
	ld.shared.f32 	%f114, [%r8+52];
	ld.shared.f32 	%f115, [%r11+832];
	fma.rn.f32 	%f116, %f114, %f115, %f113;
	ld.shared.f32 	%f117, [%r8+56];
	ld.shared.f32 	%f118, [%r11+896];
	fma.rn.f32 	%f119, %f117, %f118, %f116;
	ld.shared.f32 	%f120, [%r8+60];
	ld.shared.f32 	%f121, [%r11+960];
	fma.rn.f32 	%f180, %f120, %f121, %f119;
	bar.sync 	0;
	add.s32 	%r64, %r64, 2;
	add.s32 	%r63, %r63, 32;
	add.s32 	%r62, %r62, %r14;
	add.s32 	%r61, %r61, %r14;
	add.s32 	%r60, %r60, 32;
	add.s32 	%r59, %r59, 32;
	setp.ne.s32 	%p15, %r64, 0;
	@%p15 bra 	$L__BB1_3;
	and.b32  	%r65, %r6, 2147483616;
$L__BB1_13:
	and.b32  	%r53, %r6, 16;
	setp.eq.s32 	%p16, %r53, 0;
	@%p16 bra 	$L__BB1_19;
	setp.ge.s32 	%p17, %r2, %r33;
	add.s32 	%r54, %r65, %r4;
	setp.ge.u32 	%p18, %r54, %r35;
	mov.f32 	%f178, 0f00000000;
	or.pred  	%p19, %p17, %p18;
	@%p19 bra 	$L__BB1_16;
	add.s32 	%r55, %r54, %r7;
	mul.wide.u32 	%rd14, %r55, 4;
	add.s64 	%rd15, %rd2, %rd14;
	ld.global.f32 	%f178, [%rd15];
$L__BB1_16:
	setp.ge.s32 	%p20, %r5, %r34;
	st.shared.f32 	[%r9], %f178;
	add.s32 	%r56, %r65, %r1;
	setp.ge.u32 	%p21, %r56, %r35;
	mov.f32 	%f179, 0f00000000;
	or.pred  	%p22, %p20, %p21;
	@%p22 bra 	$L__BB1_18;
	mad.lo.s32 	%r57, %r56, %r34, %r5;
	mul.wide.u32 	%rd16, %r57, 4;
	add.s64 	%rd17, %rd1, %rd16;
	ld.global.f32 	%f179, [%rd17];
$L__BB1_18:
	st.shared.f32 	[%r10], %f179;
	bar.sync 	0;
	ld.shared.f32 	%f124, [%r8];
	ld.shared.f32 	%f125, [%r11];
	fma.rn.f32 	%f126, %f124, %f125, %f180;
	ld.shared.f32 	%f127, [%r8+4];
	ld.shared.f32 	%f128, [%r11+64];
	fma.rn.f32 	%f129, %f127, %f128, %f126;
	ld.shared.f32 	%f130, [%r8+8];
	ld.shared.f32 	%f131, [%r11+128];
	fma.rn.f32 	%f132, %f130, %f131, %f129;
	ld.shared.f32 	%f133, [%r8+12];
	ld.shared.f32 	%f134, [%r11+192];
	fma.rn.f32 	%f135, %f133, %f134, %f132;
	ld.shared.f32 	%f136, [%r8+16];
	ld.shared.f32 	%f137, [%r11+256];
	fma.rn.f32 	%f138, %f136, %f137, %f135;
	ld.shared.f32 	%f139, [%r8+20];
	ld.shared.f32 	%f140, [%r11+320];
	fma.rn.f32 	%f141, %f139, %f140, %f138;
	ld.shared.f32 	%f142, [%r8+24];
	ld.shared.f32 	%f143, [%r11+384];
	fma.rn.f32 	%f144, %f142, %f143, %f141;
	ld.shared.f32 	%f145, [%r8+28];
	ld.shared.f32 	%f146, [%r11+448];
	fma.rn.f32 	%f147, %f145, %f146, %f144;
	ld.shared.f32 	%f148, [%r8+32];
	ld.shared.f32 	%f149, [%r11+512];
	fma.rn.f32 	%f150, %f148, %f149, %f147;
	ld.shared.f32 	%f151, [%r8+36];
	ld.shared.f32 	%f152, [%r11+576];
	fma.rn.f32 	%f153, %f151, %f152, %f150;
	ld.shared.f32 	%f154, [%r8+40];
	ld.shared.f32 	%f155, [%r11+640];
	fma.rn.f32 	%f156, %f154, %f155, %f153;
	ld.shared.f32 	%f157, [%r8+44];
	ld.shared.f32 	%f158, [%r11+704];
	fma.rn.f32 	%f159, %f157, %f158, %f156;
	ld.shared.f32 	%f160, [%r8+48];
	ld.shared.f32 	%f161, [%r11+768];
	fma.rn.f32 	%f162, %f160, %f161, %f159;
	ld.shared.f32 	%f163, [%r8+52];
	ld.shared.f32 	%f164, [%r11+832];
	fma.rn.f32 	%f165, %f163, %f164, %f162;
	ld.shared.f32 	%f166, [%r8+56];
	ld.shared.f32 	%f167, [%r11+896];
	fma.rn.f32 	%f168, %f166, %f167, %f165;
	ld.shared.f32 	%f169, [%r8+60];
	ld.shared.f32 	%f170, [%r11+960];
	fma.rn.f32 	%f180, %f169, %f170, %f168;
	bar.sync 	0;
$L__BB1_19:
	setp.ge.s32 	%p23, %r2, %r33;
	setp.ge.s32 	%p24, %r5, %r34;
	or.pred  	%p25, %p23, %p24;
	@%p25 bra 	$L__BB1_21;
	mad.lo.s32 	%r58, %r34, %r2, %r5;
	cvta.to.global.u64 	%rd18, %rd3;
	mul.wide.s32 	%rd19, %r58, 4;
	add.s64 	%rd20, %rd18, %rd19;
	st.global.f32 	[%rd20], %f180;
$L__BB1_21:
	ret;

}
	// .globl	_ZN3cub18CUB_300001_SM_10006detail11EmptyKernelIvEEvv
.visible .entry _ZN3cub18CUB_300001_SM_10006detail11EmptyKernelIvEEvv()
{


	ret;

}
	// .globl	_ZN3cub18CUB_300001_SM_10006detail6reduce28DeviceReduceSingleTileKernelINS2_10policy_hubIfjN4cuda3__47maximumIvEEE10Policy1000EPfSB_jS8_ffNS5_3std3__410__identityEEEvT0_T1_T2_T3_T4_T6_
.visible .entry _ZN3cub18CUB_300001_SM_10006detail6reduce28DeviceReduceSingleTileKernelINS2_10policy_hubIfjN4cuda3__47maximumIvEEE10Policy1000EPfSB_jS8_ffNS5_3std3__410__identityEEEvT0_T1_T2_T3_T4_T6_(
	.param .u64 .ptr .align 1 _ZN3cub18CUB_300001_SM_10006detail6reduce28DeviceReduceSingleTileKernelINS2_10policy_hubIfjN4cuda3__47maximumIvEEE10Policy1000EPfSB_jS8_ffNS5_3std3__410__identityEEEvT0_T1_T2_T3_T4_T6__param_0,
	.param .u64 .ptr .align 1 _ZN3cub18CUB_300001_SM_10006detail6reduce28DeviceReduceSingleTileKernelINS2_10policy_hubIfjN4cuda3__47maximumIvEEE10Policy1000EPfSB_jS8_ffNS5_3std3__410__identityEEEvT0_T1_T2_T3_T4_T6__param_1,
	.param .u32 _ZN3cub18CUB_300001_SM_10006detail6reduce28DeviceReduceSingleTileKernelINS2_10policy_hubIfjN4cuda3__47maximumIvEEE10Policy1000EPfSB_jS8_ffNS5_3std3__410__identityEEEvT0_T1_T2_T3_T4_T6__param_2,
	.param .align 1 .b8 _ZN3cub18CUB_300001_SM_10006detail6reduce28DeviceReduceSingleTileKernelINS2_10policy_hubIfjN4cuda3__47maximumIvEEE10Policy1000EPfSB_jS8_ffNS5_3std3__410__identityEEEvT0_T1_T2_T3_T4_T6__param_3[1],
	.param .f32 _ZN3cub18CUB_300001_SM_10006detail6reduce28DeviceReduceSingleTileKernelINS2_10policy_hubIfjN4cuda3__47maximumIvEEE10Policy1000EPfSB_jS8_ffNS5_3std3__410__identityEEEvT0_T1_T2_T3_T4_T6__param_4,
	.param .align 1 .b8 _ZN3cub18CUB_300001_SM_10006detail6reduce28DeviceReduceSingleTileKernelINS2_10policy_hubIfjN4cuda3__47maximumIvEEE10Policy1000EPfSB_jS8_ffNS5_3std3__410__identityEEEvT0_T1_T2_T3_T4_T6__param_5[1]
)
.maxntid 256
.minnctapersm 1
{
	.reg .pred 	%p<252>;
	.reg .b32 	%r<419>;
	.reg .b32 	%f<445>;
	.reg .b64 	%rd<122>;
	// demoted variable
	.shared .align 4 .b8 _ZZN3cub18CUB_300001_SM_10006detail6reduce28DeviceReduceSingleTileKernelINS2_10policy_hubIfjN4cuda3__47maximumIvEEE10Policy1000EPfSB_jS8_ffNS5_3std3__410__identityEEEvT0_T1_T2_T3_T4_T6_E12temp_storage[44];
	ld.param.u64 	%rd15, [_ZN3cub18CUB_300001_SM_10006detail6reduce28DeviceReduceSingleTileKernelINS2_10policy_hubIfjN4cuda3__47maximumIvEEE10Policy1000EPfSB_jS8_ffNS5_3std3__410__identityEEEvT0_T1_T2_T3_T4_T6__param_0];
	ld.param.u64 	%rd16, [_ZN3cub18CUB_300001_SM_10006detail6reduce28DeviceReduceSingleTileKernelINS2_10policy_hubIfjN4cuda3__47maximumIvEEE10Policy1000EPfSB_jS8_ffNS5_3std3__410__identityEEEvT0_T1_T2_T3_T4_T6__param_1];
	ld.param.u32 	%r70, [_ZN3cub18CUB_300001_SM_10006detail6reduce28DeviceReduceSingleTileKernelINS2_10policy_hubIfjN4cuda3__47maximumIvEEE10Policy1000EPfSB_jS8_ffNS5_3std3__410__identityEEEvT0_T1_T2_T3_T4_T6__param_2];
	ld.param.f32 	%f58, [_ZN3cub18CUB_300001_SM_10006detail6reduce28DeviceReduceSingleTileKernelINS2_10policy_hubIfjN4cuda3__47maximumIvEEE10Policy1000EPfSB_jS8_ffNS5_3std3__410__identityEEEvT0_T1_T2_T3_T4_T6__param_4];
	cvta.to.global.u64 	%rd1, %rd16;
	setp.ne.s32 	%p1, %r70, 0;
	@%p1 bra 	$L__BB3_3;
	mov.u32 	%r392, %tid.x;
	setp.ne.s32 	%p251, %r392, 0;
	@%p251 bra 	$L__BB3_76;
	st.global.f32 	[%rd1], %f58;
	bra.uni 	$L__BB3_76;
$L__BB3_3:
	and.b64  	%rd17, %rd15, 15;
	setp.ne.s64 	%p2, %rd17, 0;
	@%p2 bra 	$L__BB3_39;
	setp.gt.u32 	%p126, %r70, 4095;
	@%p126 bra 	$L__BB3_23;
	mov.u32 	%r1, %tid.x;
	setp.ge.u32 	%p191, %r1, %r70;
	mov.f32 	%f423, 0f00000000;
	mov.u32 	%r396, %r1;
	@%p191 bra 	$L__BB3_7;
	mul.wide.u32 	%rd110, %r1, 4;
	add.s64 	%rd109, %rd15, %rd110;
	// begin inline asm
	ld.global.nc.u32 %r312, [%rd109];
	// end inline asm
	mov.b32 	%f423, %r312;
	add.s32 	%r396, %r1, 256;
$L__BB3_7:
	setp.ge.u32 	%p192, %r396, %r70;
	@%p192 bra 	$L__BB3_14;
	not.b32 	%r313, %r396;
	add.s32 	%r4, %r70, %r313;
	and.b32  	%r314, %r4, 768;
	setp.eq.s32 	%p193, %r314, 768;
	@%p193 bra 	$L__BB3_11;
	mul.wide.u32 	%rd111, %r396, 4;
	add.s64 	%rd118, %rd15, %rd111;
	shr.u32 	%r315, %r4, 8;
	add.s32 	%r316, %r315, 1;
	and.b32  	%r317, %r316, 3;
	neg.s32 	%r394, %r317;
$L__BB3_10:
	.pragma "nounroll";
	// begin inline asm
	ld.global.nc.u32 %r318, [%rd118];
	// end inline asm
	mov.b32 	%f336, %r318;
	setp.lt.f32 	%p194, %f423, %f336;
	selp.f32 	%f423, %f336, %f423, %p194;
	add.s32 	%r396, %r396, 256;
	add.s64 	%rd118, %rd118, 1024;
	add.s32 	%r394, %r394, 1;
	setp.ne.s32 	%p195, %r394, 0;
	@%p195 bra 	$L__BB3_10;
$L__BB3_11:
	setp.lt.u32 	%p196, %r4, 768;
	@%p196 bra 	$L__BB3_14;
	mul.wide.u32 	%rd113, %r396, 4;
	add.s64 	%rd119, %rd15, %rd113;
$L__BB3_13:
	// begin inline asm
	ld.global.nc.u32 %r319, [%rd119];
	// end inline asm
	mov.b32 	%f337, %r319;
	setp.lt.f32 	%p197, %f423, %f337;
	selp.f32 	%f338, %f337, %f423, %p197;
	add.s64 	%rd115, %rd119, 1024;
	// begin inline asm
	ld.global.nc.u32 %r320, [%rd115];
	// end inline asm
	mov.b32 	%f339, %r320;
	setp.lt.f32 	%p198, %f338, %f339;
	selp.f32 	%f340, %f339, %f338, %p198;
	add.s64 	%rd116, %rd119, 2048;
	// begin inline asm
	ld.global.nc.u32 %r321, [%rd116];
	// end inline asm
	mov.b32 	%f341, %r321;
	setp.lt.f32 	%p199, %f340, %f341;
	selp.f32 	%f342, %f341, %f340, %p199;
	add.s64 	%rd117, %rd119, 3072;
	// begin inline asm
	ld.global.nc.u32 %r322, [%rd117];
	// end inline asm
	mov.b32 	%f343, %r322;
	setp.lt.f32 	%p200, %f342, %f343;
	selp.f32 	%f423, %f343, %f342, %p200;
	add.s32 	%r396, %r396, 1024;
	add.s64 	%rd119, %rd119, 4096;
	setp.lt.s32 	%p201, %r396, %r70;
	@%p201 bra 	$L__BB3_13;
$L__BB3_14:
	setp.lt.u32 	%p202, %r70, 256;
	@%p202 bra 	$L__BB3_19;
	// begin inline asm
	mov.u32 %r361, %laneid;
	// end inline asm
	mov.b32 	%r363, %f423;
	mov.b32 	%r364, 1;
	mov.b32 	%r385, 31;
	mov.b32 	%r386, -1;
	// begin inline asm
	shfl.sync.down.b32 %r362, %r363, %r364, %r385, %r386;
	// end inline asm
	mov.b32 	%f391, %r362;
	setp.gt.s32 	%p230, %r361, 30;
	setp.lt.f32 	%p231, %f423, %f391;
	selp.f32 	%f392, %f391, %f423, %p231;
	selp.f32 	%f393, %f423, %f392, %p230;
	mov.b32 	%r368, %f393;
	mov.b32 	%r369, 2;
	// begin inline asm
	shfl.sync.down.b32 %r367, %r368, %r369, %r385, %r386;
	// end inline asm
	mov.b32 	%f394, %r367;
	setp.gt.s32 	%p232, %r361, 29;
	setp.lt.f32 	%p233, %f393, %f394;
	selp.f32 	%f395, %f394, %f393, %p233;
	selp.f32 	%f396, %f393, %f395, %p232;
	mov.b32 	%r373, %f396;
	mov.b32 	%r374, 4;
	// begin inline asm
	shfl.sync.down.b32 %r372, %r373, %r374, %r385, %r386;
	// end inline asm
	mov.b32 	%f397, %r372;
	setp.gt.s32 	%p234, %r361, 27;
	setp.lt.f32 	%p235, %f396, %f397;
	selp.f32 	%f398, %f397, %f396, %p235;
	selp.f32 	%f399, %f396, %f398, %p234;
	mov.b32 	%r378, %f399;
	mov.b32 	%r379, 8;
	// begin inline asm
	shfl.sync.down.b32 %r377, %r378, %r379, %r385, %r386;
	// end inline asm
	mov.b32 	%f400, %r377;
	setp.gt.s32 	%p236, %r361, 23;
	setp.lt.f32 	%p237, %f399, %f400;
	selp.f32 	%f401, %f400, %f399, %p237;
	selp.f32 	%f402, %f399, %f401, %p236;
	mov.b32 	%r383, %f402;
	mov.b32 	%r384, 16;
	// begin inline asm
	shfl.sync.down.b32 %r382, %r383, %r384, %r385, %r386;
	// end inline asm
	mov.b32 	%f403, %r382;
	setp.gt.s32 	%p238, %r361, 15;
	setp.lt.f32 	%p239, %f402, %f403;
	selp.f32 	%f10, %f403, %f402, %p239;
	selp.f32 	%f444, %f402, %f10, %p238;
	setp.ne.s32 	%p240, %r361, 0;
	@%p240 bra 	$L__BB3_17;
	shr.u32 	%r387, %r1, 3;
	and.b32  	%r388, %r387, 124;
	mov.u32 	%r389, _ZZN3cub18CUB_300001_SM_10006detail6reduce28DeviceReduceSingleTileKernelINS2_10policy_hubIfjN4cuda3__47maximumIvEEE10Policy1000EPfSB_jS8_ffNS5_3std3__410__identityEEEvT0_T1_T2_T3_T4_T6_E12temp_storage;
	add.s32 	%r390, %r389, %r388;
	st.shared.f32 	[%r390+8], %f10;
$L__BB3_17:
	bar.sync 	0;
	setp.ne.s32 	%p241, %r1, 0;
	@%p241 bra 	$L__BB3_74;
	ld.shared.f32 	%f404, [_ZZN3cub18CUB_300001_SM_10006detail6reduce28DeviceReduceSingleTileKernelINS2_10policy_hubIfjN4cuda3__47maximumIvEEE10Policy1000EPfSB_jS8_ffNS5_3std3__410__identityEEEvT0_T1_T2_T3_T4_T6_E12temp_storage+12];
	setp.lt.f32 	%p242, %f444, %f404;
	selp.f32 	%f405, %f404, %f444, %p242;
	ld.shared.f32 	%f406, [_ZZN3cub18CUB_300001_SM_10006detail6reduce28DeviceReduceSingleTileKernelINS2_10policy_hubIfjN4cuda3__47maximumIvEEE10Policy1000EPfSB_jS8_ffNS5_3std3__410__identityEEEvT0_T1_T2_T3_T4_T6_E12temp_storage+16];
	setp.lt.f32 	%p243, %f405, %f406;
	selp.f32 	%f407, %f406, %f405, %p243;
	ld.shared.f32 	%f408, [_ZZN3cub18CUB_300001_SM_10006detail6reduce28DeviceReduceSingleTileKernelINS2_10policy_hubIfjN4cuda3__47maximumIvEEE10Policy1000EPfSB_jS8_ffNS5_3std3__410__identityEEEvT0_T1_T2_T3_T4_T6_E12temp_storage+20];
	setp.lt.f32 	%p244, %f407, %f408;
	selp.f32 	%f409, %f408, %f407, %p244;
	ld.shared.f32 	%f410, [_ZZN3cub18CUB_300001_SM_10006detail6reduce28DeviceReduceSingleTileKernelINS2_10policy_hubIfjN4cuda3__47maximumIvEEE10Policy1000EPfSB_jS8_ffNS5_3std3__410__identityEEEvT0_T1_T2_T3_T4_T6_E12temp_storage+24];
	setp.lt.f32 	%p245, %f409, %f410;
	selp.f32 	%f411, %f410, %f409, %p245;
	ld.shared.f32 	%f412, [_ZZN3cub18CUB_300001_SM_10006detail6reduce28DeviceReduceSingleTileKernelINS2_10policy_hubIfjN4cuda3__47maximumIvEEE10Policy1000EPfSB_jS8_ffNS5_3std3__410__identityEEEvT0_T1_T2_T3_T4_T6_E12temp_storage+28];
	setp.lt.f32 	%p246, %f411, %f412;
	selp.f32 	%f413, %f412, %f411, %p246;
	ld.shared.f32 	%f414, [_ZZN3cub18CUB_300001_SM_10006detail6reduce28DeviceReduceSingleTileKernelINS2_10policy_hubIfjN4cuda3__47maximumIvEEE10Policy1000EPfSB_jS8_ffNS5_3std3__410__identityEEEvT0_T1_T2_T3_T4_T6_E12temp_storage+32];
	setp.lt.f32 	%p247, %f413, %f414;
	selp.f32 	%f415, %f414, %f413, %p247;
	ld.shared.f32 	%f416, [_ZZN3cub18CUB_300001_SM_10006detail6reduce28DeviceReduceSingleTileKernelINS2_10policy_hubIfjN4cuda3__47maximumIvEEE10Policy1000EPfSB_jS8_ffNS5_3std3__410__identityEEEvT0_T1_T2_T3_T4_T6_E12temp_storage+36];
	setp.lt.f32 	%p248, %f415, %f416;
	selp.f32 	%f444, %f416, %f415, %p248;
	bra.uni 	$L__BB3_74;
$L__BB3_19:
	// begin inline asm
	mov.u32 %r323, %laneid;
	// end inline asm
	and.b32  	%r349, %r1, 992;
	add.s32 	%r350, %r349, 32;
	setp.gt.u32 	%p203, %r350, %r70;
	not.b32 	%r351, %r349;
	add.s32 	%r352, %r70, %r351;
	selp.b32 	%r347, %r352, 31, %p203;
	mov.b32 	%r325, %f423;
	mov.b32 	%r326, 1;
	mov.b32 	%r348, -1;
	// begin inline asm
	shfl.sync.down.b32 %r324, %r325, %r326, %r347, %r348;
	// end inline asm
	mov.b32 	%f344, %r324;
	setp.lt.s32 	%p204, %r323, %r347;
	setp.lt.f32 	%p205, %f423, %f344;
	selp.f32 	%f345, %f344, %f423, %p205;
	selp.f32 	%f346, %f345, %f423, %p204;
	mov.b32 	%r330, %f346;
	mov.b32 	%r331, 2;
	// begin inline asm
	shfl.sync.down.b32 %r329, %r330, %r331, %r347, %r348;
	// end inline asm
	mov.b32 	%f347, %r329;
	add.s32 	%r353, %r323, 2;
	setp.gt.s32 	%p206, %r353, %r347;
	setp.lt.f32 	%p207, %f346, %f347;
	selp.f32 	%f348, %f347, %f346, %p207;
	selp.f32 	%f349, %f346, %f348, %p206;
	mov.b32 	%r335, %f349;
	mov.b32 	%r336, 4;
	// begin inline asm
	shfl.sync.down.b32 %r334, %r335, %r336, %r347, %r348;
	// end inline asm
	mov.b32 	%f350, %r334;
	add.s32 	%r354, %r323, 4;
	setp.gt.s32 	%p208, %r354, %r347;
	setp.lt.f32 	%p209, %f349, %f350;
	selp.f32 	%f351, %f350, %f349, %p209;
	selp.f32 	%f352, %f349, %f351, %p208;
	mov.b32 	%r340, %f352;
	mov.b32 	%r341, 8;
	// begin inline asm
	shfl.sync.down.b32 %r339, %r340, %r341, %r347, %r348;
	// end inline asm
	mov.b32 	%f353, %r339;
	add.s32 	%r355, %r323, 8;
	setp.gt.s32 	%p210, %r355, %r347;
	setp.lt.f32 	%p211, %f352, %f353;
	selp.f32 	%f354, %f353, %f352, %p211;
	selp.f32 	%f355, %f352, %f354, %p210;
	mov.b32 	%r345, %f355;
	mov.b32 	%r346, 16;
	// begin inline asm
	shfl.sync.down.b32 %r344, %r345, %r346, %r347, %r348;
	// end inline asm
	mov.b32 	%f356, %r344;
	add.s32 	%r356, %r323, 16;
	setp.gt.s32 	%p212, %r356, %r347;
	setp.lt.f32 	%p213, %f355, %f356;
	selp.f32 	%f357, %f356, %f355, %p213;
	selp.f32 	%f444, %f355, %f357, %p212;
	setp.ne.s32 	%p214, %r323, 0;
	@%p214 bra 	$L__BB3_21;
	shr.u32 	%r357, %r1, 3;
	and.b32  	%r358, %r357, 124;
	mov.u32 	%r359, _ZZN3cub18CUB_300001_SM_10006detail6reduce28DeviceReduceSingleTileKernelINS2_10policy_hubIfjN4cuda3__47maximumIvEEE10Policy1000EPfSB_jS8_ffNS5_3std3__410__identityEEEvT0_T1_T2_T3_T4_T6_E12temp_storage;
	add.s32 	%r360, %r359, %r358;
	st.shared.f32 	[%r360+8], %f444;
$L__BB3_21:
	bar.sync 	0;
	setp.ne.s32 	%p215, %r1, 0;
	@%p215 bra 	$L__BB3_74;
	setp.gt.u32 	%p216, %r70, 32;
	ld.shared.f32 	%f358, [_ZZN3cub18CUB_300001_SM_10006detail6reduce28DeviceReduceSingleTileKernelINS2_10policy_hubIfjN4cuda3__47maximumIvEEE10Policy1000EPfSB_jS8_ffNS5_3std3__410__identityEEEvT0_T1_T2_T3_T4_T6_E12temp_storage+12];
	setp.lt.f32 	%p217, %f444, %f358;
	selp.f32 	%f360, %f358, %f444, %p217;
	selp.f32 	%f361, %f360, %f444, %p216;
	setp.gt.u32 	%p218, %r70, 64;
	ld.shared.f32 	%f363, [_ZZN3cub18CUB_300001_SM_10006detail6reduce28DeviceReduceSingleTileKernelINS2_10policy_hubIfjN4cuda3__47maximumIvEEE10Policy1000EPfSB_jS8_ffNS5_3std3__410__identityEEEvT0_T1_T2_T3_T4_T6_E12temp_storage+16];
	setp.lt.f32 	%p219, %f361, %f363;
	selp.f32 	%f365, %f363, %f361, %p219;
	selp.f32 	%f366, %f365, %f361, %p218;
	setp.gt.u32 	%p220, %r70, 96;
	ld.shared.f32 	%f368, [_ZZN3cub18CUB_300001_SM_10006detail6reduce28DeviceReduceSingleTileKernelINS2_10policy_hubIfjN4cuda3__47maximumIvEEE10Policy1000EPfSB_jS8_ffNS5_3std3__410__identityEEEvT0_T1_T2_T3_T4_T6_E12temp_storage+20];
	setp.lt.f32 	%p221, %f366, %f368;
	selp.f32 	%f370, %f368, %f366, %p221;
	selp.f32 	%f371, %f370, %f366, %p220;
	setp.gt.u32 	%p222, %r70, 128;
	ld.shared.f32 	%f373, [_ZZN3cub18CUB_300001_SM_10006detail6reduce28DeviceReduceSingleTileKernelINS2_10policy_hubIfjN4cuda3__47maximumIvEEE10Policy1000EPfSB_jS8_ffNS5_3std3__410__identityEEEvT0_T1_T2_T3_T4_T6_E12temp_storage+24];
	setp.lt.f32 	%p223, %f371, %f373;
	selp.f32 	%f375, %f373, %f371, %p223;
	selp.f32 	%f376, %f375, %f371, %p222;
	setp.gt.u32 	%p224, %r70, 160;
	ld.shared.f32 	%f378, [_ZZN3cub18CUB_300001_SM_10006detail6reduce28DeviceReduceSingleTileKernelINS2_10policy_hubIfjN4cuda3__47maximumIvEEE10Policy1000EPfSB_jS8_ffNS5_3std3__410__identityEEEvT0_T1_T2_T3_T4_T6_E12temp_storage+28];
	setp.lt.f32 	%p225, %f376, %f378;
	selp.f32 	%f380, %f378, %f376, %p225;
	selp.f32 	%f381, %f380, %f376, %p224;
	setp.gt.u32 	%p226, %r70, 192;
	ld.shared.f32 	%f383, [_ZZN3cub18CUB_300001_SM_10006detail6reduce28DeviceReduceSingleTileKernelINS2_10policy_hubIfjN4cuda3__47maximumIvEEE10Policy1000EPfSB_jS8_ffNS5_3std3__410__identityEEEvT0_T1_T2_T3_T4_T6_E12temp_storage+32];
	setp.lt.f32 	%p227, %f381, %f383;
	selp.f32 	%f385, %f383, %f381, %p227;
	selp.f32 	%f386, %f385, %f381, %p226;
	setp.gt.u32 	%p228, %r70, 224;
	ld.shared.f32 	%f388, [_ZZN3cub18CUB_300001_SM_10006detail6reduce28DeviceReduceSingleTileKernelINS2_10policy_hubIfjN4cuda3__47maximumIvEEE10Policy1000EPfSB_jS8_ffNS5_3std3__410__identityEEEvT0_T1_T2_T3_T4_T6_E12temp_storage+36];
	setp.lt.f32 	%p229, %f386, %f388;
	selp.f32 	%f390, %f388, %f386, %p229;
	selp.f32 	%f444, %f390, %f386, %p228;
	bra.uni 	$L__BB3_74;
$L__BB3_23:
	mov.u32 	%r13, %tid.x;
	shl.b32 	%r14, %r13, 2;
	mul.wide.u32 	%rd85, %r14, 4;
	add.s64 	%rd75, %rd15, %rd85;
	// begin inline asm
	ld.global.nc.v2.u64 {%rd73, %rd74}, [%rd75];
	// end inline asm
	mov.b64 	{%r232, %r233}, %rd74;
	mov.b64 	{%r234, %r235}, %rd73;
	mov.b32 	%f238, %r235;
	mov.b32 	%f239, %r234;
	mov.b32 	%f240, %r233;
	mov.b32 	%f241, %r232;
	add.s64 	%rd78, %rd75, 4096;
	// begin inline asm
	ld.global.nc.v2.u64 {%rd76, %rd77}, [%rd78];
	// end inline asm
	mov.b64 	{%r236, %r237}, %rd77;
	mov.b64 	{%r238, %r239}, %rd76;
	mov.b32 	%f242, %r239;
	mov.b32 	%f243, %r238;
	mov.b32 	%f244, %r237;
	mov.b32 	%f245, %r236;
	add.s64 	%rd81, %rd75, 8192;
	// begin inline asm
	ld.global.nc.v2.u64 {%rd79, %rd80}, [%rd81];
	// end inline asm
	mov.b64 	{%r240, %r241}, %rd80;
	mov.b64 	{%r242, %r243}, %rd79;
	mov.b32 	%f246, %r243;
	mov.b32 	%f247, %r242;
	mov.b32 	%f248, %r241;
	mov.b32 	%f249, %r240;
	add.s64 	%rd84, %rd75, 12288;
	// begin inline asm
	ld.global.nc.v2.u64 {%rd82, %rd83}, [%rd84];
	// end inline asm
	mov.b64 	{%r244, %r245}, %rd83;
	mov.b64 	{%r246, %r247}, %rd82;
	mov.b32 	%f250, %r247;
	mov.b32 	%f251, %r246;
	mov.b32 	%f252, %r245;
	mov.b32 	%f253, %r244;
	setp.lt.f32 	%p127, %f239, %f238;
	selp.f32 	%f254, %f238, %f239, %p127;
	setp.lt.f32 	%p128, %f241, %f240;
	selp.f32 	%f255, %f240, %f241, %p128;
	setp.lt.f32 	%p129, %f243, %f242;
	selp.f32 	%f256, %f242, %f243, %p129;
	setp.lt.f32 	%p130, %f245, %f244;
	selp.f32 	%f257, %f244, %f245, %p130;
	setp.lt.f32 	%p131, %f247, %f246;
	selp.f32 	%f258, %f246, %f247, %p131;
	setp.lt.f32 	%p132, %f249, %f248;
	selp.f32 	%f259, %f248, %f249, %p132;
	setp.lt.f32 	%p133, %f251, %f250;
	selp.f32 	%f260, %f250, %f251, %p133;
	setp.lt.f32 	%p134, %f253, %f252;
	selp.f32 	%f261, %f252, %f253, %p134;
	setp.lt.f32 	%p135, %f254, %f255;
	selp.f32 	%f262, %f255, %f254, %p135;
	setp.lt.f32 	%p136, %f256, %f257;
	selp.f32 	%f263, %f257, %f256, %p136;
	setp.lt.f32 	%p137, %f258, %f259;
	selp.f32 	%f264, %f259, %f258, %p137;
	setp.lt.f32 	%p138, %f260, %f261;
	selp.f32 	%f265, %f261, %f260, %p138;
	setp.lt.f32 	%p139, %f262, %f263;
	selp.f32 	%f266, %f263, %f262, %p139;
	setp.lt.f32 	%p140, %f264, %f265;
	selp.f32 	%f267, %f265, %f264, %p140;
	setp.lt.f32 	%p141, %f266, %f267;
	selp.f32 	%f430, %f267, %f266, %p141;
	add.s32 	%r15, %r70, -4096;
	setp.lt.u32 	%p142, %r15, 4096;
	mov.b32 	%r399, 4096;
	@%p142 bra 	$L__BB3_27;
	mov.b32 	%r399, 4096;
$L__BB3_25:
	add.s32 	%r249, %r399, %r14;
	mul.wide.u32 	%rd98, %r249, 4;
	add.s64 	%rd88, %rd15, %rd98;
	// begin inline asm
	ld.global.nc.v2.u64 {%rd86, %rd87}, [%rd88];
	// end inline asm
	mov.b64 	{%r250, %r251}, %rd87;
	mov.b64 	{%r252, %r253}, %rd86;
	mov.b32 	%f268, %r253;
	mov.b32 	%f269, %r252;
	mov.b32 	%f270, %r251;
	mov.b32 	%f271, %r250;
	add.s64 	%rd91, %rd88, 4096;
	// begin inline asm
	ld.global.nc.v2.u64 {%rd89, %rd90}, [%rd91];
	// end inline asm
	mov.b64 	{%r254, %r255}, %rd90;
	mov.b64 	{%r256, %r257}, %rd89;
	mov.b32 	%f272, %r257;
	mov.b32 	%f273, %r256;
	mov.b32 	%f274, %r255;
	mov.b32 	%f275, %r254;
	add.s64 	%rd94, %rd88, 8192;
	// begin inline asm
	ld.global.nc.v2.u64 {%rd92, %rd93}, [%rd94];
	// end inline asm
	mov.b64 	{%r258, %r259}, %rd93;
	mov.b64 	{%r260, %r261}, %rd92;
	mov.b32 	%f276, %r261;
	mov.b32 	%f277, %r260;
	mov.b32 	%f278, %r259;
	mov.b32 	%f279, %r258;
	add.s64 	%rd97, %rd88, 12288;
	// begin inline asm
	ld.global.nc.v2.u64 {%rd95, %rd96}, [%rd97];
	// end inline asm
	mov.b64 	{%r262, %r263}, %rd96;
	mov.b64 	{%r264, %r265}, %rd95;
	mov.b32 	%f280, %r265;
	mov.b32 	%f281, %r264;
	mov.b32 	%f282, %r263;
	mov.b32 	%f283, %r262;
	setp.lt.f32 	%p143, %f430, %f269;
	selp.f32 	%f284, %f269, %f430, %p143;
	setp.lt.f32 	%p144, %f268, %f271;
	selp.f32 	%f285, %f271, %f268, %p144;
	setp.lt.f32 	%p145, %f270, %f273;
	selp.f32 	%f286, %f273, %f270, %p145;
	setp.lt.f32 	%p146, %f272, %f275;
	selp.f32 	%f287, %f275, %f272, %p146;
	setp.lt.f32 	%p147, %f274, %f277;
	selp.f32 	%f288, %f277, %f274, %p147;
	setp.lt.f32 	%p148, %f276, %f279;
	selp.f32 	%f289, %f279, %f276, %p148;
	setp.lt.f32 	%p149, %f278, %f281;
	selp.f32 	%f290, %f281, %f278, %p149;
	setp.lt.f32 	%p150, %f280, %f283;
	selp.f32 	%f291, %f283, %f280, %p150;
	setp.lt.f32 	%p151, %f284, %f285;
	selp.f32 	%f292, %f285, %f284, %p151;
	setp.lt.f32 	%p152, %f286, %f287;
	selp.f32 	%f293, %f287, %f286, %p152;
	setp.lt.f32 	%p153, %f288, %f289;
	selp.f32 	%f294, %f289, %f288, %p153;
	setp.lt.f32 	%p154, %f290, %f291;
	selp.f32 	%f295, %f291, %f290, %p154;
	setp.lt.f32 	%p155, %f292, %f293;
	selp.f32 	%f296, %f293, %f292, %p155;
	setp.lt.f32 	%p156, %f294, %f295;
	selp.f32 	%f297, %f295, %f294, %p156;
	setp.lt.f32 	%p157, %f296, %f297;
	selp.f32 	%f298, %f297, %f296, %p157;
	setp.lt.f32 	%p158, %f298, %f282;
	selp.f32 	%f430, %f282, %f298, %p158;
	sub.s32 	%r266, %r70, %r399;
	setp.lt.u32 	%p159, %r266, 4096;
	@%p159 bra 	$L__BB3_35;
	add.s32 	%r399, %r399, 4096;
	setp.le.u32 	%p160, %r399, %r15;
	@%p160 bra 	$L__BB3_25;
$L__BB3_27:
	setp.le.u32 	%p161, %r70, %r399;
	@%p161 bra 	$L__BB3_35;
	sub.s32 	%r19, %r70, %r399;
	setp.ge.s32 	%p162, %r13, %r19;
	@%p162 bra 	$L__BB3_35;
	not.b32 	%r267, %r13;
	add.s32 	%r268, %r70, %r267;
	sub.s32 	%r20, %r268, %r399;
	and.b32  	%r269, %r20, 768;
	setp.eq.s32 	%p163, %r269, 768;
	mov.u32 	%r403, %r13;
	@%p163 bra 	$L__BB3_32;
	add.s32 	%r401, %r13, %r399;
	shr.u32 	%r270, %r20, 8;
	add.s32 	%r271, %r270, 1;
	and.b32  	%r272, %r271, 3;
	neg.s32 	%r400, %r272;
	mov.u32 	%r403, %r13;
$L__BB3_31:
	.pragma "nounroll";
	mul.wide.u32 	%rd100, %r401, 4;
	add.s64 	%rd99, %rd15, %rd100;
	// begin inline asm
	ld.global.nc.u32 %r273, [%rd99];
	// end inline asm
	mov.b32 	%f300, %r273;
	setp.lt.f32 	%p164, %f430, %f300;
	selp.f32 	%f430, %f300, %f430, %p164;
	add.s32 	%r403, %r403, 256;
	add.s32 	%r401, %r401, 256;
	add.s32 	%r400, %r400, 1;
	setp.ne.s32 	%p165, %r400, 0;
	@%p165 bra 	$L__BB3_31;
$L__BB3_32:
	setp.lt.u32 	%p166, %r20, 768;
	@%p166 bra 	$L__BB3_35;
	add.s32 	%r405, %r403, 512;
	add.s32 	%r404, %r403, %r399;
$L__BB3_34:
	mul.wide.u32 	%rd105, %r404, 4;
	add.s64 	%rd101, %rd15, %rd105;
	// begin inline asm
	ld.global.nc.u32 %r274, [%rd101];
	// end inline asm
	mov.b32 	%f301, %r274;
	setp.lt.f32 	%p167, %f430, %f301;
	selp.f32 	%f302, %f301, %f430, %p167;
	add.s32 	%r278, %r404, 256;
	mul.wide.u32 	%rd106, %r278, 4;
	add.s64 	%rd102, %rd15, %rd106;
	// begin inline asm
	ld.global.nc.u32 %r275, [%rd102];
	// end inline asm
	mov.b32 	%f303, %r275;
	setp.lt.f32 	%p168, %f302, %f303;
	selp.f32 	%f304, %f303, %f302, %p168;
	add.s32 	%r279, %r404, 512;
	mul.wide.u32 	%rd107, %r279, 4;
	add.s64 	%rd103, %rd15, %rd107;
	// begin inline asm
	ld.global.nc.u32 %r276, [%rd103];
	// end inline asm
	mov.b32 	%f305, %r276;
	setp.lt.f32 	%p169, %f304, %f305;
	selp.f32 	%f306, %f305, %f304, %p169;
	add.s32 	%r280, %r404, 768;
	mul.wide.u32 	%rd108, %r280, 4;
	add.s64 	%rd104, %rd15, %rd108;
	// begin inline asm
	ld.global.nc.u32 %r277, [%rd104];
	// end inline asm
	mov.b32 	%f307, %r277;
	setp.lt.f32 	%p170, %f306, %f307;
	selp.f32 	%f430, %f307, %f306, %p170;
	add.s32 	%r34, %r405, 1024;
	add.s32 	%r281, %r405, 512;
	add.s32 	%r404, %r404, 1024;
	setp.lt.s32 	%p171, %r281, %r19;
	mov.u32 	%r405, %r34;
	@%p171 bra 	$L__BB3_34;
$L__BB3_35:
	// begin inline asm
	mov.u32 %r282, %laneid;
	// end inline asm
	mov.b32 	%r284, %f430;
	mov.b32 	%r285, 1;
	mov.b32 	%r306, 31;
	mov.b32 	%r307, -1;
	// begin inline asm
	shfl.sync.down.b32 %r283, %r284, %r285, %r306, %r307;
	// end inline asm
	mov.b32 	%f308, %r283;
	setp.gt.s32 	%p172, %r282, 30;
	setp.lt.f32 	%p173, %f430, %f308;
	selp.f32 	%f309, %f308, %f430, %p173;
	selp.f32 	%f310, %f430, %f309, %p172;
	mov.b32 	%r289, %f310;
	mov.b32 	%r290, 2;
	// begin inline asm
	shfl.sync.down.b32 %r288, %r289, %r290, %r306, %r307;
	// end inline asm
	mov.b32 	%f311, %r288;
	setp.gt.s32 	%p174, %r282, 29;
	setp.lt.f32 	%p175, %f310, %f311;
	selp.f32 	%f312, %f311, %f310, %p175;
	selp.f32 	%f313, %f310, %f312, %p174;
	mov.b32 	%r294, %f313;
	mov.b32 	%r295, 4;
	// begin inline asm
	shfl.sync.down.b32 %r293, %r294, %r295, %r306, %r307;
	// end inline asm
	mov.b32 	%f314, %r293;
	setp.gt.s32 	%p176, %r282, 27;
	setp.lt.f32 	%p177, %f313, %f314;
	selp.f32 	%f315, %f314, %f313, %p177;
	selp.f32 	%f316, %f313, %f315, %p176;
	mov.b32 	%r299, %f316;
	mov.b32 	%r300, 8;
	// begin inline asm
	shfl.sync.down.b32 %r298, %r299, %r300, %r306, %r307;
	// end inline asm
	mov.b32 	%f317, %r298;
	setp.gt.s32 	%p178, %r282, 23;
	setp.lt.f32 	%p179, %f316, %f317;
	selp.f32 	%f318, %f317, %f316, %p179;
	selp.f32 	%f319, %f316, %f318, %p178;
	mov.b32 	%r304, %f319;
	mov.b32 	%r305, 16;
	// begin inline asm
	shfl.sync.down.b32 %r303, %r304, %r305, %r306, %r307;
	// end inline asm
	mov.b32 	%f320, %r303;
	setp.gt.s32 	%p180, %r282, 15;
	setp.lt.f32 	%p181, %f319, %f320;
	selp.f32 	%f26, %f320, %f319, %p181;
	selp.f32 	%f444, %f319, %f26, %p180;
	setp.ne.s32 	%p182, %r282, 0;
	@%p182 bra 	$L__BB3_37;
	shr.u32 	%r308, %r13, 3;
	and.b32  	%r309, %r308, 124;
	mov.u32 	%r310, _ZZN3cub18CUB_300001_SM_10006detail6reduce28DeviceReduceSingleTileKernelINS2_10policy_hubIfjN4cuda3__47maximumIvEEE10Policy1000EPfSB_jS8_ffNS5_3std3__410__identityEEEvT0_T1_T2_T3_T4_T6_E12temp_storage;
	add.s32 	%r311, %r310, %r309;
	st.shared.f32 	[%r311+8], %f26;
$L__BB3_37:
	bar.sync 	0;
	setp.ne.s32 	%p183, %r13, 0;
	@%p183 bra 	$L__BB3_74;
	ld.shared.f32 	%f321, [_ZZN3cub18CUB_300001_SM_10006detail6reduce28DeviceReduceSingleTileKernelINS2_10policy_hubIfjN4cuda3__47maximumIvEEE10Policy1000EPfSB_jS8_ffNS5_3std3__410__identityEEEvT0_T1_T2_T3_T4_T6_E12temp_storage+12];
	setp.lt.f32 	%p184, %f444, %f321;
	selp.f32 	%f322, %f321, %f444, %p184;
	ld.shared.f32 	%f323, [_ZZN3cub18CUB_300001_SM_10006detail6reduce28DeviceReduceSingleTileKernelINS2_10policy_hubIfjN4cuda3__47maximumIvEEE10Policy1000EPfSB_jS8_ffNS5_3std3__410__identityEEEvT0_T1_T2_T3_T4_T6_E12temp_storage+16];
	setp.lt.f32 	%p185, %f322, %f323;
	selp.f32 	%f324, %f323, %f322, %p185;
	ld.shared.f32 	%f325, [_ZZN3cub18CUB_300001_SM_10006detail6reduce28DeviceReduceSingleTileKernelINS2_10policy_hubIfjN4cuda3__47maximumIvEEE10Policy1000EPfSB_jS8_ffNS5_3std3__410__identityEEEvT0_T1_T2_T3_T4_T6_E12temp_storage+20];
	setp.lt.f32 	%p186, %f324, %f325;
	selp.f32 	%f326, %f325, %f324, %p186;
	ld.shared.f32 	%f327, [_ZZN3cub18CUB_300001_SM_10006detail6reduce28DeviceReduceSingleTileKernelINS2_10policy_hubIfjN4cuda3__47maximumIvEEE10Policy1000EPfSB_jS8_ffNS5_3std3__410__identityEEEvT0_T1_T2_T3_T4_T6_E12temp_storage+24];
	setp.lt.f32 	%p187, %f326, %f327;
	selp.f32 	%f328, %f327, %f326, %p187;
	ld.shared.f32 	%f329, [_ZZN3cub18CUB_300001_SM_10006detail6reduce28DeviceReduceSingleTileKernelINS2_10policy_hubIfjN4cuda3__47maximumIvEEE10Policy1000EPfSB_jS8_ffNS5_3std3__410__identityEEEvT0_T1_T2_T3_T4_T6_E12temp_storage+28];
	setp.lt.f32 	%p188, %f328, %f329;
	selp.f32 	%f330, %f329, %f328, %p188;
	ld.shared.f32 	%f331, [_ZZN3cub18CUB_300001_SM_10006detail6reduce28DeviceReduceSingleTileKernelINS2_10policy_hubIfjN4cuda3__47maximumIvEEE10Policy1000EPfSB_jS8_ffNS5_3std3__410__identityEEEvT0_T1_T2_T3_T4_T6_E12temp_storage+32];
	setp.lt.f32 	%p189, %f330, %f331;
	selp.f32 	%f332, %f331, %f330, %p189;
	ld.shared.f32 	%f333, [_ZZN3cub18CUB_300001_SM_10006detail6reduce28DeviceReduceSingleTileKernelINS2_10policy_hubIfjN4cuda3__47maximumIvEEE10Policy1000EPfSB_jS8_ffNS5_3std3__410__identityEEEvT0_T1_T2_T3_T4_T6_E12temp_storage+36];
	setp.lt.f32 	%p190, %f332, %f333;
	selp.f32 	%f444, %f333, %f332, %p190;
	bra.uni 	$L__BB3_74;
$L__BB3_39:
	setp.gt.u32 	%p3, %r70, 4095;
	@%p3 bra 	$L__BB3_58;
	mov.u32 	%r36, %tid.x;
	setp.ge.u32 	%p68, %r36, %r70;
	mov.f32 	%f436, 0f00000000;
	mov.u32 	%r409, %r36;
	@%p68 bra 	$L__BB3_42;
	mul.wide.u32 	%rd65, %r36, 4;
	add.s64 	%rd64, %rd15, %rd65;
	// begin inline asm
	ld.global.nc.u32 %r152, [%rd64];
	// end inline asm
	mov.b32 	%f436, %r152;
	add.s32 	%r409, %r36, 256;
$L__BB3_42:
	setp.ge.u32 	%p69, %r409, %r70;
	@%p69 bra 	$L__BB3_49;
	not.b32 	%r153, %r409;
	add.s32 	%r39, %r70, %r153;
	and.b32  	%r154, %r39, 768;
	setp.eq.s32 	%p70, %r154, 768;
	@%p70 bra 	$L__BB3_46;
	mul.wide.u32 	%rd66, %r409, 4;
	add.s64 	%rd120, %rd15, %rd66;
	shr.u32 	%r155, %r39, 8;
	add.s32 	%r156, %r155, 1;
	and.b32  	%r157, %r156, 3;
	neg.s32 	%r407, %r157;
$L__BB3_45:
	.pragma "nounroll";
	// begin inline asm
	ld.global.nc.u32 %r158, [%rd120];
	// end inline asm
	mov.b32 	%f157, %r158;
	setp.lt.f32 	%p71, %f436, %f157;
	selp.f32 	%f436, %f157, %f436, %p71;
	add.s32 	%r409, %r409, 256;
	add.s64 	%rd120, %rd120, 1024;
	add.s32 	%r407, %r407, 1;
	setp.ne.s32 	%p72, %r407, 0;
	@%p72 bra 	$L__BB3_45;
$L__BB3_46:
	setp.lt.u32 	%p73, %r39, 768;
	@%p73 bra 	$L__BB3_49;
	mul.wide.u32 	%rd68, %r409, 4;
	add.s64 	%rd121, %rd15, %rd68;
$L__BB3_48:
	// begin inline asm
	ld.global.nc.u32 %r159, [%rd121];
	// end inline asm
	mov.b32 	%f158, %r159;
	setp.lt.f32 	%p74, %f436, %f158;
	selp.f32 	%f159, %f158, %f436, %p74;
	add.s64 	%rd70, %rd121, 1024;
	// begin inline asm
	ld.global.nc.u32 %r160, [%rd70];
	// end inline asm
	mov.b32 	%f160, %r160;
	setp.lt.f32 	%p75, %f159, %f160;
	selp.f32 	%f161, %f160, %f159, %p75;
	add.s64 	%rd71, %rd121, 2048;
	// begin inline asm
	ld.global.nc.u32 %r161, [%rd71];
	// end inline asm
	mov.b32 	%f162, %r161;
	setp.lt.f32 	%p76, %f161, %f162;
	selp.f32 	%f163, %f162, %f161, %p76;
	add.s64 	%rd72, %rd121, 3072;
	// begin inline asm
	ld.global.nc.u32 %r162, [%rd72];
	// end inline asm
	mov.b32 	%f164, %r162;
	setp.lt.f32 	%p77, %f163, %f164;
	selp.f32 	%f436, %f164, %f163, %p77;
	add.s32 	%r409, %r409, 1024;
	add.s64 	%rd121, %rd121, 4096;
	setp.lt.s32 	%p78, %r409, %r70;
	@%p78 bra 	$L__BB3_48;
$L__BB3_49:
	setp.lt.u32 	%p79, %r70, 256;
	@%p79 bra 	$L__BB3_54;
	// begin inline asm
	mov.u32 %r201, %laneid;
	// end inline asm
	mov.b32 	%r203, %f436;
	mov.b32 	%r204, 1;
	mov.b32 	%r225, 31;
	mov.b32 	%r226, -1;
	// begin inline asm
	shfl.sync.down.b32 %r202, %r203, %r204, %r225, %r226;
	// end inline asm
	mov.b32 	%f212, %r202;
	setp.gt.s32 	%p107, %r201, 30;
	setp.lt.f32 	%p108, %f436, %f212;
	selp.f32 	%f213, %f212, %f436, %p108;
	selp.f32 	%f214, %f436, %f213, %p107;
	mov.b32 	%r208, %f214;
	mov.b32 	%r209, 2;
	// begin inline asm
	shfl.sync.down.b32 %r207, %r208, %r209, %r225, %r226;
	// end inline asm
	mov.b32 	%f215, %r207;
	setp.gt.s32 	%p109, %r201, 29;
	setp.lt.f32 	%p110, %f214, %f215;
	selp.f32 	%f216, %f215, %f214, %p110;
	selp.f32 	%f217, %f214, %f216, %p109;
	mov.b32 	%r213, %f217;
	mov.b32 	%r214, 4;
	// begin inline asm
	shfl.sync.down.b32 %r212, %r213, %r214, %r225, %r226;
	// end inline asm
	mov.b32 	%f218, %r212;
	setp.gt.s32 	%p111, %r201, 27;
	setp.lt.f32 	%p112, %f217, %f218;
	selp.f32 	%f219, %f218, %f217, %p112;
	selp.f32 	%f220, %f217, %f219, %p111;
	mov.b32 	%r218, %f220;
	mov.b32 	%r219, 8;
	// begin inline asm
	shfl.sync.down.b32 %r217, %r218, %r219, %r225, %r226;
	// end inline asm
	mov.b32 	%f221, %r217;
	setp.gt.s32 	%p113, %r201, 23;
	setp.lt.f32 	%p114, %f220, %f221;
	selp.f32 	%f222, %f221, %f220, %p114;
	selp.f32 	%f223, %f220, %f222, %p113;
	mov.b32 	%r223, %f223;
	mov.b32 	%r224, 16;
	// begin inline asm
	shfl.sync.down.b32 %r222, %r223, %r224, %r225, %r226;
	// end inline asm
	mov.b32 	%f224, %r222;
	setp.gt.s32 	%p115, %r201, 15;
	setp.lt.f32 	%p116, %f223, %f224;
	selp.f32 	%f38, %f224, %f223, %p116;
	selp.f32 	%f444, %f223, %f38, %p115;
	setp.ne.s32 	%p117, %r201, 0;
	@%p117 bra 	$L__BB3_52;
	shr.u32 	%r227, %r36, 3;
	and.b32  	%r228, %r227, 124;
	mov.u32 	%r229, _ZZN3cub18CUB_300001_SM_10006detail6reduce28DeviceReduceSingleTileKernelINS2_10policy_hubIfjN4cuda3__47maximumIvEEE10Policy1000EPfSB_jS8_ffNS5_3std3__410__identityEEEvT0_T1_T2_T3_T4_T6_E12temp_storage;
	add.s32 	%r230, %r229, %r228;
	st.shared.f32 	[%r230+8], %f38;
$L__BB3_52:
	bar.sync 	0;
	setp.ne.s32 	%p118, %r36, 0;
	@%p118 bra 	$L__BB3_74;
	ld.shared.f32 	%f225, [_ZZN3cub18CUB_300001_SM_10006detail6reduce28DeviceReduceSingleTileKernelINS2_10policy_hubIfjN4cuda3__47maximumIvEEE10Policy1000EPfSB_jS8_ffNS5_3std3__410__identityEEEvT0_T1_T2_T3_T4_T6_E12temp_storage+12];
	setp.lt.f32 	%p119, %f444, %f225;
	selp.f32 	%f226, %f225, %f444, %p119;
	ld.shared.f32 	%f227, [_ZZN3cub18CUB_300001_SM_10006detail6reduce28DeviceReduceSingleTileKernelINS2_10policy_hubIfjN4cuda3__47maximumIvEEE10Policy1000EPfSB_jS8_ffNS5_3std3__410__identityEEEvT0_T1_T2_T3_T4_T6_E12temp_storage+16];
	setp.lt.f32 	%p120, %f226, %f227;
	selp.f32 	%f228, %f227, %f226, %p120;
	ld.shared.f32 	%f229, [_ZZN3cub18CUB_300001_SM_10006detail6reduce28DeviceReduceSingleTileKernelINS2_10policy_hubIfjN4cuda3__47maximumIvEEE10Policy1000EPfSB_jS8_ffNS5_3std3__410__identityEEEvT0_T1_T2_T3_T4_T6_E12temp_storage+20];
	setp.lt.f32 	%p121, %f228, %f229;
	selp.f32 	%f230, %f229, %f228, %p121;
	ld.shared.f32 	%f231, [_ZZN3cub18CUB_300001_SM_10006detail6reduce28DeviceReduceSingleTileKernelINS2_10policy_hubIfjN4cuda3__47maximumIvEEE10Policy1000EPfSB_jS8_ffNS5_3std3__410__identityEEEvT0_T1_T2_T3_T4_T6_E12temp_storage+24];
	setp.lt.f32 	%p122, %f230, %f231;
	selp.f32 	%f232, %f231, %f230, %p122;
	ld.shared.f32 	%f233, [_ZZN3cub18CUB_300001_SM_10006detail6reduce28DeviceReduceSingleTileKernelINS2_10policy_hubIfjN4cuda3__47maximumIvEEE10Policy1000EPfSB_jS8_ffNS5_3std3__410__identityEEEvT0_T1_T2_T3_T4_T6_E12temp_storage+28];
	setp.lt.f32 	%p123, %f232, %f233;
	selp.f32 	%f234, %f233, %f232, %p123;
	ld.shared.f32 	%f235, [_ZZN3cub18CUB_300001_SM_10006detail6reduce28DeviceReduceSingleTileKernelINS2_10policy_hubIfjN4cuda3__47maximumIvEEE10Policy1000EPfSB_jS8_ffNS5_3std3__410__identityEEEvT0_T1_T2_T3_T4_T6_E12temp_storage+32];
	setp.lt.f32 	%p124, %f234, %f235;
	selp.f32 	%f236, %f235, %f234, %p124;
	ld.shared.f32 	%f237, [_ZZN3cub18CUB_300001_SM_10006detail6reduce28DeviceReduceSingleTileKernelINS2_10policy_hubIfjN4cuda3__47maximumIvEEE10Policy1000EPfSB_jS8_ffNS5_3std3__410__identityEEEvT0_T1_T2_T3_T4_T6_E12temp_storage+36];
	setp.lt.f32 	%p125, %f236, %f237;
	selp.f32 	%f444, %f237, %f236, %p125;
	bra.uni 	$L__BB3_74;
$L__BB3_54:
	// begin inline asm
	mov.u32 %r163, %laneid;
	// end inline asm
	and.b32  	%r189, %r36, 992;
	add.s32 	%r190, %r189, 32;
	setp.gt.u32 	%p80, %r190, %r70;
	not.b32 	%r191, %r189;
	add.s32 	%r192, %r70, %r191;
	selp.b32 	%r187, %r192, 31, %p80;
	mov.b32 	%r165, %f436;
	mov.b32 	%r166, 1;
	mov.b32 	%r188, -1;
	// begin inline asm
	shfl.sync.down.b32 %r164, %r165, %r166, %r187, %r188;
	// end inline asm
	mov.b32 	%f165, %r164;
	setp.lt.s32 	%p81, %r163, %r187;
	setp.lt.f32 	%p82, %f436, %f165;
	selp.f32 	%f166, %f165, %f436, %p82;
	selp.f32 	%f167, %f166, %f436, %p81;
	mov.b32 	%r170, %f167;
	mov.b32 	%r171, 2;
	// begin inline asm
	shfl.sync.down.b32 %r169, %r170, %r171, %r187, %r188;
	// end inline asm
	mov.b32 	%f168, %r169;
	add.s32 	%r193, %r163, 2;
	setp.gt.s32 	%p83, %r193, %r187;
	setp.lt.f32 	%p84, %f167, %f168;
	selp.f32 	%f169, %f168, %f167, %p84;
	selp.f32 	%f170, %f167, %f169, %p83;
	mov.b32 	%r175, %f170;
	mov.b32 	%r176, 4;
	// begin inline asm
	shfl.sync.down.b32 %r174, %r175, %r176, %r187, %r188;
	// end inline asm
	mov.b32 	%f171, %r174;
	add.s32 	%r194, %r163, 4;
	setp.gt.s32 	%p85, %r194, %r187;
	setp.lt.f32 	%p86, %f170, %f171;
	selp.f32 	%f172, %f171, %f170, %p86;
	selp.f32 	%f173, %f170, %f172, %p85;
	mov.b32 	%r180, %f173;
	mov.b32 	%r181, 8;
	// begin inline asm
	shfl.sync.down.b32 %r179, %r180, %r181, %r187, %r188;
	// end inline asm
	mov.b32 	%f174, %r179;
	add.s32 	%r195, %r163, 8;
	setp.gt.s32 	%p87, %r195, %r187;
	setp.lt.f32 	%p88, %f173, %f174;
	selp.f32 	%f175, %f174, %f173, %p88;
	selp.f32 	%f176, %f173, %f175, %p87;
	mov.b32 	%r185, %f176;
	mov.b32 	%r186, 16;
	// begin inline asm
	shfl.sync.down.b32 %r184, %r185, %r186, %r187, %r188;
	// end inline asm
	mov.b32 	%f177, %r184;
	add.s32 	%r196, %r163, 16;
	setp.gt.s32 	%p89, %r196, %r187;
	setp.lt.f32 	%p90, %f176, %f177;
	selp.f32 	%f178, %f177, %f176, %p90;
	selp.f32 	%f444, %f176, %f178, %p89;
	setp.ne.s32 	%p91, %r163, 0;
	@%p91 bra 	$L__BB3_56;
	shr.u32 	%r197, %r36, 3;
	and.b32  	%r198, %r197, 124;
	mov.u32 	%r199, _ZZN3cub18CUB_300001_SM_10006detail6reduce28DeviceReduceSingleTileKernelINS2_10policy_hubIfjN4cuda3__47maximumIvEEE10Policy1000EPfSB_jS8_ffNS5_3std3__410__identityEEEvT0_T1_T2_T3_T4_T6_E12temp_storage;
	add.s32 	%r200, %r199, %r198;
	st.shared.f32 	[%r200+8], %f444;
$L__BB3_56:
	bar.sync 	0;
	setp.ne.s32 	%p92, %r36, 0;
	@%p92 bra 	$L__BB3_74;
	setp.gt.u32 	%p93, %r70, 32;
	ld.shared.f32 	%f179, [_ZZN3cub18CUB_300001_SM_10006detail6reduce28DeviceReduceSingleTileKernelINS2_10policy_hubIfjN4cuda3__47maximumIvEEE10Policy1000EPfSB_jS8_ffNS5_3std3__410__identityEEEvT0_T1_T2_T3_T4_T6_E12temp_storage+12];
	setp.lt.f32 	%p94, %f444, %f179;
	selp.f32 	%f181, %f179, %f444, %p94;
	selp.f32 	%f182, %f181, %f444, %p93;
	setp.gt.u32 	%p95, %r70, 64;
	ld.shared.f32 	%f184, [_ZZN3cub18CUB_300001_SM_10006detail6reduce28DeviceReduceSingleTileKernelINS2_10policy_hubIfjN4cuda3__47maximumIvEEE10Policy1000EPfSB_jS8_ffNS5_3std3__410__identityEEEvT0_T1_T2_T3_T4_T6_E12temp_storage+16];
	setp.lt.f32 	%p96, %f182, %f184;
	selp.f32 	%f186, %f184, %f182, %p96;
	selp.f32 	%f187, %f186, %f182, %p95;
	setp.gt.u32 	%p97, %r70, 96;
	ld.shared.f32 	%f189, [_ZZN3cub18CUB_300001_SM_10006detail6reduce28DeviceReduceSingleTileKernelINS2_10policy_hubIfjN4cuda3__47maximumIvEEE10Policy1000EPfSB_jS8_ffNS5_3std3__410__identityEEEvT0_T1_T2_T3_T4_T6_E12temp_storage+20];
	setp.lt.f32 	%p98, %f187, %f189;
	selp.f32 	%f191, %f189, %f187, %p98;
	selp.f32 	%f192, %f191, %f187, %p97;
	setp.gt.u32 	%p99, %r70, 128;
	ld.shared.f32 	%f194, [_ZZN3cub18CUB_300001_SM_10006detail6reduce28DeviceReduceSingleTileKernelINS2_10policy_hubIfjN4cuda3__47maximumIvEEE10Policy1000EPfSB_jS8_ffNS5_3std3__410__identityEEEvT0_T1_T2_T3_T4_T6_E12temp_storage+24];
	setp.lt.f32 	%p100, %f192, %f194;
	selp.f32 	%f196, %f194, %f192, %p100;
	selp.f32 	%f197, %f196, %f192, %p99;
	setp.gt.u32 	%p101, %r70, 160;
	ld.shared.f32 	%f199, [_ZZN3cub18CUB_300001_SM_10006detail6reduce28DeviceReduceSingleTileKernelINS2_10policy_hubIfjN4cuda3__47maximumIvEEE10Policy1000EPfSB_jS8_ffNS5_3std3__410__identityEEEvT0_T1_T2_T3_T4_T6_E12temp_storage+28];
	setp.lt.f32 	%p102, %f197, %f199;
	selp.f32 	%f201, %f199, %f197, %p102;
	selp.f32 	%f202, %f201, %f197, %p101;
	setp.gt.u32 	%p103, %r70, 192;
	ld.shared.f32 	%f204, [_ZZN3cub18CUB_300001_SM_10006detail6reduce28DeviceReduceSingleTileKernelINS2_10policy_hubIfjN4cuda3__47maximumIvEEE10Policy1000EPfSB_jS8_ffNS5_3std3__410__identityEEEvT0_T1_T2_T3_T4_T6_E12temp_storage+32];
	setp.lt.f32 	%p104, %f202, %f204;
	selp.f32 	%f206, %f204, %f202, %p104;
	selp.f32 	%f207, %f206, %f202, %p103;
	setp.gt.u32 	%p105, %r70, 224;
	ld.shared.f32 	%f209, [_ZZN3cub18CUB_300001_SM_10006detail6reduce28DeviceReduceSingleTileKernelINS2_10policy_hubIfjN4cuda3__47maximumIvEEE10Policy1000EPfSB_jS8_ffNS5_3std3__410__identityEEEvT0_T1_T2_T3_T4_T6_E12temp_storage+36];
	setp.lt.f32 	%p106, %f207, %f209;
	selp.f32 	%f211, %f209, %f207, %p106;
	selp.f32 	%f444, %f211, %f207, %p105;
	bra.uni 	$L__BB3_74;
$L__BB3_58:
	mov.u32 	%r48, %tid.x;
	mul.wide.u32 	%rd34, %r48, 4;
	add.s64 	%rd18, %rd15, %rd34;
	// begin inline asm
	ld.global.nc.u32 %r71, [%rd18];
	// end inline asm
	mov.b32 	%f59, %r71;
	add.s64 	%rd19, %rd18, 1024;
	// begin inline asm
	ld.global.nc.u32 %r72, [%rd19];
	// end inline asm
	mov.b32 	%f60, %r72;
	add.s64 	%rd20, %rd18, 2048;
	// begin inline asm
	ld.global.nc.u32 %r73, [%rd20];
	// end inline asm
	mov.b32 	%f61, %r73;
	add.s64 	%rd21, %rd18, 3072;
	// begin inline asm
	ld.global.nc.u32 %r74, [%rd21];
	// end inline asm
	mov.b32 	%f62, %r74;
	add.s64 	%rd22, %rd18, 4096;
	// begin inline asm
	ld.global.nc.u32 %r75, [%rd22];
	// end inline asm
	mov.b32 	%f63, %r75;
	add.s64 	%rd23, %rd18, 5120;
	// begin inline asm
	ld.global.nc.u32 %r76, [%rd23];
	// end inline asm
	mov.b32 	%f64, %r76;
	add.s64 	%rd24, %rd18, 6144;
	// begin inline asm
	ld.global.nc.u32 %r77, [%rd24];
	// end inline asm
	mov.b32 	%f65, %r77;
	add.s64 	%rd25, %rd18, 7168;
	// begin inline asm
	ld.global.nc.u32 %r78, [%rd25];
	// end inline asm
	mov.b32 	%f66, %r78;
	add.s64 	%rd26, %rd18, 8192;
	// begin inline asm
	ld.global.nc.u32 %r79, [%rd26];
	// end inline asm
	mov.b32 	%f67, %r79;
	add.s64 	%rd27, %rd18, 9216;
	// begin inline asm
	ld.global.nc.u32 %r80, [%rd27];
	// end inline asm
	mov.b32 	%f68, %r80;
	add.s64 	%rd28, %rd18, 10240;
	// begin inline asm
	ld.global.nc.u32 %r81, [%rd28];
	// end inline asm
	mov.b32 	%f69, %r81;
	add.s64 	%rd29, %rd18, 11264;
	// begin inline asm
	ld.global.nc.u32 %r82, [%rd29];
	// end inline asm
	mov.b32 	%f70, %r82;
	add.s64 	%rd30, %rd18, 12288;
	// begin inline asm
	ld.global.nc.u32 %r83, [%rd30];
	// end inline asm
	mov.b32 	%f71, %r83;
	add.s64 	%rd31, %rd18, 13312;
	// begin inline asm
	ld.global.nc.u32 %r84, [%rd31];
	// end inline asm
	mov.b32 	%f72, %r84;
	add.s64 	%rd32, %rd18, 14336;
	// begin inline asm
	ld.global.nc.u32 %r85, [%rd32];
	// end inline asm
	mov.b32 	%f73, %r85;
	add.s64 	%rd33, %rd18, 15360;
	// begin inline asm
	ld.global.nc.u32 %r86, [%rd33];
	// end inline asm
	mov.b32 	%f74, %r86;
	setp.lt.f32 	%p4, %f59, %f60;
	selp.f32 	%f75, %f60, %f59, %p4;
	setp.lt.f32 	%p5, %f61, %f62;
	selp.f32 	%f76, %f62, %f61, %p5;
	setp.lt.f32 	%p6, %f63, %f64;
	selp.f32 	%f77, %f64, %f63, %p6;
	setp.lt.f32 	%p7, %f65, %f66;
	selp.f32 	%f78, %f66, %f65, %p7;
	setp.lt.f32 	%p8, %f67, %f68;
	selp.f32 	%f79, %f68, %f67, %p8;
	setp.lt.f32 	%p9, %f69, %f70;
	selp.f32 	%f80, %f70, %f69, %p9;
	setp.lt.f32 	%p10, %f71, %f72;
	selp.f32 	%f81, %f72, %f71, %p10;
	setp.lt.f32 	%p11, %f73, %f74;
	selp.f32 	%f82, %f74, %f73, %p11;
	setp.lt.f32 	%p12, %f75, %f76;
	selp.f32 	%f83, %f76, %f75, %p12;
	setp.lt.f32 	%p13, %f77, %f78;
	selp.f32 	%f84, %f78, %f77, %p13;
	setp.lt.f32 	%p14, %f79, %f80;
	selp.f32 	%f85, %f80, %f79, %p14;
	setp.lt.f32 	%p15, %f81, %f82;
	selp.f32 	%f86, %f82, %f81, %p15;
	setp.lt.f32 	%p16, %f83, %f84;
	selp.f32 	%f87, %f84, %f83, %p16;
	setp.lt.f32 	%p17, %f85, %f86;
	selp.f32 	%f88, %f86, %f85, %p17;
	setp.lt.f32 	%p18, %f87, %f88;
	selp.f32 	%f443, %f88, %f87, %p18;
	add.s32 	%r49, %r70, -4096;
	setp.lt.u32 	%p19, %r49, 4096;
	mov.b32 	%r412, 4096;
	@%p19 bra 	$L__BB3_62;
	mov.b32 	%r412, 4096;
$L__BB3_60:
	add.s32 	%r105, %r48, %r412;
	mul.wide.u32 	%rd51, %r105, 4;
	add.s64 	%rd35, %rd15, %rd51;
	// begin inline asm
	ld.global.nc.u32 %r89, [%rd35];
	// end inline asm
	mov.b32 	%f89, %r89;
	mul.wide.u32 	%rd52, %r412, 4;
	add.s64 	%rd53, %rd18, %rd52;
	add.s64 	%rd36, %rd53, 1024;
	// begin inline asm
	ld.global.nc.u32 %r90, [%rd36];
	// end inline asm
	mov.b32 	%f90, %r90;
	add.s64 	%rd37, %rd53, 2048;
	// begin inline asm
	ld.global.nc.u32 %r91, [%rd37];
	// end inline asm
	mov.b32 	%f91, %r91;
	add.s64 	%rd38, %rd53, 3072;
	// begin inline asm
	ld.global.nc.u32 %r92, [%rd38];
	// end inline asm
	mov.b32 	%f92, %r92;
	add.s64 	%rd39, %rd53, 4096;
	// begin inline asm
	ld.global.nc.u32 %r93, [%rd39];
	// end inline asm
	mov.b32 	%f93, %r93;
	add.s64 	%rd40, %rd53, 5120;
	// begin inline asm
	ld.global.nc.u32 %r94, [%rd40];
	// end inline asm
	mov.b32 	%f94, %r94;
	add.s64 	%rd41, %rd53, 6144;
	// begin inline asm
	ld.global.nc.u32 %r95, [%rd41];
	// end inline asm
	mov.b32 	%f95, %r95;
	add.s64 	%rd42, %rd53, 7168;
	// begin inline asm
	ld.global.nc.u32 %r96, [%rd42];
	// end inline asm
	mov.b32 	%f96, %r96;
	add.s64 	%rd43, %rd53, 8192;
	// begin inline asm
	ld.global.nc.u32 %r97, [%rd43];
	// end inline asm
	mov.b32 	%f97, %r97;
	add.s64 	%rd44, %rd53, 9216;
	// begin inline asm
	ld.global.nc.u32 %r98, [%rd44];
	// end inline asm
	mov.b32 	%f98, %r98;
	add.s64 	%rd45, %rd53, 10240;
	// begin inline asm
	ld.global.nc.u32 %r99, [%rd45];
	// end inline asm
	mov.b32 	%f99, %r99;
	add.s64 	%rd46, %rd53, 11264;
	// begin inline asm
	ld.global.nc.u32 %r100, [%rd46];
	// end inline asm
	mov.b32 	%f100, %r100;
	add.s64 	%rd47, %rd53, 12288;
	// begin inline asm
	ld.global.nc.u32 %r101, [%rd47];
	// end inline asm
	mov.b32 	%f101, %r101;
	add.s64 	%rd48, %rd53, 13312;
	// begin inline asm
	ld.global.nc.u32 %r102, [%rd48];
	// end inline asm
	mov.b32 	%f102, %r102;
	add.s64 	%rd49, %rd53, 14336;
	// begin inline asm
	ld.global.nc.u32 %r103, [%rd49];
	// end inline asm
	mov.b32 	%f103, %r103;
	add.s64 	%rd50, %rd53, 15360;
	// begin inline asm
	ld.global.nc.u32 %r104, [%rd50];
	// end inline asm
	mov.b32 	%f104, %r104;
	setp.lt.f32 	%p20, %f443, %f89;
	selp.f32 	%f105, %f89, %f443, %p20;
	setp.lt.f32 	%p21, %f90, %f91;
	selp.f32 	%f106, %f91, %f90, %p21;
	setp.lt.f32 	%p22, %f92, %f93;
	selp.f32 	%f107, %f93, %f92, %p22;
	setp.lt.f32 	%p23, %f94, %f95;
	selp.f32 	%f108, %f95, %f94, %p23;
	setp.lt.f32 	%p24, %f96, %f97;
	selp.f32 	%f109, %f97, %f96, %p24;
	setp.lt.f32 	%p25, %f98, %f99;
	selp.f32 	%f110, %f99, %f98, %p25;
	setp.lt.f32 	%p26, %f100, %f101;
	selp.f32 	%f111, %f101, %f100, %p26;
	setp.lt.f32 	%p27, %f102, %f103;
	selp.f32 	%f112, %f103, %f102, %p27;
	setp.lt.f32 	%p28, %f105, %f106;
	selp.f32 	%f113, %f106, %f105, %p28;
	setp.lt.f32 	%p29, %f107, %f108;
	selp.f32 	%f114, %f108, %f107, %p29;
	setp.lt.f32 	%p30, %f109, %f110;
	selp.f32 	%f115, %f110, %f109, %p30;
	setp.lt.f32 	%p31, %f111, %f112;
	selp.f32 	%f116, %f112, %f111, %p31;
	setp.lt.f32 	%p32, %f113, %f114;
	selp.f32 	%f117, %f114, %f113, %p32;
	setp.lt.f32 	%p33, %f115, %f116;
	selp.f32 	%f118, %f116, %f115, %p33;
	setp.lt.f32 	%p34, %f117, %f118;
	selp.f32 	%f119, %f118, %f117, %p34;
	setp.lt.f32 	%p35, %f119, %f104;
	selp.f32 	%f443, %f104, %f119, %p35;
	sub.s32 	%r106, %r70, %r412;
	setp.lt.u32 	%p36, %r106, 4096;
	@%p36 bra 	$L__BB3_70;
	add.s32 	%r412, %r412, 4096;
	setp.le.u32 	%p37, %r412, %r49;
	@%p37 bra 	$L__BB3_60;
$L__BB3_62:
	setp.le.u32 	%p38, %r70, %r412;
	@%p38 bra 	$L__BB3_70;
	sub.s32 	%r53, %r70, %r412;
	setp.ge.s32 	%p39, %r48, %r53;
	@%p39 bra 	$L__BB3_70;
	not.b32 	%r107, %r48;
	add.s32 	%r108, %r70, %r107;
	sub.s32 	%r54, %r108, %r412;
	and.b32  	%r109, %r54, 768;
	setp.eq.s32 	%p40, %r109, 768;
	mov.u32 	%r416, %r48;
	@%p40 bra 	$L__BB3_67;
	add.s32 	%r414, %r48, %r412;
	shr.u32 	%r110, %r54, 8;
	add.s32 	%r111, %r110, 1;
	and.b32  	%r112, %r111, 3;
	neg.s32 	%r413, %r112;
	mov.u32 	%r416, %r48;
$L__BB3_66:
	.pragma "nounroll";
	mul.wide.u32 	%rd55, %r414, 4;
	add.s64 	%rd54, %rd15, %rd55;
	// begin inline asm
	ld.global.nc.u32 %r113, [%rd54];
	// end inline asm
	mov.b32 	%f121, %r113;
	setp.lt.f32 	%p41, %f443, %f121;
	selp.f32 	%f443, %f121, %f443, %p41;
	add.s32 	%r416, %r416, 256;
	add.s32 	%r414, %r414, 256;
	add.s32 	%r413, %r413, 1;
	setp.ne.s32 	%p42, %r413, 0;
	@%p42 bra 	$L__BB3_66;
$L__BB3_67:
	setp.lt.u32 	%p43, %r54, 768;
	@%p43 bra 	$L__BB3_70;
	add.s32 	%r418, %r416, 512;
	add.s32 	%r417, %r416, %r412;
$L__BB3_69:
	mul.wide.u32 	%rd60, %r417, 4;
	add.s64 	%rd56, %rd15, %rd60;
	// begin inline asm
	ld.global.nc.u32 %r114, [%rd56];
	// end inline asm
	mov.b32 	%f122, %r114;
	setp.lt.f32 	%p44, %f443, %f122;
	selp.f32 	%f123, %f122, %f443, %p44;
	add.s32 	%r118, %r417, 256;
	mul.wide.u32 	%rd61, %r118, 4;
	add.s64 	%rd57, %rd15, %rd61;
	// begin inline asm
	ld.global.nc.u32 %r115, [%rd57];
	// end inline asm
	mov.b32 	%f124, %r115;
	setp.lt.f32 	%p45, %f123, %f124;
	selp.f32 	%f125, %f124, %f123, %p45;
	add.s32 	%r119, %r417, 512;
	mul.wide.u32 	%rd62, %r119, 4;
	add.s64 	%rd58, %rd15, %rd62;
	// begin inline asm
	ld.global.nc.u32 %r116, [%rd58];
	// end inline asm
	mov.b32 	%f126, %r116;
	setp.lt.f32 	%p46, %f125, %f126;
	selp.f32 	%f127, %f126, %f125, %p46;
	add.s32 	%r120, %r417, 768;
	mul.wide.u32 	%rd63, %r120, 4;
	add.s64 	%rd59, %rd15, %rd63;
	// begin inline asm
	ld.global.nc.u32 %r117, [%rd59];
	// end inline asm
	mov.b32 	%f128, %r117;
	setp.lt.f32 	%p47, %f127, %f128;
	selp.f32 	%f443, %f128, %f127, %p47;
	add.s32 	%r68, %r418, 1024;
	add.s32 	%r121, %r418, 512;
	add.s32 	%r417, %r417, 1024;
	setp.lt.s32 	%p48, %r121, %r53;
	mov.u32 	%r418, %r68;
	@%p48 bra 	$L__BB3_69;
$L__BB3_70:
	// begin inline asm
	mov.u32 %r122, %laneid;
	// end inline asm
	mov.b32 	%r124, %f443;
	mov.b32 	%r125, 1;
	mov.b32 	%r146, 31;
	mov.b32 	%r147, -1;
	// begin inline asm
	shfl.sync.down.b32 %r123, %r124, %r125, %r146, %r147;
	// end inline asm
	mov.b32 	%f129, %r123;
	setp.gt.s32 	%p49, %r122, 30;
	setp.lt.f32 	%p50, %f443, %f129;
	selp.f32 	%f130, %f129, %f443, %p50;
	selp.f32 	%f131, %f443, %f130, %p49;
	mov.b32 	%r129, %f131;
	mov.b32 	%r130, 2;
	// begin inline asm
	shfl.sync.down.b32 %r128, %r129, %r130, %r146, %r147;
	// end inline asm
	mov.b32 	%f132, %r128;
	setp.gt.s32 	%p51, %r122, 29;
	setp.lt.f32 	%p52, %f131, %f132;
	selp.f32 	%f133, %f132, %f131, %p52;
	selp.f32 	%f134, %f131, %f133, %p51;
	mov.b32 	%r134, %f134;
	mov.b32 	%r135, 4;
	// begin inline asm
	shfl.sync.down.b32 %r133, %r134, %r135, %r146, %r147;
	// end inline asm
	mov.b32 	%f135, %r133;
	setp.gt.s32 	%p53, %r122, 27;
	setp.lt.f32 	%p54, %f134, %f135;
	selp.f32 	%f136, %f135, %f134, %p54;
	selp.f32 	%f137, %f134, %f136, %p53;
	mov.b32 	%r139, %f137;
	mov.b32 	%r140, 8;
	// begin inline asm
	shfl.sync.down.b32 %r138, %r139, %r140, %r146, %r147;
	// end inline asm
	mov.b32 	%f138, %r138;
	setp.gt.s32 	%p55, %r122, 23;
	setp.lt.f32 	%p56, %f137, %f138;
	selp.f32 	%f139, %f138, %f137, %p56;
	selp.f32 	%f140, %f137, %f139, %p55;
	mov.b32 	%r144, %f140;
	mov.b32 	%r145, 16;
	// begin inline asm
	shfl.sync.down.b32 %r143, %r144, %r145, %r146, %r147;
	// end inline asm
	mov.b32 	%f141, %r143;
	setp.gt.s32 	%p57, %r122, 15;
	setp.lt.f32 	%p58, %f140, %f141;
	selp.f32 	%f54, %f141, %f140, %p58;
	selp.f32 	%f444, %f140, %f54, %p57;
	setp.ne.s32 	%p59, %r122, 0;
	@%p59 bra 	$L__BB3_72;
	shr.u32 	%r148, %r48, 3;
	and.b32  	%r149, %r148, 124;
	mov.u32 	%r150, _ZZN3cub18CUB_300001_SM_10006detail6reduce28DeviceReduceSingleTileKernelINS2_10policy_hubIfjN4cuda3__47maximumIvEEE10Policy1000EPfSB_jS8_ffNS5_3std3__410__identityEEEvT0_T1_T2_T3_T4_T6_E12temp_storage;
	add.s32 	%r151, %r150, %r149;
	st.shared.f32 	[%r151+8], %f54;
$L__BB3_72:
	bar.sync 	0;
	setp.ne.s32 	%p60, %r48, 0;
	@%p60 bra 	$L__BB3_74;
	ld.shared.f32 	%f142, [_ZZN3cub18CUB_300001_SM_10006detail6reduce28DeviceReduceSingleTileKernelINS2_10policy_hubIfjN4cuda3__47maximumIvEEE10Policy1000EPfSB_jS8_ffNS5_3std3__410__identityEEEvT0_T1_T2_T3_T4_T6_E12temp_storage+12];
	setp.lt.f32 	%p61, %f444, %f142;
	selp.f32 	%f143, %f142, %f444, %p61;
	ld.shared.f32 	%f144, [_ZZN3cub18CUB_300001_SM_10006detail6reduce28DeviceReduceSingleTileKernelINS2_10policy_hubIfjN4cuda3__47maximumIvEEE10Policy1000EPfSB_jS8_ffNS5_3std3__410__identityEEEvT0_T1_T2_T3_T4_T6_E12temp_storage+16];
	setp.lt.f32 	%p62, %f143, %f144;
	selp.f32 	%f145, %f144, %f143, %p62;
	ld.shared.f32 	%f146, [_ZZN3cub18CUB_300001_SM_10006detail6reduce28DeviceReduceSingleTileKernelINS2_10policy_hubIfjN4cuda3__47maximumIvEEE10Policy1000EPfSB_jS8_ffNS5_3std3__410__identityEEEvT0_T1_T2_T3_T4_T6_E12temp_storage+20];
	setp.lt.f32 	%p63, %f145, %f146;
	selp.f32 	%f147, %f146, %f145, %p63;
	ld.shared.f32 	%f148, [_ZZN3cub18CUB_300001_SM_10006detail6reduce28DeviceReduceSingleTileKernelINS2_10policy_hubIfjN4cuda3__47maximumIvEEE10Policy1000EPfSB_jS8_ffNS5_3std3__410__identityEEEvT0_T1_T2_T3_T4_T6_E12temp_storage+24];
	setp.lt.f32 	%p64, %f147, %f148;
	selp.f32 	%f149, %f148, %f147, %p64;
	ld.shared.f32 	%f150, [_ZZN3cub18CUB_300001_SM_10006detail6reduce28DeviceReduceSingleTileKernelINS2_10policy_hubIfjN4cuda3__47maximumIvEEE10Policy1000EPfSB_jS8_ffNS5_3std3__410__identityEEEvT0_T1_T2_T3_T4_T6_E12temp_storage+28];
	setp.lt.f32 	%p65, %f149, %f150;
	selp.f32 	%f151, %f150, %f149, %p65;
	ld.shared.f32 	%f152, [_ZZN3cub18CUB_300001_SM_10006detail6reduce28DeviceReduceSingleTileKernelINS2_10policy_hubIfjN4cuda3__47maximumIvEEE10Policy1000EPfSB_jS8_ffNS5_3std3__410__identityEEEvT0_T1_T2_T3_T4_T6_E12temp_storage+32];
	setp.lt.f32 	%p66, %f151, %f152;
	selp.f32 	%f153, %f152, %f151, %p66;
	ld.shared.f32 	%f154, [_ZZN3cub18CUB_300001_SM_10006detail6reduce28DeviceReduceSingleTileKernelINS2_10policy_hubIfjN4cuda3__47maximumIvEEE10Policy1000EPfSB_jS8_ffNS5_3std3__410__identityEEEvT0_T1_T2_T3_T4_T6_E12temp_storage+36];
	setp.lt.f32 	%p67, %f153, %f154;
	selp.f32 	%f444, %f154, %f153, %p67;
$L__BB3_74:
	mov.u32 	%r391, %tid.x;
	setp.ne.s32 	%p249, %r391, 0;
	@%p249 bra 	$L__BB3_76;
	setp.lt.f32 	%p250, %f58, %f444;
	selp.f32 	%f417, %f444, %f58, %p250;
	st.global.f32 	[%rd1], %f417;
$L__BB3_76:
	ret;

}
	// .globl	_ZN3cub18CUB_300001_SM_10006detail6reduce18DeviceReduceKernelINS2_10policy_hubIfjN4cuda3__47maximumIvEEE10Policy1000EPfjS8_fNS5_3std3__410__identityEEEvT0_PT3_T1_NS0_13GridEvenShareISI_EET2_T4_
.visible .entry _ZN3cub18CUB_300001_SM_10006detail6reduce18DeviceReduceKernelINS2_10policy_hubIfjN4cuda3__47maximumIvEEE10Policy1000EPfjS8_fNS5_3std3__410__identityEEEvT0_PT3_T1_NS0_13GridEvenShareISI_EET2_T4_(
	.param .u64 .ptr .align 1 _ZN3cub18CUB_300001_SM_10006detail6reduce18DeviceReduceKernelINS2_10policy_hubIfjN4cuda3__47maximumIvEEE10Policy1000EPfjS8_fNS5_3std3__410__identityEEEvT0_PT3_T1_NS0_13GridEvenShareISI_EET2_T4__param_0,
	.param .u64 .ptr .align 1 _ZN3cub18CUB_300001_SM_10006detail6reduce18DeviceReduceKernelINS2_10policy_hubIfjN4cuda3__47maximumIvEEE10Policy1000EPfjS8_fNS5_3std3__410__identityEEEvT0_PT3_T1_NS0_13GridEvenShareISI_EET2_T4__param_1,
	.param .u32 _ZN3cub18CUB_300001_SM_10006detail6reduce18DeviceReduceKernelINS2_10policy_hubIfjN4cuda3__47maximumIvEEE10Policy1000EPfjS8_fNS5_3std3__410__identityEEEvT0_PT3_T1_NS0_13GridEvenShareISI_EET2_T4__param_2,
	.param .align 4 .b8 _ZN3cub18CUB_300001_SM_10006detail6reduce18DeviceReduceKernelINS2_10policy_hubIfjN4cuda3__47maximumIvEEE10Policy1000EPfjS8_fNS5_3std3__410__identityEEEvT0_PT3_T1_NS0_13GridEvenShareISI_EET2_T4__param_3[40],
	.param .align 1 .b8 _ZN3cub18CUB_300001_SM_10006detail6reduce18DeviceReduceKernelINS2_10policy_hubIfjN4cuda3__47maximumIvEEE10Policy1000EPfjS8_fNS5_3std3__410__identityEEEvT0_PT3_T1_NS0_13GridEvenShareISI_EET2_T4__param_4[1],
	.param .align 1 .b8 _ZN3cub18CUB_300001_SM_10006detail6reduce18DeviceReduceKernelINS2_10policy_hubIfjN4cuda3__47maximumIvEEE10Policy1000EPfjS8_fNS5_3std3__410__identityEEEvT0_PT3_T1_NS0_13GridEvenShareISI_EET2_T4__param_5[1]
)
.maxntid 256
{
	.reg .pred 	%p<249>;
	.reg .b32 	%r<478>;
	.reg .b32 	%f<439>;
	.reg .b64 	%rd<112>;
	// demoted variable
	.shared .align 4 .b8 _ZZN3cub18CUB_300001_SM_10006detail6reduce18DeviceReduceKernelINS2_10policy_hubIfjN4cuda3__47maximumIvEEE10Policy1000EPfjS8_fNS5_3std3__410__identityEEEvT0_PT3_T1_NS0_13GridEvenShareISI_EET2_T4_E12temp_storage[44];
	ld.param.u32 	%r1, [_ZN3cub18CUB_300001_SM_10006detail6reduce18DeviceReduceKernelINS2_10policy_hubIfjN4cuda3__47maximumIvEEE10Policy1000EPfjS8_fNS5_3std3__410__identityEEEvT0_PT3_T1_NS0_13GridEvenShareISI_EET2_T4__param_3+20];
	ld.param.u64 	%rd1, [_ZN3cub18CUB_300001_SM_10006detail6reduce18DeviceReduceKernelINS2_10policy_hubIfjN4cuda3__47maximumIvEEE10Policy1000EPfjS8_fNS5_3std3__410__identityEEEvT0_PT3_T1_NS0_13GridEvenShareISI_EET2_T4__param_0];
	ld.param.u32 	%r2, [_ZN3cub18CUB_300001_SM_10006detail6reduce18DeviceReduceKernelINS2_10policy_hubIfjN4cuda3__47maximumIvEEE10Policy1000EPfjS8_fNS5_3std3__410__identityEEEvT0_PT3_T1_NS0_13GridEvenShareISI_EET2_T4__param_3+24];
	mov.u32 	%r3, %ctaid.x;
	shl.b32 	%r4, %r2, 12;
	shl.b32 	%r5, %r3, 12;
	and.b64  	%rd3, %rd1, 15;
	setp.ne.s64 	%p1, %rd3, 0;
	@%p1 bra 	$L__BB4_36;
	sub.s32 	%r6, %r1, %r5;
	setp.gt.u32 	%p125, %r6, 4095;
	@%p125 bra 	$L__BB4_20;
	mov.u32 	%r7, %tid.x;
	setp.ge.u32 	%p190, %r7, %r6;
	mov.f32 	%f419, 0f00000000;
	mov.u32 	%r448, %r7;
	@%p190 bra 	$L__BB4_4;
	add.s32 	%r359, %r5, %r7;
	mul.wide.u32 	%rd97, %r359, 4;
	add.s64 	%rd96, %rd1, %rd97;
	// begin inline asm
	ld.global.nc.u32 %r358, [%rd96];
	// end inline asm
	mov.b32 	%f419, %r358;
	add.s32 	%r448, %r7, 256;
$L__BB4_4:
	setp.ge.u32 	%p191, %r448, %r6;
	@%p191 bra 	$L__BB4_11;
	not.b32 	%r360, %r448;
	add.s32 	%r10, %r1, %r360;
	and.b32  	%r361, %r10, 768;
	setp.eq.s32 	%p192, %r361, 768;
	@%p192 bra 	$L__BB4_8;
	add.s32 	%r446, %r448, %r5;
	shr.u32 	%r362, %r10, 8;
	add.s32 	%r363, %r362, 1;
	and.b32  	%r364, %r363, 3;
	neg.s32 	%r445, %r364;
$L__BB4_7:
	.pragma "nounroll";
	mul.wide.u32 	%rd99, %r446, 4;
	add.s64 	%rd98, %rd1, %rd99;
	// begin inline asm
	ld.global.nc.u32 %r365, [%rd98];
	// end inline asm
	mov.b32 	%f333, %r365;
	setp.lt.f32 	%p193, %f419, %f333;
	selp.f32 	%f419, %f333, %f419, %p193;
	add.s32 	%r448, %r448, 256;
	add.s32 	%r446, %r446, 256;
	add.s32 	%r445, %r445, 1;
	setp.ne.s32 	%p194, %r445, 0;
	@%p194 bra 	$L__BB4_7;
$L__BB4_8:
	sub.s32 	%r366, %r10, %r5;
	setp.lt.u32 	%p195, %r366, 768;
	@%p195 bra 	$L__BB4_11;
	add.s32 	%r450, %r448, 512;
	add.s32 	%r449, %r448, %r5;
$L__BB4_10:
	mul.wide.u32 	%rd104, %r449, 4;
	add.s64 	%rd100, %rd1, %rd104;
	// begin inline asm
	ld.global.nc.u32 %r367, [%rd100];
	// end inline asm
	mov.b32 	%f334, %r367;
	setp.lt.f32 	%p196, %f419, %f334;
	selp.f32 	%f335, %f334, %f419, %p196;
	add.s32 	%r371, %r449, 256;
	mul.wide.u32 	%rd105, %r371, 4;
	add.s64 	%rd101, %rd1, %rd105;
	// begin inline asm
	ld.global.nc.u32 %r368, [%rd101];
	// end inline asm
	mov.b32 	%f336, %r368;
	setp.lt.f32 	%p197, %f335, %f336;
	selp.f32 	%f337, %f336, %f335, %p197;
	add.s32 	%r372, %r449, 512;
	mul.wide.u32 	%rd106, %r372, 4;
	add.s64 	%rd102, %rd1, %rd106;
	// begin inline asm
	ld.global.nc.u32 %r369, [%rd102];
	// end inline asm
	mov.b32 	%f338, %r369;
	setp.lt.f32 	%p198, %f337, %f338;
	selp.f32 	%f339, %f338, %f337, %p198;
	add.s32 	%r373, %r449, 768;
	mul.wide.u32 	%rd107, %r373, 4;
	add.s64 	%rd103, %rd1, %rd107;
	// begin inline asm
	ld.global.nc.u32 %r370, [%rd103];
	// end inline asm
	mov.b32 	%f340, %r370;
	setp.lt.f32 	%p199, %f339, %f340;
	selp.f32 	%f419, %f340, %f339, %p199;
	add.s32 	%r24, %r450, 1024;
	add.s32 	%r374, %r450, 512;
	add.s32 	%r449, %r449, 1024;
	setp.lt.s32 	%p200, %r374, %r6;
	mov.u32 	%r450, %r24;
	@%p200 bra 	$L__BB4_10;
$L__BB4_11:
	setp.lt.u32 	%p201, %r6, 256;
	@%p201 bra 	$L__BB4_16;
	// begin inline asm
	mov.u32 %r413, %laneid;
	// end inline asm
	mov.b32 	%r415, %f419;
	mov.b32 	%r416, 1;
	mov.b32 	%r437, 31;
	mov.b32 	%r438, -1;
	// begin inline asm
	shfl.sync.down.b32 %r414, %r415, %r416, %r437, %r438;
	// end inline asm
	mov.b32 	%f388, %r414;
	setp.gt.s32 	%p229, %r413, 30;
	setp.lt.f32 	%p230, %f419, %f388;
	selp.f32 	%f389, %f388, %f419, %p230;
	selp.f32 	%f390, %f419, %f389, %p229;
	mov.b32 	%r420, %f390;
	mov.b32 	%r421, 2;
	// begin inline asm
	shfl.sync.down.b32 %r419, %r420, %r421, %r437, %r438;
	// end inline asm
	mov.b32 	%f391, %r419;
	setp.gt.s32 	%p231, %r413, 29;
	setp.lt.f32 	%p232, %f390, %f391;
	selp.f32 	%f392, %f391, %f390, %p232;
	selp.f32 	%f393, %f390, %f392, %p231;
	mov.b32 	%r425, %f393;
	mov.b32 	%r426, 4;
	// begin inline asm
	shfl.sync.down.b32 %r424, %r425, %r426, %r437, %r438;
	// end inline asm
	mov.b32 	%f394, %r424;
	setp.gt.s32 	%p233, %r413, 27;
	setp.lt.f32 	%p234, %f393, %f394;
	selp.f32 	%f395, %f394, %f393, %p234;
	selp.f32 	%f396, %f393, %f395, %p233;
	mov.b32 	%r430, %f396;
	mov.b32 	%r431, 8;
	// begin inline asm
	shfl.sync.down.b32 %r429, %r430, %r431, %r437, %r438;
	// end inline asm
	mov.b32 	%f397, %r429;
	setp.gt.s32 	%p235, %r413, 23;
	setp.lt.f32 	%p236, %f396, %f397;
	selp.f32 	%f398, %f397, %f396, %p236;
	selp.f32 	%f399, %f396, %f398, %p235;
	mov.b32 	%r435, %f399;
	mov.b32 	%r436, 16;
	// begin inline asm
	shfl.sync.down.b32 %r434, %r435, %r436, %r437, %r438;
	// end inline asm
	mov.b32 	%f400, %r434;
	setp.gt.s32 	%p237, %r413, 15;
	setp.lt.f32 	%p238, %f399, %f400;
	selp.f32 	%f10, %f400, %f399, %p238;
	selp.f32 	%f438, %f399, %f10, %p237;
	setp.ne.s32 	%p239, %r413, 0;
	@%p239 bra 	$L__BB4_14;
	shr.u32 	%r439, %r7, 3;
	and.b32  	%r440, %r439, 124;
	mov.u32 	%r441, _ZZN3cub18CUB_300001_SM_10006detail6reduce18DeviceReduceKernelINS2_10policy_hubIfjN4cuda3__47maximumIvEEE10Policy1000EPfjS8_fNS5_3std3__410__identityEEEvT0_PT3_T1_NS0_13GridEvenShareISI_EET2_T4_E12temp_storage;
	add.s32 	%r442, %r441, %r440;
	st.shared.f32 	[%r442+8], %f10;
$L__BB4_14:
	bar.sync 	0;
	setp.ne.s32 	%p240, %r7, 0;
	@%p240 bra 	$L__BB4_71;
	ld.shared.f32 	%f401, [_ZZN3cub18CUB_300001_SM_10006detail6reduce18DeviceReduceKernelINS2_10policy_hubIfjN4cuda3__47maximumIvEEE10Policy1000EPfjS8_fNS5_3std3__410__identityEEEvT0_PT3_T1_NS0_13GridEvenShareISI_EET2_T4_E12temp_storage+12];
	setp.lt.f32 	%p241, %f438, %f401;
	selp.f32 	%f402, %f401, %f438, %p241;
	ld.shared.f32 	%f403, [_ZZN3cub18CUB_300001_SM_10006detail6reduce18DeviceReduceKernelINS2_10policy_hubIfjN4cuda3__47maximumIvEEE10Policy1000EPfjS8_fNS5_3std3__410__identityEEEvT0_PT3_T1_NS0_13GridEvenShareISI_EET2_T4_E12temp_storage+16];
	setp.lt.f32 	%p242, %f402, %f403;
	selp.f32 	%f404, %f403, %f402, %p242;
	ld.shared.f32 	%f405, [_ZZN3cub18CUB_300001_SM_10006detail6reduce18DeviceReduceKernelINS2_10policy_hubIfjN4cuda3__47maximumIvEEE10Policy1000EPfjS8_fNS5_3std3__410__identityEEEvT0_PT3_T1_NS0_13GridEvenShareISI_EET2_T4_E12temp_storage+20];
	setp.lt.f32 	%p243, %f404, %f405;
	selp.f32 	%f406, %f405, %f404, %p243;
	ld.shared.f32 	%f407, [_ZZN3cub18CUB_300001_SM_10006detail6reduce18DeviceReduceKernelINS2_10policy_hubIfjN4cuda3__47maximumIvEEE10Policy1000EPfjS8_fNS5_3std3__410__identityEEEvT0_PT3_T1_NS0_13GridEvenShareISI_EET2_T4_E12temp_storage+24];
	setp.lt.f32 	%p244, %f406, %f407;
	selp.f32 	%f408, %f407, %f406, %p244;
	ld.shared.f32 	%f409, [_ZZN3cub18CUB_300001_SM_10006detail6reduce18DeviceReduceKernelINS2_10policy_hubIfjN4cuda3__47maximumIvEEE10Policy1000EPfjS8_fNS5_3std3__410__identityEEEvT0_PT3_T1_NS0_13GridEvenShareISI_EET2_T4_E12temp_storage+28];
	setp.lt.f32 	%p245, %f408, %f409;
	selp.f32 	%f410, %f409, %f408, %p245;
	ld.shared.f32 	%f411, [_ZZN3cub18CUB_300001_SM_10006detail6reduce18DeviceReduceKernelINS2_10policy_hubIfjN4cuda3__47maximumIvEEE10Policy1000EPfjS8_fNS5_3std3__410__identityEEEvT0_PT3_T1_NS0_13GridEvenShareISI_EET2_T4_E12temp_storage+32];
	setp.lt.f32 	%p246, %f410, %f411;
	selp.f32 	%f412, %f411, %f410, %p246;
	ld.shared.f32 	%f413, [_ZZN3cub18CUB_300001_SM_10006detail6reduce18DeviceReduceKernelINS2_10policy_hubIfjN4cuda3__47maximumIvEEE10Policy1000EPfjS8_fNS5_3std3__410__identityEEEvT0_PT3_T1_NS0_13GridEvenShareISI_EET2_T4_E12temp_storage+36];
	setp.lt.f32 	%p247, %f412, %f413;
	selp.f32 	%f438, %f413, %f412, %p247;
	bra.uni 	$L__BB4_71;
$L__BB4_16:
	// begin inline asm
	mov.u32 %r375, %laneid;
	// end inline asm
	and.b32  	%r401, %r7, 992;
	add.s32 	%r402, %r401, 32;
	setp.gt.u32 	%p202, %r402, %r6;
	not.b32 	%r403, %r401;
	add.s32 	%r404, %r6, %r403;
	selp.b32 	%r399, %r404, 31, %p202;
	mov.b32 	%r377, %f419;
	mov.b32 	%r378, 1;
	mov.b32 	%r400, -1;
	// begin inline asm
	shfl.sync.down.b32 %r376, %r377, %r378, %r399, %r400;
	// end inline asm
	mov.b32 	%f341, %r376;
	setp.lt.s32 	%p203, %r375, %r399;
	setp.lt.f32 	%p204, %f419, %f341;
	selp.f32 	%f342, %f341, %f419, %p204;
	selp.f32 	%f343, %f342, %f419, %p203;
	mov.b32 	%r382, %f343;
	mov.b32 	%r383, 2;
	// begin inline asm
	shfl.sync.down.b32 %r381, %r382, %r383, %r399, %r400;
	// end inline asm
	mov.b32 	%f344, %r381;
	add.s32 	%r405, %r375, 2;
	setp.gt.s32 	%p205, %r405, %r399;
	setp.lt.f32 	%p206, %f343, %f344;
	selp.f32 	%f345, %f344, %f343, %p206;
	selp.f32 	%f346, %f343, %f345, %p205;
	mov.b32 	%r387, %f346;
	mov.b32 	%r388, 4;
	// begin inline asm
	shfl.sync.down.b32 %r386, %r387, %r388, %r399, %r400;
	// end inline asm
	mov.b32 	%f347, %r386;
	add.s32 	%r406, %r375, 4;
	setp.gt.s32 	%p207, %r406, %r399;
	setp.lt.f32 	%p208, %f346, %f347;
	selp.f32 	%f348, %f347, %f346, %p208;
	selp.f32 	%f349, %f346, %f348, %p207;
	mov.b32 	%r392, %f349;
	mov.b32 	%r393, 8;
	// begin inline asm
	shfl.sync.down.b32 %r391, %r392, %r393, %r399, %r400;
	// end inline asm
	mov.b32 	%f350, %r391;
	add.s32 	%r407, %r375, 8;
	setp.gt.s32 	%p209, %r407, %r399;
	setp.lt.f32 	%p210, %f349, %f350;
	selp.f32 	%f351, %f350, %f349, %p210;
	selp.f32 	%f352, %f349, %f351, %p209;
	mov.b32 	%r397, %f352;
	mov.b32 	%r398, 16;
	// begin inline asm
	shfl.sync.down.b32 %r396, %r397, %r398, %r399, %r400;
	// end inline asm
	mov.b32 	%f353, %r396;
	add.s32 	%r408, %r375, 16;
	setp.gt.s32 	%p211, %r408, %r399;
	setp.lt.f32 	%p212, %f352, %f353;
	selp.f32 	%f354, %f353, %f352, %p212;
	selp.f32 	%f438, %f352, %f354, %p211;
	setp.ne.s32 	%p213, %r375, 0;
	@%p213 bra 	$L__BB4_18;
	shr.u32 	%r409, %r7, 3;
	and.b32  	%r410, %r409, 124;
	mov.u32 	%r411, _ZZN3cub18CUB_300001_SM_10006detail6reduce18DeviceReduceKernelINS2_10policy_hubIfjN4cuda3__47maximumIvEEE10Policy1000EPfjS8_fNS5_3std3__410__identityEEEvT0_PT3_T1_NS0_13GridEvenShareISI_EET2_T4_E12temp_storage;
	add.s32 	%r412, %r411, %r410;
	st.shared.f32 	[%r412+8], %f438;
$L__BB4_18:
	bar.sync 	0;
	setp.ne.s32 	%p214, %r7, 0;
	@%p214 bra 	$L__BB4_71;
	setp.gt.u32 	%p215, %r6, 32;
	ld.shared.f32 	%f355, [_ZZN3cub18CUB_300001_SM_10006detail6reduce18DeviceReduceKernelINS2_10policy_hubIfjN4cuda3__47maximumIvEEE10Policy1000EPfjS8_fNS5_3std3__410__identityEEEvT0_PT3_T1_NS0_13GridEvenShareISI_EET2_T4_E12temp_storage+12];
	setp.lt.f32 	%p216, %f438, %f355;
	selp.f32 	%f357, %f355, %f438, %p216;
	selp.f32 	%f358, %f357, %f438, %p215;
	setp.gt.u32 	%p217, %r6, 64;
	ld.shared.f32 	%f360, [_ZZN3cub18CUB_300001_SM_10006detail6reduce18DeviceReduceKernelINS2_10policy_hubIfjN4cuda3__47maximumIvEEE10Policy1000EPfjS8_fNS5_3std3__410__identityEEEvT0_PT3_T1_NS0_13GridEvenShareISI_EET2_T4_E12temp_storage+16];
	setp.lt.f32 	%p218, %f358, %f360;
	selp.f32 	%f362, %f360, %f358, %p218;
	selp.f32 	%f363, %f362, %f358, %p217;
	setp.gt.u32 	%p219, %r6, 96;
	ld.shared.f32 	%f365, [_ZZN3cub18CUB_300001_SM_10006detail6reduce18DeviceReduceKernelINS2_10policy_hubIfjN4cuda3__47maximumIvEEE10Policy1000EPfjS8_fNS5_3std3__410__identityEEEvT0_PT3_T1_NS0_13GridEvenShareISI_EET2_T4_E12temp_storage+20];
	setp.lt.f32 	%p220, %f363, %f365;
	selp.f32 	%f367, %f365, %f363, %p220;
	selp.f32 	%f368, %f367, %f363, %p219;
	setp.gt.u32 	%p221, %r6, 128;
	ld.shared.f32 	%f370, [_ZZN3cub18CUB_300001_SM_10006detail6reduce18DeviceReduceKernelINS2_10policy_hubIfjN4cuda3__47maximumIvEEE10Policy1000EPfjS8_fNS5_3std3__410__identityEEEvT0_PT3_T1_NS0_13GridEvenShareISI_EET2_T4_E12temp_storage+24];
	setp.lt.f32 	%p222, %f368, %f370;
	selp.f32 	%f372, %f370, %f368, %p222;
	selp.f32 	%f373, %f372, %f368, %p221;
	setp.gt.u32 	%p223, %r6, 160;
	ld.shared.f32 	%f375, [_ZZN3cub18CUB_300001_SM_10006detail6reduce18DeviceReduceKernelINS2_10policy_hubIfjN4cuda3__47maximumIvEEE10Policy1000EPfjS8_fNS5_3std3__410__identityEEEvT0_PT3_T1_NS0_13GridEvenShareISI_EET2_T4_E12temp_storage+28];
	setp.lt.f32 	%p224, %f373, %f375;
	selp.f32 	%f377, %f375, %f373, %p224;
	selp.f32 	%f378, %f377, %f373, %p223;
	setp.gt.u32 	%p225, %r6, 192;
	ld.shared.f32 	%f380, [_ZZN3cub18CUB_300001_SM_10006detail6reduce18DeviceReduceKernelINS2_10policy_hubIfjN4cuda3__47maximumIvEEE10Policy1000EPfjS8_fNS5_3std3__410__identityEEEvT0_PT3_T1_NS0_13GridEvenShareISI_EET2_T4_E12temp_storage+32];
	setp.lt.f32 	%p226, %f378, %f380;
	selp.f32 	%f382, %f380, %f378, %p226;
	selp.f32 	%f383, %f382, %f378, %p225;
	setp.gt.u32 	%p227, %r6, 224;
	ld.shared.f32 	%f385, [_ZZN3cub18CUB_300001_SM_10006detail6reduce18DeviceReduceKernelINS2_10policy_hubIfjN4cuda3__47maximumIvEEE10Policy1000EPfjS8_fNS5_3std3__410__identityEEEvT0_PT3_T1_NS0_13GridEvenShareISI_EET2_T4_E12temp_storage+36];
	setp.lt.f32 	%p228, %f383, %f385;
	selp.f32 	%f387, %f385, %f383, %p228;
	selp.f32 	%f438, %f387, %f383, %p227;
	bra.uni 	$L__BB4_71;
$L__BB4_20:
	mov.u32 	%r26, %tid.x;
	shl.b32 	%r27, %r26, 2;
	add.s32 	%r274, %r5, %r27;
	mul.wide.u32 	%rd72, %r274, 4;
	add.s64 	%rd62, %rd1, %rd72;
	// begin inline asm
	ld.global.nc.v2.u64 {%rd60, %rd61}, [%rd62];
	// end inline asm
	mov.b64 	{%r275, %r276}, %rd61;
	mov.b64 	{%r277, %r278}, %rd60;
	mov.b32 	%f235, %r278;
	mov.b32 	%f236, %r277;
	mov.b32 	%f237, %r276;
	mov.b32 	%f238, %r275;
	add.s64 	%rd65, %rd62, 4096;
	// begin inline asm
	ld.global.nc.v2.u64 {%rd63, %rd64}, [%rd65];
	// end inline asm
	mov.b64 	{%r279, %r280}, %rd64;
	mov.b64 	{%r281, %r282}, %rd63;
	mov.b32 	%f239, %r282;
	mov.b32 	%f240, %r281;
	mov.b32 	%f241, %r280;
	mov.b32 	%f242, %r279;
	add.s64 	%rd68, %rd62, 8192;
	// begin inline asm
	ld.global.nc.v2.u64 {%rd66, %rd67}, [%rd68];
	// end inline asm
	mov.b64 	{%r283, %r284}, %rd67;
	mov.b64 	{%r285, %r286}, %rd66;
	mov.b32 	%f243, %r286;
	mov.b32 	%f244, %r285;
	mov.b32 	%f245, %r284;
	mov.b32 	%f246, %r283;
	add.s64 	%rd71, %rd62, 12288;
	// begin inline asm
	ld.global.nc.v2.u64 {%rd69, %rd70}, [%rd71];
	// end inline asm
	mov.b64 	{%r287, %r288}, %rd70;
	mov.b64 	{%r289, %r290}, %rd69;
	mov.b32 	%f247, %r290;
	mov.b32 	%f248, %r289;
	mov.b32 	%f249, %r288;
	mov.b32 	%f250, %r287;
	setp.lt.f32 	%p126, %f236, %f235;
	selp.f32 	%f251, %f235, %f236, %p126;
	setp.lt.f32 	%p127, %f238, %f237;
	selp.f32 	%f252, %f237, %f238, %p127;
	setp.lt.f32 	%p128, %f240, %f239;
	selp.f32 	%f253, %f239, %f240, %p128;
	setp.lt.f32 	%p129, %f242, %f241;
	selp.f32 	%f254, %f241, %f242, %p129;
	setp.lt.f32 	%p130, %f244, %f243;
	selp.f32 	%f255, %f243, %f244, %p130;
	setp.lt.f32 	%p131, %f246, %f245;
	selp.f32 	%f256, %f245, %f246, %p131;
	setp.lt.f32 	%p132, %f248, %f247;
	selp.f32 	%f257, %f247, %f248, %p132;
	setp.lt.f32 	%p133, %f250, %f249;
	selp.f32 	%f258, %f249, %f250, %p133;
	setp.lt.f32 	%p134, %f251, %f252;
	selp.f32 	%f259, %f252, %f251, %p134;
	setp.lt.f32 	%p135, %f253, %f254;
	selp.f32 	%f260, %f254, %f253, %p135;
	setp.lt.f32 	%p136, %f255, %f256;
	selp.f32 	%f261, %f256, %f255, %p136;
	setp.lt.f32 	%p137, %f257, %f258;
	selp.f32 	%f262, %f258, %f257, %p137;
	setp.lt.f32 	%p138, %f259, %f260;
	selp.f32 	%f263, %f260, %f259, %p138;
	setp.lt.f32 	%p139, %f261, %f262;
	selp.f32 	%f264, %f262, %f261, %p139;
	setp.lt.f32 	%p140, %f263, %f264;
	selp.f32 	%f425, %f264, %f263, %p140;
	setp.lt.u32 	%p141, %r6, %r4;
	@%p141 bra 	$L__BB4_32;
	add.s32 	%r28, %r4, %r5;
	add.s32 	%r452, %r28, 256;
	add.s32 	%r451, %r28, %r26;
	mov.b32 	%r453, 0;
$L__BB4_22:
	add.s32 	%r5, %r5, %r4;
	add.s32 	%r292, %r1, -4096;
	setp.gt.u32 	%p142, %r5, %r292;
	@%p142 bra 	$L__BB4_24;
	add.s32 	%r293, %r5, %r27;
	mul.wide.u32 	%rd85, %r293, 4;
	add.s64 	%rd75, %rd1, %rd85;
	// begin inline asm
	ld.global.nc.v2.u64 {%rd73, %rd74}, [%rd75];
	// end inline asm
	mov.b64 	{%r294, %r295}, %rd74;
	mov.b64 	{%r296, %r297}, %rd73;
	mov.b32 	%f265, %r297;
	mov.b32 	%f266, %r296;
	mov.b32 	%f267, %r295;
	mov.b32 	%f268, %r294;
	add.s64 	%rd78, %rd75, 4096;
	// begin inline asm
	ld.global.nc.v2.u64 {%rd76, %rd77}, [%rd78];
	// end inline asm
	mov.b64 	{%r298, %r299}, %rd77;
	mov.b64 	{%r300, %r301}, %rd76;
	mov.b32 	%f269, %r301;
	mov.b32 	%f270, %r300;
	mov.b32 	%f271, %r299;
	mov.b32 	%f272, %r298;
	add.s64 	%rd81, %rd75, 8192;
	// begin inline asm
	ld.global.nc.v2.u64 {%rd79, %rd80}, [%rd81];
	// end inline asm
	mov.b64 	{%r302, %r303}, %rd80;
	mov.b64 	{%r304, %r305}, %rd79;
	mov.b32 	%f273, %r305;
	mov.b32 	%f274, %r304;
	mov.b32 	%f275, %r303;
	mov.b32 	%f276, %r302;
	add.s64 	%rd84, %rd75, 12288;
	// begin inline asm
	ld.global.nc.v2.u64 {%rd82, %rd83}, [%rd84];
	// end inline asm
	mov.b64 	{%r306, %r307}, %rd83;
	mov.b64 	{%r308, %r309}, %rd82;
	mov.b32 	%f277, %r309;
	mov.b32 	%f278, %r308;
	mov.b32 	%f279, %r307;
	mov.b32 	%f280, %r306;
	setp.lt.f32 	%p143, %f425, %f266;
	selp.f32 	%f281, %f266, %f425, %p143;
	setp.lt.f32 	%p144, %f265, %f268;
	selp.f32 	%f282, %f268, %f265, %p144;
	setp.lt.f32 	%p145, %f267, %f270;
	selp.f32 	%f283, %f270, %f267, %p145;
	setp.lt.f32 	%p146, %f269, %f272;
	selp.f32 	%f284, %f272, %f269, %p146;
	setp.lt.f32 	%p147, %f271, %f274;
	selp.f32 	%f285, %f274, %f271, %p147;
	setp.lt.f32 	%p148, %f273, %f276;
	selp.f32 	%f286, %f276, %f273, %p148;
	setp.lt.f32 	%p149, %f275, %f278;
	selp.f32 	%f287, %f278, %f275, %p149;
	setp.lt.f32 	%p150, %f277, %f280;
	selp.f32 	%f288, %f280, %f277, %p150;
	setp.lt.f32 	%p151, %f281, %f282;
	selp.f32 	%f289, %f282, %f281, %p151;
	setp.lt.f32 	%p152, %f283, %f284;
	selp.f32 	%f290, %f284, %f283, %p152;
	setp.lt.f32 	%p153, %f285, %f286;
	selp.f32 	%f291, %f286, %f285, %p153;
	setp.lt.f32 	%p154, %f287, %f288;
	selp.f32 	%f292, %f288, %f287, %p154;
	setp.lt.f32 	%p155, %f289, %f290;
	selp.f32 	%f293, %f290, %f289, %p155;
	setp.lt.f32 	%p156, %f291, %f292;
	selp.f32 	%f294, %f292, %f291, %p156;
	setp.lt.f32 	%p157, %f293, %f294;
	selp.f32 	%f295, %f294, %f293, %p157;
	setp.lt.f32 	%p158, %f295, %f279;
	selp.f32 	%f425, %f279, %f295, %p158;
	sub.s32 	%r310, %r1, %r5;
	setp.lt.u32 	%p159, %r310, %r4;
	add.s32 	%r453, %r453, 1;
	add.s32 	%r452, %r452, %r4;
	add.s32 	%r451, %r451, %r4;
	@%p159 bra 	$L__BB4_32;
	bra.uni 	$L__BB4_22;
$L__BB4_24:
	setp.le.u32 	%p160, %r1, %r5;
	@%p160 bra 	$L__BB4_32;
	sub.s32 	%r39, %r1, %r5;
	setp.ge.s32 	%p161, %r26, %r39;
	@%p161 bra 	$L__BB4_32;
	not.b32 	%r311, %r26;
	add.s32 	%r312, %r1, %r311;
	sub.s32 	%r313, %r312, %r28;
	mul.lo.s32 	%r314, %r2, %r453;
	shl.b32 	%r315, %r314, 12;
	sub.s32 	%r40, %r313, %r315;
	shr.u32 	%r316, %r312, 8;
	add.s32 	%r41, %r316, 1;
	and.b32  	%r317, %r312, 768;
	setp.eq.s32 	%p162, %r317, 768;
	mov.u32 	%r458, %r26;
	@%p162 bra 	$L__BB4_29;
	and.b32  	%r318, %r41, 3;
	neg.s32 	%r455, %r318;
	mov.u32 	%r458, %r26;
$L__BB4_28:
	.pragma "nounroll";
	mul.wide.u32 	%rd87, %r451, 4;
	add.s64 	%rd86, %rd1, %rd87;
	// begin inline asm
	ld.global.nc.u32 %r319, [%rd86];
	// end inline asm
	mov.b32 	%f297, %r319;
	setp.lt.f32 	%p163, %f425, %f297;
	selp.f32 	%f425, %f297, %f425, %p163;
	add.s32 	%r458, %r458, 256;
	add.s32 	%r451, %r451, 256;
	add.s32 	%r455, %r455, 1;
	setp.ne.s32 	%p164, %r455, 0;
	@%p164 bra 	$L__BB4_28;
$L__BB4_29:
	setp.lt.u32 	%p165, %r40, 768;
	@%p165 bra 	$L__BB4_32;
	add.s32 	%r460, %r458, 512;
	add.s32 	%r459, %r458, %r452;
$L__BB4_31:
	add.s32 	%r324, %r459, -256;
	mul.wide.u32 	%rd92, %r324, 4;
	add.s64 	%rd88, %rd1, %rd92;
	// begin inline asm
	ld.global.nc.u32 %r320, [%rd88];
	// end inline asm
	mov.b32 	%f298, %r320;
	setp.lt.f32 	%p166, %f425, %f298;
	selp.f32 	%f299, %f298, %f425, %p166;
	mul.wide.u32 	%rd93, %r459, 4;
	add.s64 	%rd89, %rd1, %rd93;
	// begin inline asm
	ld.global.nc.u32 %r321, [%rd89];
	// end inline asm
	mov.b32 	%f300, %r321;
	setp.lt.f32 	%p167, %f299, %f300;
	selp.f32 	%f301, %f300, %f299, %p167;
	add.s32 	%r325, %r459, 256;
	mul.wide.u32 	%rd94, %r325, 4;
	add.s64 	%rd90, %rd1, %rd94;
	// begin inline asm
	ld.global.nc.u32 %r322, [%rd90];
	// end inline asm
	mov.b32 	%f302, %r322;
	setp.lt.f32 	%p168, %f301, %f302;
	selp.f32 	%f303, %f302, %f301, %p168;
	add.s32 	%r326, %r459, 512;
	mul.wide.u32 	%rd95, %r326, 4;
	add.s64 	%rd91, %rd1, %rd95;
	// begin inline asm
	ld.global.nc.u32 %r323, [%rd91];
	// end inline asm
	mov.b32 	%f304, %r323;
	setp.lt.f32 	%p169, %f303, %f304;
	selp.f32 	%f425, %f304, %f303, %p169;
	add.s32 	%r54, %r460, 1024;
	add.s32 	%r327, %r460, 512;
	add.s32 	%r459, %r459, 1024;
	setp.lt.s32 	%p170, %r327, %r39;
	mov.u32 	%r460, %r54;
	@%p170 bra 	$L__BB4_31;
$L__BB4_32:
	// begin inline asm
	mov.u32 %r328, %laneid;
	// end inline asm
	mov.b32 	%r330, %f425;
	mov.b32 	%r331, 1;
	mov.b32 	%r352, 31;
	mov.b32 	%r353, -1;
	// begin inline asm
	shfl.sync.down.b32 %r329, %r330, %r331, %r352, %r353;
	// end inline asm
	mov.b32 	%f305, %r329;
	setp.gt.s32 	%p171, %r328, 30;
	setp.lt.f32 	%p172, %f425, %f305;
	selp.f32 	%f306, %f305, %f425, %p172;
	selp.f32 	%f307, %f425, %f306, %p171;
	mov.b32 	%r335, %f307;
	mov.b32 	%r336, 2;
	// begin inline asm
	shfl.sync.down.b32 %r334, %r335, %r336, %r352, %r353;
	// end inline asm
	mov.b32 	%f308, %r334;
	setp.gt.s32 	%p173, %r328, 29;
	setp.lt.f32 	%p174, %f307, %f308;
	selp.f32 	%f309, %f308, %f307, %p174;
	selp.f32 	%f310, %f307, %f309, %p173;
	mov.b32 	%r340, %f310;
	mov.b32 	%r341, 4;
	// begin inline asm
	shfl.sync.down.b32 %r339, %r340, %r341, %r352, %r353;
	// end inline asm
	mov.b32 	%f311, %r339;
	setp.gt.s32 	%p175, %r328, 27;
	setp.lt.f32 	%p176, %f310, %f311;
	selp.f32 	%f312, %f311, %f310, %p176;
	selp.f32 	%f313, %f310, %f312, %p175;
	mov.b32 	%r345, %f313;
	mov.b32 	%r346, 8;
	// begin inline asm
	shfl.sync.down.b32 %r344, %r345, %r346, %r352, %r353;
	// end inline asm
	mov.b32 	%f314, %r344;
	setp.gt.s32 	%p177, %r328, 23;
	setp.lt.f32 	%p178, %f313, %f314;
	selp.f32 	%f315, %f314, %f313, %p178;
	selp.f32 	%f316, %f313, %f315, %p177;
	mov.b32 	%r350, %f316;
	mov.b32 	%r351, 16;
	// begin inline asm
	shfl.sync.down.b32 %r349, %r350, %r351, %r352, %r353;
	// end inline asm
	mov.b32 	%f317, %r349;
	setp.gt.s32 	%p179, %r328, 15;
	setp.lt.f32 	%p180, %f316, %f317;
	selp.f32 	%f25, %f317, %f316, %p180;
	selp.f32 	%f438, %f316, %f25, %p179;
	setp.ne.s32 	%p181, %r328, 0;
	@%p181 bra 	$L__BB4_34;
	shr.u32 	%r354, %r26, 3;
	and.b32  	%r355, %r354, 124;
	mov.u32 	%r356, _ZZN3cub18CUB_300001_SM_10006detail6reduce18DeviceReduceKernelINS2_10policy_hubIfjN4cuda3__47maximumIvEEE10Policy1000EPfjS8_fNS5_3std3__410__identityEEEvT0_PT3_T1_NS0_13GridEvenShareISI_EET2_T4_E12temp_storage;
	add.s32 	%r357, %r356, %r355;
	st.shared.f32 	[%r357+8], %f25;
$L__BB4_34:
	bar.sync 	0;
	setp.ne.s32 	%p182, %r26, 0;
	@%p182 bra 	$L__BB4_71;
	ld.shared.f32 	%f318, [_ZZN3cub18CUB_300001_SM_10006detail6reduce18DeviceReduceKernelINS2_10policy_hubIfjN4cuda3__47maximumIvEEE10Policy1000EPfjS8_fNS5_3std3__410__identityEEEvT0_PT3_T1_NS0_13GridEvenShareISI_EET2_T4_E12temp_storage+12];
	setp.lt.f32 	%p183, %f438, %f318;
	selp.f32 	%f319, %f318, %f438, %p183;
	ld.shared.f32 	%f320, [_ZZN3cub18CUB_300001_SM_10006detail6reduce18DeviceReduceKernelINS2_10policy_hubIfjN4cuda3__47maximumIvEEE10Policy1000EPfjS8_fNS5_3std3__410__identityEEEvT0_PT3_T1_NS0_13GridEvenShareISI_EET2_T4_E12temp_storage+16];
	setp.lt.f32 	%p184, %f319, %f320;
	selp.f32 	%f321, %f320, %f319, %p184;
	ld.shared.f32 	%f322, [_ZZN3cub18CUB_300001_SM_10006detail6reduce18DeviceReduceKernelINS2_10policy_hubIfjN4cuda3__47maximumIvEEE10Policy1000EPfjS8_fNS5_3std3__410__identityEEEvT0_PT3_T1_NS0_13GridEvenShareISI_EET2_T4_E12temp_storage+20];
	setp.lt.f32 	%p185, %f321, %f322;
	selp.f32 	%f323, %f322, %f321, %p185;
	ld.shared.f32 	%f324, [_ZZN3cub18CUB_300001_SM_10006detail6reduce18DeviceReduceKernelINS2_10policy_hubIfjN4cuda3__47maximumIvEEE10Policy1000EPfjS8_fNS5_3std3__410__identityEEEvT0_PT3_T1_NS0_13GridEvenShareISI_EET2_T4_E12temp_storage+24];
	setp.lt.f32 	%p186, %f323, %f324;
	selp.f32 	%f325, %f324, %f323, %p186;
	ld.shared.f32 	%f326, [_ZZN3cub18CUB_300001_SM_10006detail6reduce18DeviceReduceKernelINS2_10policy_hubIfjN4cuda3__47maximumIvEEE10Policy1000EPfjS8_fNS5_3std3__410__identityEEEvT0_PT3_T1_NS0_13GridEvenShareISI_EET2_T4_E12temp_storage+28];
	setp.lt.f32 	%p187, %f325, %f326;
	selp.f32 	%f327, %f326, %f325, %p187;
	ld.shared.f32 	%f328, [_ZZN3cub18CUB_300001_SM_10006detail6reduce18DeviceReduceKernelINS2_10policy_hubIfjN4cuda3__47maximumIvEEE10Policy1000EPfjS8_fNS5_3std3__410__identityEEEvT0_PT3_T1_NS0_13GridEvenShareISI_EET2_T4_E12temp_storage+32];
	setp.lt.f32 	%p188, %f327, %f328;
	selp.f32 	%f329, %f328, %f327, %p188;
	ld.shared.f32 	%f330, [_ZZN3cub18CUB_300001_SM_10006detail6reduce18DeviceReduceKernelINS2_10policy_hubIfjN4cuda3__47maximumIvEEE10Policy1000EPfjS8_fNS5_3std3__410__identityEEEvT0_PT3_T1_NS0_13GridEvenShareISI_EET2_T4_E12temp_storage+36];
	setp.lt.f32 	%p189, %f329, %f330;
	selp.f32 	%f438, %f330, %f329, %p189;
	bra.uni 	$L__BB4_71;
$L__BB4_36:
	sub.s32 	%r56, %r1, %r5;
	setp.gt.u32 	%p2, %r56, 4095;
	@%p2 bra 	$L__BB4_55;
	mov.u32 	%r57, %tid.x;
	setp.ge.u32 	%p67, %r57, %r56;
	mov.f32 	%f431, 0f00000000;
	mov.u32 	%r465, %r57;
	@%p67 bra 	$L__BB4_39;
	add.s32 	%r190, %r5, %r57;
	mul.wide.u32 	%rd49, %r190, 4;
	add.s64 	%rd48, %rd1, %rd49;
	// begin inline asm
	ld.global.nc.u32 %r189, [%rd48];
	// end inline asm
	mov.b32 	%f431, %r189;
	add.s32 	%r465, %r57, 256;
$L__BB4_39:
	setp.ge.u32 	%p68, %r465, %r56;
	@%p68 bra 	$L__BB4_46;
	not.b32 	%r191, %r465;
	add.s32 	%r60, %r1, %r191;
	and.b32  	%r192, %r60, 768;
	setp.eq.s32 	%p69, %r192, 768;
	@%p69 bra 	$L__BB4_43;
	add.s32 	%r463, %r465, %r5;
	shr.u32 	%r193, %r60, 8;
	add.s32 	%r194, %r193, 1;
	and.b32  	%r195, %r194, 3;
	neg.s32 	%r462, %r195;
$L__BB4_42:
	.pragma "nounroll";
	mul.wide.u32 	%rd51, %r463, 4;
	add.s64 	%rd50, %rd1, %rd51;
	// begin inline asm
	ld.global.nc.u32 %r196, [%rd50];
	// end inline asm
	mov.b32 	%f154, %r196;
	setp.lt.f32 	%p70, %f431, %f154;
	selp.f32 	%f431, %f154, %f431, %p70;
	add.s32 	%r465, %r465, 256;
	add.s32 	%r463, %r463, 256;
	add.s32 	%r462, %r462, 1;
	setp.ne.s32 	%p71, %r462, 0;
	@%p71 bra 	$L__BB4_42;
$L__BB4_43:
	sub.s32 	%r197, %r60, %r5;
	setp.lt.u32 	%p72, %r197, 768;
	@%p72 bra 	$L__BB4_46;
	add.s32 	%r467, %r465, 512;
	add.s32 	%r466, %r465, %r5;
$L__BB4_45:
	mul.wide.u32 	%rd56, %r466, 4;
	add.s64 	%rd52, %rd1, %rd56;
	// begin inline asm
	ld.global.nc.u32 %r198, [%rd52];
	// end inline asm
	mov.b32 	%f155, %r198;
	setp.lt.f32 	%p73, %f431, %f155;
	selp.f32 	%f156, %f155, %f431, %p73;
	add.s32 	%r202, %r466, 256;
	mul.wide.u32 	%rd57, %r202, 4;
	add.s64 	%rd53, %rd1, %rd57;
	// begin inline asm
	ld.global.nc.u32 %r199, [%rd53];
	// end inline asm
	mov.b32 	%f157, %r199;
	setp.lt.f32 	%p74, %f156, %f157;
	selp.f32 	%f158, %f157, %f156, %p74;
	add.s32 	%r203, %r466, 512;
	mul.wide.u32 	%rd58, %r203, 4;
	add.s64 	%rd54, %rd1, %rd58;
	// begin inline asm
	ld.global.nc.u32 %r200, [%rd54];
	// end inline asm
	mov.b32 	%f159, %r200;
	setp.lt.f32 	%p75, %f158, %f159;
	selp.f32 	%f160, %f159, %f158, %p75;
	add.s32 	%r204, %r466, 768;
	mul.wide.u32 	%rd59, %r204, 4;
	add.s64 	%rd55, %rd1, %rd59;
	// begin inline asm
	ld.global.nc.u32 %r201, [%rd55];
	// end inline asm
	mov.b32 	%f161, %r201;
	setp.lt.f32 	%p76, %f160, %f161;
	selp.f32 	%f431, %f161, %f160, %p76;
	add.s32 	%r74, %r467, 1024;
	add.s32 	%r205, %r467, 512;
	add.s32 	%r466, %r466, 1024;
	setp.lt.s32 	%p77, %r205, %r56;
	mov.u32 	%r467, %r74;
	@%p77 bra 	$L__BB4_45;
$L__BB4_46:
	setp.lt.u32 	%p78, %r56, 256;
	@%p78 bra 	$L__BB4_51;
	// begin inline asm
	mov.u32 %r244, %laneid;
	// end inline asm
	mov.b32 	%r246, %f431;
	mov.b32 	%r247, 1;
	mov.b32 	%r268, 31;
	mov.b32 	%r269, -1;
	// begin inline asm
	shfl.sync.down.b32 %r245, %r246, %r247, %r268, %r269;
	// end inline asm
	mov.b32 	%f209, %r245;
	setp.gt.s32 	%p106, %r244, 30;
	setp.lt.f32 	%p107, %f431, %f209;
	selp.f32 	%f210, %f209, %f431, %p107;
	selp.f32 	%f211, %f431, %f210, %p106;
	mov.b32 	%r251, %f211;
	mov.b32 	%r252, 2;
	// begin inline asm
	shfl.sync.down.b32 %r250, %r251, %r252, %r268, %r269;
	// end inline asm
	mov.b32 	%f212, %r250;
	setp.gt.s32 	%p108, %r244, 29;
	setp.lt.f32 	%p109, %f211, %f212;
	selp.f32 	%f213, %f212, %f211, %p109;
	selp.f32 	%f214, %f211, %f213, %p108;
	mov.b32 	%r256, %f214;
	mov.b32 	%r257, 4;
	// begin inline asm
	shfl.sync.down.b32 %r255, %r256, %r257, %r268, %r269;
	// end inline asm
	mov.b32 	%f215, %r255;
	setp.gt.s32 	%p110, %r244, 27;
	setp.lt.f32 	%p111, %f214, %f215;
	selp.f32 	%f216, %f215, %f214, %p111;
	selp.f32 	%f217, %f214, %f216, %p110;
	mov.b32 	%r261, %f217;
	mov.b32 	%r262, 8;
	// begin inline asm
	shfl.sync.down.b32 %r260, %r261, %r262, %r268, %r269;
	// end inline asm
	mov.b32 	%f218, %r260;
	setp.gt.s32 	%p112, %r244, 23;
	setp.lt.f32 	%p113, %f217, %f218;
	selp.f32 	%f219, %f218, %f217, %p113;
	selp.f32 	%f220, %f217, %f219, %p112;
	mov.b32 	%r266, %f220;
	mov.b32 	%r267, 16;
	// begin inline asm
	shfl.sync.down.b32 %r265, %r266, %r267, %r268, %r269;
	// end inline asm
	mov.b32 	%f221, %r265;
	setp.gt.s32 	%p114, %r244, 15;
	setp.lt.f32 	%p115, %f220, %f221;
	selp.f32 	%f37, %f221, %f220, %p115;
	selp.f32 	%f438, %f220, %f37, %p114;
	setp.ne.s32 	%p116, %r244, 0;
	@%p116 bra 	$L__BB4_49;
	shr.u32 	%r270, %r57, 3;
	and.b32  	%r271, %r270, 124;
	mov.u32 	%r272, _ZZN3cub18CUB_300001_SM_10006detail6reduce18DeviceReduceKernelINS2_10policy_hubIfjN4cuda3__47maximumIvEEE10Policy1000EPfjS8_fNS5_3std3__410__identityEEEvT0_PT3_T1_NS0_13GridEvenShareISI_EET2_T4_E12temp_storage;
	add.s32 	%r273, %r272, %r271;
	st.shared.f32 	[%r273+8], %f37;
$L__BB4_49:
	bar.sync 	0;
	setp.ne.s32 	%p117, %r57, 0;
	@%p117 bra 	$L__BB4_71;
	ld.shared.f32 	%f222, [_ZZN3cub18CUB_300001_SM_10006detail6reduce18DeviceReduceKernelINS2_10policy_hubIfjN4cuda3__47maximumIvEEE10Policy1000EPfjS8_fNS5_3std3__410__identityEEEvT0_PT3_T1_NS0_13GridEvenShareISI_EET2_T4_E12temp_storage+12];
	setp.lt.f32 	%p118, %f438, %f222;
	selp.f32 	%f223, %f222, %f438, %p118;
	ld.shared.f32 	%f224, [_ZZN3cub18CUB_300001_SM_10006detail6reduce18DeviceReduceKernelINS2_10policy_hubIfjN4cuda3__47maximumIvEEE10Policy1000EPfjS8_fNS5_3std3__410__identityEEEvT0_PT3_T1_NS0_13GridEvenShareISI_EET2_T4_E12temp_storage+16];
	setp.lt.f32 	%p119, %f223, %f224;
	selp.f32 	%f225, %f224, %f223, %p119;
	ld.shared.f32 	%f226, [_ZZN3cub18CUB_300001_SM_10006detail6reduce18DeviceReduceKernelINS2_10policy_hubIfjN4cuda3__47maximumIvEEE10Policy1000EPfjS8_fNS5_3std3__410__identityEEEvT0_PT3_T1_NS0_13GridEvenShareISI_EET2_T4_E12temp_storage+20];
	setp.lt.f32 	%p120, %f225, %f226;
	selp.f32 	%f227, %f226, %f225, %p120;
	ld.shared.f32 	%f228, [_ZZN3cub18CUB_300001_SM_10006detail6reduce18DeviceReduceKernelINS2_10policy_hubIfjN4cuda3__47maximumIvEEE10Policy1000EPfjS8_fNS5_3std3__410__identityEEEvT0_PT3_T1_NS0_13GridEvenShareISI_EET2_T4_E12temp_storage+24];
	setp.lt.f32 	%p121, %f227, %f228;
	selp.f32 	%f229, %f228, %f227, %p121;
	ld.shared.f32 	%f230, [_ZZN3cub18CUB_300001_SM_10006detail6reduce18DeviceReduceKernelINS2_10policy_hubIfjN4cuda3__47maximumIvEEE10Policy1000EPfjS8_fNS5_3std3__410__identityEEEvT0_PT3_T1_NS0_13GridEvenShareISI_EET2_T4_E12temp_storage+28];
	setp.lt.f32 	%p122, %f229, %f230;
	selp.f32 	%f231, %f230, %f229, %p122;
	ld.shared.f32 	%f232, [_ZZN3cub18CUB_300001_SM_10006detail6reduce18DeviceReduceKernelINS2_10policy_hubIfjN4cuda3__47maximumIvEEE10Policy1000EPfjS8_fNS5_3std3__410__identityEEEvT0_PT3_T1_NS0_13GridEvenShareISI_EET2_T4_E12temp_storage+32];
	setp.lt.f32 	%p123, %f231, %f232;
	selp.f32 	%f233, %f232, %f231, %p123;
	ld.shared.f32 	%f234, [_ZZN3cub18CUB_300001_SM_10006detail6reduce18DeviceReduceKernelINS2_10policy_hubIfjN4cuda3__47maximumIvEEE10Policy1000EPfjS8_fNS5_3std3__410__identityEEEvT0_PT3_T1_NS0_13GridEvenShareISI_EET2_T4_E12temp_storage+36];
	setp.lt.f32 	%p124, %f233, %f234;
	selp.f32 	%f438, %f234, %f233, %p124;
	bra.uni 	$L__BB4_71;
$L__BB4_51:
	// begin inline asm
	mov.u32 %r206, %laneid;
	// end inline asm
	and.b32  	%r232, %r57, 992;
	add.s32 	%r233, %r232, 32;
	setp.gt.u32 	%p79, %r233, %r56;
	not.b32 	%r234, %r232;
	add.s32 	%r235, %r56, %r234;
	selp.b32 	%r230, %r235, 31, %p79;
	mov.b32 	%r208, %f431;
	mov.b32 	%r209, 1;
	mov.b32 	%r231, -1;
	// begin inline asm
	shfl.sync.down.b32 %r207, %r208, %r209, %r230, %r231;
	// end inline asm
	mov.b32 	%f162, %r207;
	setp.lt.s32 	%p80, %r206, %r230;
	setp.lt.f32 	%p81, %f431, %f162;
	selp.f32 	%f163, %f162, %f431, %p81;
	selp.f32 	%f164, %f163, %f431, %p80;
	mov.b32 	%r213, %f164;
	mov.b32 	%r214, 2;
	// begin inline asm
	shfl.sync.down.b32 %r212, %r213, %r214, %r230, %r231;
	// end inline asm
	mov.b32 	%f165, %r212;
	add.s32 	%r236, %r206, 2;
	setp.gt.s32 	%p82, %r236, %r230;
	setp.lt.f32 	%p83, %f164, %f165;
	selp.f32 	%f166, %f165, %f164, %p83;
	selp.f32 	%f167, %f164, %f166, %p82;
	mov.b32 	%r218, %f167;
	mov.b32 	%r219, 4;
	// begin inline asm
	shfl.sync.down.b32 %r217, %r218, %r219, %r230, %r231;
	// end inline asm
	mov.b32 	%f168, %r217;
	add.s32 	%r237, %r206, 4;
	setp.gt.s32 	%p84, %r237, %r230;
	setp.lt.f32 	%p85, %f167, %f168;
	selp.f32 	%f169, %f168, %f167, %p85;
	selp.f32 	%f170, %f167, %f169, %p84;
	mov.b32 	%r223, %f170;
	mov.b32 	%r224, 8;
	// begin inline asm
	shfl.sync.down.b32 %r222, %r223, %r224, %r230, %r231;
	// end inline asm
	mov.b32 	%f171, %r222;
	add.s32 	%r238, %r206, 8;
	setp.gt.s32 	%p86, %r238, %r230;
	setp.lt.f32 	%p87, %f170, %f171;
	selp.f32 	%f172, %f171, %f170, %p87;
	selp.f32 	%f173, %f170, %f172, %p86;
	mov.b32 	%r228, %f173;
	mov.b32 	%r229, 16;
	// begin inline asm
	shfl.sync.down.b32 %r227, %r228, %r229, %r230, %r231;
	// end inline asm
	mov.b32 	%f174, %r227;
	add.s32 	%r239, %r206, 16;
	setp.gt.s32 	%p88, %r239, %r230;
	setp.lt.f32 	%p89, %f173, %f174;
	selp.f32 	%f175, %f174, %f173, %p89;
	selp.f32 	%f438, %f173, %f175, %p88;
	setp.ne.s32 	%p90, %r206, 0;
	@%p90 bra 	$L__BB4_53;
	shr.u32 	%r240, %r57, 3;
	and.b32  	%r241, %r240, 124;
	mov.u32 	%r242, _ZZN3cub18CUB_300001_SM_10006detail6reduce18DeviceReduceKernelINS2_10policy_hubIfjN4cuda3__47maximumIvEEE10Policy1000EPfjS8_fNS5_3std3__410__identityEEEvT0_PT3_T1_NS0_13GridEvenShareISI_EET2_T4_E12temp_storage;
	add.s32 	%r243, %r242, %r241;
	st.shared.f32 	[%r243+8], %f438;
$L__BB4_53:
	bar.sync 	0;
	setp.ne.s32 	%p91, %r57, 0;
	@%p91 bra 	$L__BB4_71;
	setp.gt.u32 	%p92, %r56, 32;
	ld.shared.f32 	%f176, [_ZZN3cub18CUB_300001_SM_10006detail6reduce18DeviceReduceKernelINS2_10policy_hubIfjN4cuda3__47maximumIvEEE10Policy1000EPfjS8_fNS5_3std3__410__identityEEEvT0_PT3_T1_NS0_13GridEvenShareISI_EET2_T4_E12temp_storage+12];
	setp.lt.f32 	%p93, %f438, %f176;
	selp.f32 	%f178, %f176, %f438, %p93;
	selp.f32 	%f179, %f178, %f438, %p92;
	setp.gt.u32 	%p94, %r56, 64;
	ld.shared.f32 	%f181, [_ZZN3cub18CUB_300001_SM_10006detail6reduce18DeviceReduceKernelINS2_10policy_hubIfjN4cuda3__47maximumIvEEE10Policy1000EPfjS8_fNS5_3std3__410__identityEEEvT0_PT3_T1_NS0_13GridEvenShareISI_EET2_T4_E12temp_storage+16];
	setp.lt.f32 	%p95, %f179, %f181;
	selp.f32 	%f183, %f181, %f179, %p95;
	selp.f32 	%f184, %f183, %f179, %p94;
	setp.gt.u32 	%p96, %r56, 96;
	ld.shared.f32 	%f186, [_ZZN3cub18CUB_300001_SM_10006detail6reduce18DeviceReduceKernelINS2_10policy_hubIfjN4cuda3__47maximumIvEEE10Policy1000EPfjS8_fNS5_3std3__410__identityEEEvT0_PT3_T1_NS0_13GridEvenShareISI_EET2_T4_E12temp_storage+20];
	setp.lt.f32 	%p97, %f184, %f186;
	selp.f32 	%f188, %f186, %f184, %p97;
	selp.f32 	%f189, %f188, %f184, %p96;
	setp.gt.u32 	%p98, %r56, 128;
	ld.shared.f32 	%f191, [_ZZN3cub18CUB_300001_SM_10006detail6reduce18DeviceReduceKernelINS2_10policy_hubIfjN4cuda3__47maximumIvEEE10Policy1000EPfjS8_fNS5_3std3__410__identityEEEvT0_PT3_T1_NS0_13GridEvenShareISI_EET2_T4_E12temp_storage+24];
	setp.lt.f32 	%p99, %f189, %f191;
	selp.f32 	%f193, %f191, %f189, %p99;
	selp.f32 	%f194, %f193, %f189, %p98;
	setp.gt.u32 	%p100, %r56, 160;
	ld.shared.f32 	%f196, [_ZZN3cub18CUB_300001_SM_10006detail6reduce18DeviceReduceKernelINS2_10policy_hubIfjN4cuda3__47maximumIvEEE10Policy1000EPfjS8_fNS5_3std3__410__identityEEEvT0_PT3_T1_NS0_13GridEvenShareISI_EET2_T4_E12temp_storage+28];
	setp.lt.f32 	%p101, %f194, %f196;
	selp.f32 	%f198, %f196, %f194, %p101;
	selp.f32 	%f199, %f198, %f194, %p100;
	setp.gt.u32 	%p102, %r56, 192;
	ld.shared.f32 	%f201, [_ZZN3cub18CUB_300001_SM_10006detail6reduce18DeviceReduceKernelINS2_10policy_hubIfjN4cuda3__47maximumIvEEE10Policy1000EPfjS8_fNS5_3std3__410__identityEEEvT0_PT3_T1_NS0_13GridEvenShareISI_EET2_T4_E12temp_storage+32];
	setp.lt.f32 	%p103, %f199, %f201;
	selp.f32 	%f203, %f201, %f199, %p103;
	selp.f32 	%f204, %f203, %f199, %p102;
	setp.gt.u32 	%p104, %r56, 224;
	ld.shared.f32 	%f206, [_ZZN3cub18CUB_300001_SM_10006detail6reduce18DeviceReduceKernelINS2_10policy_hubIfjN4cuda3__47maximumIvEEE10Policy1000EPfjS8_fNS5_3std3__410__identityEEEvT0_PT3_T1_NS0_13GridEvenShareISI_EET2_T4_E12temp_storage+36];
	setp.lt.f32 	%p105, %f204, %f206;
	selp.f32 	%f208, %f206, %f204, %p105;
	selp.f32 	%f438, %f208, %f204, %p104;
	bra.uni 	$L__BB4_71;
$L__BB4_55:
	mov.u32 	%r76, %tid.x;
	add.s32 	%r121, %r76, %r5;
	mul.wide.u32 	%rd20, %r121, 4;
	add.s64 	%rd4, %rd1, %rd20;
	// begin inline asm
	ld.global.nc.u32 %r105, [%rd4];
	// end inline asm
	mov.b32 	%f56, %r105;
	add.s64 	%rd5, %rd4, 1024;
	// begin inline asm
	ld.global.nc.u32 %r106, [%rd5];
	// end inline asm
	mov.b32 	%f57, %r106;
	add.s64 	%rd6, %rd4, 2048;
	// begin inline asm
	ld.global.nc.u32 %r107, [%rd6];
	// end inline asm
	mov.b32 	%f58, %r107;
	add.s64 	%rd7, %rd4, 3072;
	// begin inline asm
	ld.global.nc.u32 %r108, [%rd7];
	// end inline asm
	mov.b32 	%f59, %r108;
	add.s64 	%rd8, %rd4, 4096;
	// begin inline asm
	ld.global.nc.u32 %r109, [%rd8];
	// end inline asm
	mov.b32 	%f60, %r109;
	add.s64 	%rd9, %rd4, 5120;
	// begin inline asm
	ld.global.nc.u32 %r110, [%rd9];
	// end inline asm
	mov.b32 	%f61, %r110;
	add.s64 	%rd10, %rd4, 6144;
	// begin inline asm
	ld.global.nc.u32 %r111, [%rd10];
	// end inline asm
	mov.b32 	%f62, %r111;
	add.s64 	%rd11, %rd4, 7168;
	// begin inline asm
	ld.global.nc.u32 %r112, [%rd11];
	// end inline asm
	mov.b32 	%f63, %r112;
	add.s64 	%rd12, %rd4, 8192;
	// begin inline asm
	ld.global.nc.u32 %r113, [%rd12];
	// end inline asm
	mov.b32 	%f64, %r113;
	add.s64 	%rd13, %rd4, 9216;
	// begin inline asm
	ld.global.nc.u32 %r114, [%rd13];
	// end inline asm
	mov.b32 	%f65, %r114;
	add.s64 	%rd14, %rd4, 10240;
	// begin inline asm
	ld.global.nc.u32 %r115, [%rd14];
	// end inline asm
	mov.b32 	%f66, %r115;
	add.s64 	%rd15, %rd4, 11264;
	// begin inline asm
	ld.global.nc.u32 %r116, [%rd15];
	// end inline asm
	mov.b32 	%f67, %r116;
	add.s64 	%rd16, %rd4, 12288;
	// begin inline asm
	ld.global.nc.u32 %r117, [%rd16];
	// end inline asm
	mov.b32 	%f68, %r117;
	add.s64 	%rd17, %rd4, 13312;
	// begin inline asm
	ld.global.nc.u32 %r118, [%rd17];
	// end inline asm
	mov.b32 	%f69, %r118;
	add.s64 	%rd18, %rd4, 14336;
	// begin inline asm
	ld.global.nc.u32 %r119, [%rd18];
	// end inline asm
	mov.b32 	%f70, %r119;
	add.s64 	%rd19, %rd4, 15360;
	// begin inline asm
	ld.global.nc.u32 %r120, [%rd19];
	// end inline asm
	mov.b32 	%f71, %r120;
	setp.lt.f32 	%p3, %f56, %f57;
	selp.f32 	%f72, %f57, %f56, %p3;
	setp.lt.f32 	%p4, %f58, %f59;
	selp.f32 	%f73, %f59, %f58, %p4;
	setp.lt.f32 	%p5, %f60, %f61;
	selp.f32 	%f74, %f61, %f60, %p5;
	setp.lt.f32 	%p6, %f62, %f63;
	selp.f32 	%f75, %f63, %f62, %p6;
	setp.lt.f32 	%p7, %f64, %f65;
	selp.f32 	%f76, %f65, %f64, %p7;
	setp.lt.f32 	%p8, %f66, %f67;
	selp.f32 	%f77, %f67, %f66, %p8;
	setp.lt.f32 	%p9, %f68, %f69;
	selp.f32 	%f78, %f69, %f68, %p9;
	setp.lt.f32 	%p10, %f70, %f71;
	selp.f32 	%f79, %f71, %f70, %p10;
	setp.lt.f32 	%p11, %f72, %f73;
	selp.f32 	%f80, %f73, %f72, %p11;
	setp.lt.f32 	%p12, %f74, %f75;
	selp.f32 	%f81, %f75, %f74, %p12;
	setp.lt.f32 	%p13, %f76, %f77;
	selp.f32 	%f82, %f77, %f76, %p13;
	setp.lt.f32 	%p14, %f78, %f79;
	selp.f32 	%f83, %f79, %f78, %p14;
	setp.lt.f32 	%p15, %f80, %f81;
	selp.f32 	%f84, %f81, %f80, %p15;
	setp.lt.f32 	%p16, %f82, %f83;
	selp.f32 	%f85, %f83, %f82, %p16;
	setp.lt.f32 	%p17, %f84, %f85;
	selp.f32 	%f437, %f85, %f84, %p17;
	setp.lt.u32 	%p18, %r56, %r4;
	@%p18 bra 	$L__BB4_67;
	add.s32 	%r77, %r4, %r5;
	add.s32 	%r469, %r77, 256;
	add.s32 	%r468, %r77, %r76;
	mov.b32 	%r470, 0;
$L__BB4_57:
	add.s32 	%r5, %r5, %r4;
	add.s32 	%r123, %r1, -4096;
	setp.gt.u32 	%p19, %r5, %r123;
	@%p19 bra 	$L__BB4_59;
	add.s32 	%r140, %r76, %r5;
	mul.wide.u32 	%rd37, %r140, 4;
	add.s64 	%rd21, %rd1, %rd37;
	// begin inline asm
	ld.global.nc.u32 %r124, [%rd21];
	// end inline asm
	mov.b32 	%f86, %r124;
	add.s64 	%rd22, %rd21, 1024;
	// begin inline asm
	ld.global.nc.u32 %r125, [%rd22];
	// end inline asm
	mov.b32 	%f87, %r125;
	add.s64 	%rd23, %rd21, 2048;
	// begin inline asm
	ld.global.nc.u32 %r126, [%rd23];
	// end inline asm
	mov.b32 	%f88, %r126;
	add.s64 	%rd24, %rd21, 3072;
	// begin inline asm
	ld.global.nc.u32 %r127, [%rd24];
	// end inline asm
	mov.b32 	%f89, %r127;
	add.s64 	%rd25, %rd21, 4096;
	// begin inline asm
	ld.global.nc.u32 %r128, [%rd25];
	// end inline asm
	mov.b32 	%f90, %r128;
	add.s64 	%rd26, %rd21, 5120;
	// begin inline asm
	ld.global.nc.u32 %r129, [%rd26];
	// end inline asm
	mov.b32 	%f91, %r129;
	add.s64 	%rd27, %rd21, 6144;
	// begin inline asm
	ld.global.nc.u32 %r130, [%rd27];
	// end inline asm
	mov.b32 	%f92, %r130;
	add.s64 	%rd28, %rd21, 7168;
	// begin inline asm
	ld.global.nc.u32 %r131, [%rd28];
	// end inline asm
	mov.b32 	%f93, %r131;
	add.s64 	%rd29, %rd21, 8192;
	// begin inline asm
	ld.global.nc.u32 %r132, [%rd29];
	// end inline asm
	mov.b32 	%f94, %r132;
	add.s64 	%rd30, %rd21, 9216;
	// begin inline asm
	ld.global.nc.u32 %r133, [%rd30];
	// end inline asm
	mov.b32 	%f95, %r133;
	add.s64 	%rd31, %rd21, 10240;
	// begin inline asm
	ld.global.nc.u32 %r134, [%rd31];
	// end inline asm
	mov.b32 	%f96, %r134;
	add.s64 	%rd32, %rd21, 11264;
	// begin inline asm
	ld.global.nc.u32 %r135, [%rd32];
	// end inline asm
	mov.b32 	%f97, %r135;
	add.s64 	%rd33, %rd21, 12288;
	// begin inline asm
	ld.global.nc.u32 %r136, [%rd33];
	// end inline asm
	mov.b32 	%f98, %r136;
	add.s64 	%rd34, %rd21, 13312;
	// begin inline asm
	ld.global.nc.u32 %r137, [%rd34];
	// end inline asm
	mov.b32 	%f99, %r137;
	add.s64 	%rd35, %rd21, 14336;
	// begin inline asm
	ld.global.nc.u32 %r138, [%rd35];
	// end inline asm
	mov.b32 	%f100, %r138;
	add.s64 	%rd36, %rd21, 15360;
	// begin inline asm
	ld.global.nc.u32 %r139, [%rd36];
	// end inline asm
	mov.b32 	%f101, %r139;
	setp.lt.f32 	%p20, %f437, %f86;
	selp.f32 	%f102, %f86, %f437, %p20;
	setp.lt.f32 	%p21, %f87, %f88;
	selp.f32 	%f103, %f88, %f87, %p21;
	setp.lt.f32 	%p22, %f89, %f90;
	selp.f32 	%f104, %f90, %f89, %p22;
	setp.lt.f32 	%p23, %f91, %f92;
	selp.f32 	%f105, %f92, %f91, %p23;
	setp.lt.f32 	%p24, %f93, %f94;
	selp.f32 	%f106, %f94, %f93, %p24;
	setp.lt.f32 	%p25, %f95, %f96;
	selp.f32 	%f107, %f96, %f95, %p25;
	setp.lt.f32 	%p26, %f97, %f98;
	selp.f32 	%f108, %f98, %f97, %p26;
	setp.lt.f32 	%p27, %f99, %f100;
	selp.f32 	%f109, %f100, %f99, %p27;
	setp.lt.f32 	%p28, %f102, %f103;
	selp.f32 	%f110, %f103, %f102, %p28;
	setp.lt.f32 	%p29, %f104, %f105;
	selp.f32 	%f111, %f105, %f104, %p29;
	setp.lt.f32 	%p30, %f106, %f107;
	selp.f32 	%f112, %f107, %f106, %p30;
	setp.lt.f32 	%p31, %f108, %f109;
	selp.f32 	%f113, %f109, %f108, %p31;
	setp.lt.f32 	%p32, %f110, %f111;
	selp.f32 	%f114, %f111, %f110, %p32;
	setp.lt.f32 	%p33, %f112, %f113;
	selp.f32 	%f115, %f113, %f112, %p33;
	setp.lt.f32 	%p34, %f114, %f115;
	selp.f32 	%f116, %f115, %f114, %p34;
	setp.lt.f32 	%p35, %f116, %f101;
	selp.f32 	%f437, %f101, %f116, %p35;
	sub.s32 	%r141, %r1, %r5;
	setp.lt.u32 	%p36, %r141, %r4;
	add.s32 	%r470, %r470, 1;
	add.s32 	%r469, %r469, %r4;
	add.s32 	%r468, %r468, %r4;
	@%p36 bra 	$L__BB4_67;
	bra.uni 	$L__BB4_57;
$L__BB4_59:
	setp.le.u32 	%p37, %r1, %r5;
	@%p37 bra 	$L__BB4_67;
	sub.s32 	%r88, %r1, %r5;
	setp.ge.s32 	%p38, %r76, %r88;
	@%p38 bra 	$L__BB4_67;
	not.b32 	%r142, %r76;
	add.s32 	%r143, %r1, %r142;
	sub.s32 	%r144, %r143, %r77;
	mul.lo.s32 	%r145, %r2, %r470;
	shl.b32 	%r146, %r145, 12;
	sub.s32 	%r89, %r144, %r146;
	shr.u32 	%r147, %r143, 8;
	add.s32 	%r90, %r147, 1;
	and.b32  	%r148, %r143, 768;
	setp.eq.s32 	%p39, %r148, 768;
	mov.u32 	%r475, %r76;
	@%p39 bra 	$L__BB4_64;
	and.b32  	%r149, %r90, 3;
	neg.s32 	%r472, %r149;
	mov.u32 	%r475, %r76;
$L__BB4_63:
	.pragma "nounroll";
	mul.wide.u32 	%rd39, %r468, 4;
	add.s64 	%rd38, %rd1, %rd39;
	// begin inline asm
	ld.global.nc.u32 %r150, [%rd38];
	// end inline asm
	mov.b32 	%f118, %r150;
	setp.lt.f32 	%p40, %f437, %f118;
	selp.f32 	%f437, %f118, %f437, %p40;
	add.s32 	%r475, %r475, 256;
	add.s32 	%r468, %r468, 256;
	add.s32 	%r472, %r472, 1;
	setp.ne.s32 	%p41, %r472, 0;
	@%p41 bra 	$L__BB4_63;
$L__BB4_64:
	setp.lt.u32 	%p42, %r89, 768;
	@%p42 bra 	$L__BB4_67;
	add.s32 	%r477, %r475, 512;
	add.s32 	%r476, %r475, %r469;
$L__BB4_66:
	add.s32 	%r155, %r476, -256;
	mul.wide.u32 	%rd44, %r155, 4;
	add.s64 	%rd40, %rd1, %rd44;
	// begin inline asm
	ld.global.nc.u32 %r151, [%rd40];
	// end inline asm
	mov.b32 	%f119, %r151;
	setp.lt.f32 	%p43, %f437, %f119;
	selp.f32 	%f120, %f119, %f437, %p43;
	mul.wide.u32 	%rd45, %r476, 4;
	add.s64 	%rd41, %rd1, %rd45;
	// begin inline asm
	ld.global.nc.u32 %r152, [%rd41];
	// end inline asm
	mov.b32 	%f121, %r152;
	setp.lt.f32 	%p44, %f120, %f121;
	selp.f32 	%f122, %f121, %f120, %p44;
	add.s32 	%r156, %r476, 256;
	mul.wide.u32 	%rd46, %r156, 4;
	add.s64 	%rd42, %rd1, %rd46;
	// begin inline asm
	ld.global.nc.u32 %r153, [%rd42];
	// end inline asm
	mov.b32 	%f123, %r153;
	setp.lt.f32 	%p45, %f122, %f123;
	selp.f32 	%f124, %f123, %f122, %p45;
	add.s32 	%r157, %r476, 512;
	mul.wide.u32 	%rd47, %r157, 4;
	add.s64 	%rd43, %rd1, %rd47;
	// begin inline asm
	ld.global.nc.u32 %r154, [%rd43];
	// end inline asm
	mov.b32 	%f125, %r154;
	setp.lt.f32 	%p46, %f124, %f125;
	selp.f32 	%f437, %f125, %f124, %p46;
	add.s32 	%r103, %r477, 1024;
	add.s32 	%r158, %r477, 512;
	add.s32 	%r476, %r476, 1024;
	setp.lt.s32 	%p47, %r158, %r88;
	mov.u32 	%r477, %r103;
	@%p47 bra 	$L__BB4_66;
$L__BB4_67:
	// begin inline asm
	mov.u32 %r159, %laneid;
	// end inline asm
	mov.b32 	%r161, %f437;
	mov.b32 	%r162, 1;
	mov.b32 	%r183, 31;
	mov.b32 	%r184, -1;
	// begin inline asm
	shfl.sync.down.b32 %r160, %r161, %r162, %r183, %r184;
	// end inline asm
	mov.b32 	%f126, %r160;
	setp.gt.s32 	%p48, %r159, 30;
	setp.lt.f32 	%p49, %f437, %f126;
	selp.f32 	%f127, %f126, %f437, %p49;
	selp.f32 	%f128, %f437, %f127, %p48;
	mov.b32 	%r166, %f128;
	mov.b32 	%r167, 2;
	// begin inline asm
	shfl.sync.down.b32 %r165, %r166, %r167, %r183, %r184;
	// end inline asm
	mov.b32 	%f129, %r165;
	setp.gt.s32 	%p50, %r159, 29;
	setp.lt.f32 	%p51, %f128, %f129;
	selp.f32 	%f130, %f129, %f128, %p51;
	selp.f32 	%f131, %f128, %f130, %p50;
	mov.b32 	%r171, %f131;
	mov.b32 	%r172, 4;
	// begin inline asm
	shfl.sync.down.b32 %r170, %r171, %r172, %r183, %r184;
	// end inline asm
	mov.b32 	%f132, %r170;
	setp.gt.s32 	%p52, %r159, 27;
	setp.lt.f32 	%p53, %f131, %f132;
	selp.f32 	%f133, %f132, %f131, %p53;
	selp.f32 	%f134, %f131, %f133, %p52;
	mov.b32 	%r176, %f134;
	mov.b32 	%r177, 8;
	// begin inline asm
	shfl.sync.down.b32 %r175, %r176, %r177, %r183, %r184;
	// end inline asm
	mov.b32 	%f135, %r175;
	setp.gt.s32 	%p54, %r159, 23;
	setp.lt.f32 	%p55, %f134, %f135;
	selp.f32 	%f136, %f135, %f134, %p55;
	selp.f32 	%f137, %f134, %f136, %p54;
	mov.b32 	%r181, %f137;
	mov.b32 	%r182, 16;
	// begin inline asm
	shfl.sync.down.b32 %r180, %r181, %r182, %r183, %r184;
	// end inline asm
	mov.b32 	%f138, %r180;
	setp.gt.s32 	%p56, %r159, 15;
	setp.lt.f32 	%p57, %f137, %f138;
	selp.f32 	%f52, %f138, %f137, %p57;
	selp.f32 	%f438, %f137, %f52, %p56;
	setp.ne.s32 	%p58, %r159, 0;
	@%p58 bra 	$L__BB4_69;
	shr.u32 	%r185, %r76, 3;
	and.b32  	%r186, %r185, 124;
	mov.u32 	%r187, _ZZN3cub18CUB_300001_SM_10006detail6reduce18DeviceReduceKernelINS2_10policy_hubIfjN4cuda3__47maximumIvEEE10Policy1000EPfjS8_fNS5_3std3__410__identityEEEvT0_PT3_T1_NS0_13GridEvenShareISI_EET2_T4_E12temp_storage;
	add.s32 	%r188, %r187, %r186;
	st.shared.f32 	[%r188+8], %f52;
$L__BB4_69:
	bar.sync 	0;
	setp.ne.s32 	%p59, %r76, 0;
	@%p59 bra 	$L__BB4_71;
	ld.shared.f32 	%f139, [_ZZN3cub18CUB_300001_SM_10006detail6reduce18DeviceReduceKernelINS2_10policy_hubIfjN4cuda3__47maximumIvEEE10Policy1000EPfjS8_fNS5_3std3__410__identityEEEvT0_PT3_T1_NS0_13GridEvenShareISI_EET2_T4_E12temp_storage+12];
	setp.lt.f32 	%p60, %f438, %f139;
	selp.f32 	%f140, %f139, %f438, %p60;
	ld.shared.f32 	%f141, [_ZZN3cub18CUB_300001_SM_10006detail6reduce18DeviceReduceKernelINS2_10policy_hubIfjN4cuda3__47maximumIvEEE10Policy1000EPfjS8_fNS5_3std3__410__identityEEEvT0_PT3_T1_NS0_13GridEvenShareISI_EET2_T4_E12temp_storage+16];
	setp.lt.f32 	%p61, %f140, %f141;
	selp.f32 	%f142, %f141, %f140, %p61;
	ld.shared.f32 	%f143, [_ZZN3cub18CUB_300001_SM_10006detail6reduce18DeviceReduceKernelINS2_10policy_hubIfjN4cuda3__47maximumIvEEE10Policy1000EPfjS8_fNS5_3std3__410__identityEEEvT0_PT3_T1_NS0_13GridEvenShareISI_EET2_T4_E12temp_storage+20];
	setp.lt.f32 	%p62, %f142, %f143;
	selp.f32 	%f144, %f143, %f142, %p62;
	ld.shared.f32 	%f145, [_ZZN3cub18CUB_300001_SM_10006detail6reduce18DeviceReduceKernelINS2_10policy_hubIfjN4cuda3__47maximumIvEEE10Policy1000EPfjS8_fNS5_3std3__410__identityEEEvT0_PT3_T1_NS0_13GridEvenShareISI_EET2_T4_E12temp_storage+24];
	setp.lt.f32 	%p63, %f144, %f145;
	selp.f32 	%f146, %f145, %f144, %p63;
	ld.shared.f32 	%f147, [_ZZN3cub18CUB_300001_SM_10006detail6reduce18DeviceReduceKernelINS2_10policy_hubIfjN4cuda3__47maximumIvEEE10Policy1000EPfjS8_fNS5_3std3__410__identityEEEvT0_PT3_T1_NS0_13GridEvenShareISI_EET2_T4_E12temp_storage+28];
	setp.lt.f32 	%p64, %f146, %f147;
	selp.f32 	%f148, %f147, %f146, %p64;
	ld.shared.f32 	%f149, [_ZZN3cub18CUB_300001_SM_10006detail6reduce18DeviceReduceKernelINS2_10policy_hubIfjN4cuda3__47maximumIvEEE10Policy1000EPfjS8_fNS5_3std3__410__identityEEEvT0_PT3_T1_NS0_13GridEvenShareISI_EET2_T4_E12temp_storage+32];
	setp.lt.f32 	%p65, %f148, %f149;
	selp.f32 	%f150, %f149, %f148, %p65;
	ld.shared.f32 	%f151, [_ZZN3cub18CUB_300001_SM_10006detail6reduce18DeviceReduceKernelINS2_10policy_hubIfjN4cuda3__47maximumIvEEE10Policy1000EPfjS8_fNS5_3std3__410__identityEEEvT0_PT3_T1_NS0_13GridEvenShareISI_EET2_T4_E12temp_storage+36];
	setp.lt.f32 	%p66, %f150, %f151;
	selp.f32 	%f438, %f151, %f150, %p66;
$L__BB4_71:
	mov.u32 	%r443, %tid.x;
	setp.ne.s32 	%p248, %r443, 0;
	@%p248 bra 	$L__BB4_73;
	ld.param.u64 	%rd111, [_ZN3cub18CUB_300001_SM_10006detail6reduce18DeviceReduceKernelINS2_10policy_hubIfjN4cuda3__47maximumIvEEE10Policy1000EPfjS8_fNS5_3std3__410__identityEEEvT0_PT3_T1_NS0_13GridEvenShareISI_EET2_T4__param_1];
	cvta.to.global.u64 	%rd108, %rd111;
	mul.wide.u32 	%rd109, %r3, 4;
	add.s64 	%rd110, %rd108, %rd109;
	st.global.f32 	[%rd110], %f438;
$L__BB4_73:
	ret;

}
	// .globl	_ZN3cub18CUB_300001_SM_10006detail6reduce28DeviceReduceSingleTileKernelINS2_10policy_hubIfjN4cuda3__47maximumIvEEE10Policy1000EPfSB_iS8_ffNS5_3std3__410__identityEEEvT0_T1_T2_T3_T4_T6_
.visible .entry _ZN3cub18CUB_300001_SM_10006detail6reduce28DeviceReduceSingleTileKernelINS2_10policy_hubIfjN4cuda3__47maximumIvEEE10Policy1000EPfSB_iS8_ffNS5_3std3__410__identityEEEvT0_T1_T2_T3_T4_T6_(
	.param .u64 .ptr .align 1 _ZN3cub18CUB_300001_SM_10006detail6reduce28DeviceReduceSingleTileKernelINS2_10policy_hubIfjN4cuda3__47maximumIvEEE10Policy1000EPfSB_iS8_ffNS5_3std3__410__identityEEEvT0_T1_T2_T3_T4_T6__param_0,
	.param .u64 .ptr .align 1 _ZN3cub18CUB_300001_SM_10006detail6reduce28DeviceReduceSingleTileKernelINS2_10policy_hubIfjN4cuda3__47maximumIvEEE10Policy1000EPfSB_iS8_ffNS5_3std3__410__identityEEEvT0_T1_T2_T3_T4_T6__param_1,
	.param .u32 _ZN3cub18CUB_300001_SM_10006detail6reduce28DeviceReduceSingleTileKernelINS2_10policy_hubIfjN4cuda3__47maximumIvEEE10Policy1000EPfSB_iS8_ffNS5_3std3__410__identityEEEvT0_T1_T2_T3_T4_T6__param_2,
	.param .align 1 .b8 _ZN3cub18CUB_300001_SM_10006detail6reduce28DeviceReduceSingleTileKernelINS2_10policy_hubIfjN4cuda3__47maximumIvEEE10Policy1000EPfSB_iS8_ffNS5_3std3__410__identityEEEvT0_T1_T2_T3_T4_T6__param_3[1],
	.param .f32 _ZN3cub18CUB_300001_SM_10006detail6reduce28DeviceReduceSingleTileKernelINS2_10policy_hubIfjN4cuda3__47maximumIvEEE10Policy1000EPfSB_iS8_ffNS5_3std3__410__identityEEEvT0_T1_T2_T3_T4_T6__param_4,
	.param .align 1 .b8 _ZN3cub18CUB_300001_SM_10006detail6reduce28DeviceReduceSingleTileKernelINS2_10policy_hubIfjN4cuda3__47maximumIvEEE10Policy1000EPfSB_iS8_ffNS5_3std3__410__identityEEEvT0_T1_T2_T3_T4_T6__param_5[1]
)
.maxntid 256
.minnctapersm 1
{
	.reg .pred 	%p<252>;
	.reg .b32 	%r<407>;
	.reg .b32 	%f<445>;
	.reg .b64 	%rd<125>;
	// demoted variable
	.shared .align 4 .b8 _ZZN3cub18CUB_300001_SM_10006detail6reduce28DeviceReduceSingleTileKernelINS2_10policy_hubIfjN4cuda3__47maximumIvEEE10Policy1000EPfSB_iS8_ffNS5_3std3__410__identityEEEvT0_T1_T2_T3_T4_T6_E12temp_storage[44];
	ld.param.u64 	%rd16, [_ZN3cub18CUB_300001_SM_10006detail6reduce28DeviceReduceSingleTileKernelINS2_10policy_hubIfjN4cuda3__47maximumIvEEE10Policy1000EPfSB_iS8_ffNS5_3std3__410__identityEEEvT0_T1_T2_T3_T4_T6__param_0];
	ld.param.u64 	%rd17, [_ZN3cub18CUB_300001_SM_10006detail6reduce28DeviceReduceSingleTileKernelINS2_10policy_hubIfjN4cuda3__47maximumIvEEE10Policy1000EPfSB_iS8_ffNS5_3std3__410__identityEEEvT0_T1_T2_T3_T4_T6__param_1];
	ld.param.u32 	%r67, [_ZN3cub18CUB_300001_SM_10006detail6reduce28DeviceReduceSingleTileKernelINS2_10policy_hubIfjN4cuda3__47maximumIvEEE10Policy1000EPfSB_iS8_ffNS5_3std3__410__identityEEEvT0_T1_T2_T3_T4_T6__param_2];
	ld.param.f32 	%f58, [_ZN3cub18CUB_300001_SM_10006detail6reduce28DeviceReduceSingleTileKernelINS2_10policy_hubIfjN4cuda3__47maximumIvEEE10Policy1000EPfSB_iS8_ffNS5_3std3__410__identityEEEvT0_T1_T2_T3_T4_T6__param_4];
	cvta.to.global.u64 	%rd1, %rd17;
	setp.ne.s32 	%p1, %r67, 0;
	@%p1 bra 	$L__BB5_3;
	mov.u32 	%r380, %tid.x;
	setp.ne.s32 	%p251, %r380, 0;
	@%p251 bra 	$L__BB5_74;
	st.global.f32 	[%rd1], %f58;
	bra.uni 	$L__BB5_74;
$L__BB5_3:
	and.b64  	%rd18, %rd16, 15;
	setp.ne.s64 	%p2, %rd18, 0;
	@%p2 bra 	$L__BB5_38;
	setp.gt.s32 	%p126, %r67, 4095;
	@%p126 bra 	$L__BB5_22;
	mov.u32 	%r1, %tid.x;
	setp.ge.s32 	%p191, %r1, %r67;
	mov.f32 	%f423, 0f00000000;
	mov.u32 	%r384, %r1;
	@%p191 bra 	$L__BB5_7;
	mul.wide.u32 	%rd113, %r1, 4;
	add.s64 	%rd112, %rd16, %rd113;
	// begin inline asm
	ld.global.nc.u32 %r300, [%rd112];
	// end inline asm
	mov.b32 	%f423, %r300;
	add.s32 	%r384, %r1, 256;
$L__BB5_7:
	setp.ge.s32 	%p192, %r384, %r67;
	@%p192 bra 	$L__BB5_13;
	not.b32 	%r301, %r384;
	add.s32 	%r4, %r67, %r301;
	and.b32  	%r302, %r4, 768;
	setp.eq.s32 	%p193, %r302, 768;
	@%p193 bra 	$L__BB5_11;
	mul.wide.u32 	%rd114, %r384, 4;
	add.s64 	%rd121, %rd16, %rd114;
	shr.u32 	%r303, %r4, 8;
	add.s32 	%r304, %r303, 1;
	and.b32  	%r305, %r304, 3;
	neg.s32 	%r382, %r305;
$L__BB5_10:
	.pragma "nounroll";
	// begin inline asm
	ld.global.nc.u32 %r306, [%rd121];
	// end inline asm
	mov.b32 	%f336, %r306;
	setp.lt.f32 	%p194, %f423, %f336;
	selp.f32 	%f423, %f336, %f423, %p194;
	add.s32 	%r384, %r384, 256;
	add.s64 	%rd121, %rd121, 1024;
	add.s32 	%r382, %r382, 1;
	setp.ne.s32 	%p195, %r382, 0;
	@%p195 bra 	$L__BB5_10;
$L__BB5_11:
	setp.lt.u32 	%p196, %r4, 768;
	@%p196 bra 	$L__BB5_13;
$L__BB5_12:
	mul.wide.s32 	%rd120, %r384, 4;
	add.s64 	%rd116, %rd16, %rd120;
	// begin inline asm
	ld.global.nc.u32 %r307, [%rd116];
	// end inline asm
	mov.b32 	%f337, %r307;
	setp.lt.f32 	%p197, %f423, %f337;
	selp.f32 	%f338, %f337, %f423, %p197;
	add.s64 	%rd117, %rd116, 1024;
	// begin inline asm
	ld.global.nc.u32 %r308, [%rd117];
	// end inline asm
	mov.b32 	%f339, %r308;
	setp.lt.f32 	%p198, %f338, %f339;
	selp.f32 	%f340, %f339, %f338, %p198;
	add.s64 	%rd118, %rd116, 2048;
	// begin inline asm
	ld.global.nc.u32 %r309, [%rd118];
	// end inline asm
	mov.b32 	%f341, %r309;
	setp.lt.f32 	%p199, %f340, %f341;
	selp.f32 	%f342, %f341, %f340, %p199;
	add.s64 	%rd119, %rd116, 3072;
	// begin inline asm
	ld.global.nc.u32 %r310, [%rd119];
	// end inline asm
	mov.b32 	%f343, %r310;
	setp.lt.f32 	%p200, %f342, %f343;
	selp.f32 	%f423, %f343, %f342, %p200;
	add.s32 	%r384, %r384, 1024;
	setp.lt.s32 	%p201, %r384, %r67;
	@%p201 bra 	$L__BB5_12;
$L__BB5_13:
	setp.lt.s32 	%p202, %r67, 256;
	@%p202 bra 	$L__BB5_18;
	// begin inline asm
	mov.u32 %r349, %laneid;
	// end inline asm
	mov.b32 	%r351, %f423;
	mov.b32 	%r352, 1;
	mov.b32 	%r373, 31;
	mov.b32 	%r374, -1;
	// begin inline asm
	shfl.sync.down.b32 %r350, %r351, %r352, %r373, %r374;
	// end inline asm
	mov.b32 	%f391, %r350;
	setp.gt.s32 	%p230, %r349, 30;
	setp.lt.f32 	%p231, %f423, %f391;
	selp.f32 	%f392, %f391, %f423, %p231;
	selp.f32 	%f393, %f423, %f392, %p230;
	mov.b32 	%r356, %f393;
	mov.b32 	%r357, 2;
	// begin inline asm
	shfl.sync.down.b32 %r355, %r356, %r357, %r373, %r374;
	// end inline asm
	mov.b32 	%f394, %r355;
	setp.gt.s32 	%p232, %r349, 29;
	setp.lt.f32 	%p233, %f393, %f394;
	selp.f32 	%f395, %f394, %f393, %p233;
	selp.f32 	%f396, %f393, %f395, %p232;
	mov.b32 	%r361, %f396;
	mov.b32 	%r362, 4;
	// begin inline asm
	shfl.sync.down.b32 %r360, %r361, %r362, %r373, %r374;
	// end inline asm
	mov.b32 	%f397, %r360;
	setp.gt.s32 	%p234, %r349, 27;
	setp.lt.f32 	%p235, %f396, %f397;
	selp.f32 	%f398, %f397, %f396, %p235;
	selp.f32 	%f399, %f396, %f398, %p234;
	mov.b32 	%r366, %f399;
	mov.b32 	%r367, 8;
	// begin inline asm
	shfl.sync.down.b32 %r365, %r366, %r367, %r373, %r374;
	// end inline asm
	mov.b32 	%f400, %r365;
	setp.gt.s32 	%p236, %r349, 23;
	setp.lt.f32 	%p237, %f399, %f400;
	selp.f32 	%f401, %f400, %f399, %p237;
	selp.f32 	%f402, %f399, %f401, %p236;
	mov.b32 	%r371, %f402;
	mov.b32 	%r372, 16;
	// begin inline asm
	shfl.sync.down.b32 %r370, %r371, %r372, %r373, %r374;
	// end inline asm
	mov.b32 	%f403, %r370;
	setp.gt.s32 	%p238, %r349, 15;
	setp.lt.f32 	%p239, %f402, %f403;
	selp.f32 	%f10, %f403, %f402, %p239;
	selp.f32 	%f444, %f402, %f10, %p238;
	setp.ne.s32 	%p240, %r349, 0;
	@%p240 bra 	$L__BB5_16;
	shr.u32 	%r375, %r1, 3;
	and.b32  	%r376, %r375, 124;
	mov.u32 	%r377, _ZZN3cub18CUB_300001_SM_10006detail6reduce28DeviceReduceSingleTileKernelINS2_10policy_hubIfjN4cuda3__47maximumIvEEE10Policy1000EPfSB_iS8_ffNS5_3std3__410__identityEEEvT0_T1_T2_T3_T4_T6_E12temp_storage;
	add.s32 	%r378, %r377, %r376;
	st.shared.f32 	[%r378+8], %f10;
$L__BB5_16:
	bar.sync 	0;
	setp.ne.s32 	%p241, %r1, 0;
	@%p241 bra 	$L__BB5_72;
	ld.shared.f32 	%f404, [_ZZN3cub18CUB_300001_SM_10006detail6reduce28DeviceReduceSingleTileKernelINS2_10policy_hubIfjN4cuda3__47maximumIvEEE10Policy1000EPfSB_iS8_ffNS5_3std3__410__identityEEEvT0_T1_T2_T3_T4_T6_E12temp_storage+12];
	setp.lt.f32 	%p242, %f444, %f404;
	selp.f32 	%f405, %f404, %f444, %p242;
	ld.shared.f32 	%f406, [_ZZN3cub18CUB_300001_SM_10006detail6reduce28DeviceReduceSingleTileKernelINS2_10policy_hubIfjN4cuda3__47maximumIvEEE10Policy1000EPfSB_iS8_ffNS5_3std3__410__identityEEEvT0_T1_T2_T3_T4_T6_E12temp_storage+16];
	setp.lt.f32 	%p243, %f405, %f406;
	selp.f32 	%f407, %f406, %f405, %p243;
	ld.shared.f32 	%f408, [_ZZN3cub18CUB_300001_SM_10006detail6reduce28DeviceReduceSingleTileKernelINS2_10policy_hubIfjN4cuda3__47maximumIvEEE10Policy1000EPfSB_iS8_ffNS5_3std3__410__identityEEEvT0_T1_T2_T3_T4_T6_E12temp_storage+20];
	setp.lt.f32 	%p244, %f407, %f408;
	selp.f32 	%f409, %f408, %f407, %p244;
	ld.shared.f32 	%f410, [_ZZN3cub18CUB_300001_SM_10006detail6reduce28DeviceReduceSingleTileKernelINS2_10policy_hubIfjN4cuda3__47maximumIvEEE10Policy1000EPfSB_iS8_ffNS5_3std3__410__identityEEEvT0_T1_T2_T3_T4_T6_E12temp_storage+24];
	setp.lt.f32 	%p245, %f409, %f410;
	selp.f32 	%f411, %f410, %f409, %p245;
	ld.shared.f32 	%f412, [_ZZN3cub18CUB_300001_SM_10006detail6reduce28DeviceReduceSingleTileKernelINS2_10policy_hubIfjN4cuda3__47maximumIvEEE10Policy1000EPfSB_iS8_ffNS5_3std3__410__identityEEEvT0_T1_T2_T3_T4_T6_E12temp_storage+28];
	setp.lt.f32 	%p246, %f411, %f412;
	selp.f32 	%f413, %f412, %f411, %p246;
	ld.shared.f32 	%f414, [_ZZN3cub18CUB_300001_SM_10006detail6reduce28DeviceReduceSingleTileKernelINS2_10policy_hubIfjN4cuda3__47maximumIvEEE10Policy1000EPfSB_iS8_ffNS5_3std3__410__identityEEEvT0_T1_T2_T3_T4_T6_E12temp_storage+32];
	setp.lt.f32 	%p247, %f413, %f414;
	selp.f32 	%f415, %f414, %f413, %p247;
	ld.shared.f32 	%f416, [_ZZN3cub18CUB_300001_SM_10006detail6reduce28DeviceReduceSingleTileKernelINS2_10policy_hubIfjN4cuda3__47maximumIvEEE10Policy1000EPfSB_iS8_ffNS5_3std3__410__identityEEEvT0_T1_T2_T3_T4_T6_E12temp_storage+36];
	setp.lt.f32 	%p248, %f415, %f416;
	selp.f32 	%f444, %f416, %f415, %p248;
	bra.uni 	$L__BB5_72;
$L__BB5_18:
	// begin inline asm
	mov.u32 %r311, %laneid;
	// end inline asm
	and.b32  	%r337, %r1, 992;
	add.s32 	%r338, %r337, 32;
	setp.gt.s32 	%p203, %r338, %r67;
	not.b32 	%r339, %r337;
	add.s32 	%r340, %r67, %r339;
	selp.b32 	%r335, %r340, 31, %p203;
	mov.b32 	%r313, %f423;
	mov.b32 	%r314, 1;
	mov.b32 	%r336, -1;
	// begin inline asm
	shfl.sync.down.b32 %r312, %r313, %r314, %r335, %r336;
	// end inline asm
	mov.b32 	%f344, %r312;
	setp.lt.s32 	%p204, %r311, %r335;
	setp.lt.f32 	%p205, %f423, %f344;
	selp.f32 	%f345, %f344, %f423, %p205;
	selp.f32 	%f346, %f345, %f423, %p204;
	mov.b32 	%r318, %f346;
	mov.b32 	%r319, 2;
	// begin inline asm
	shfl.sync.down.b32 %r317, %r318, %r319, %r335, %r336;
	// end inline asm
	mov.b32 	%f347, %r317;
	add.s32 	%r341, %r311, 2;
	setp.gt.s32 	%p206, %r341, %r335;
	setp.lt.f32 	%p207, %f346, %f347;
	selp.f32 	%f348, %f347, %f346, %p207;
	selp.f32 	%f349, %f346, %f348, %p206;
	mov.b32 	%r323, %f349;
	mov.b32 	%r324, 4;
	// begin inline asm
	shfl.sync.down.b32 %r322, %r323, %r324, %r335, %r336;
	// end inline asm
	mov.b32 	%f350, %r322;
	add.s32 	%r342, %r311, 4;
	setp.gt.s32 	%p208, %r342, %r335;
	setp.lt.f32 	%p209, %f349, %f350;
	selp.f32 	%f351, %f350, %f349, %p209;
	selp.f32 	%f352, %f349, %f351, %p208;
	mov.b32 	%r328, %f352;
	mov.b32 	%r329, 8;
	// begin inline asm
	shfl.sync.down.b32 %r327, %r328, %r329, %r335, %r336;
	// end inline asm
	mov.b32 	%f353, %r327;
	add.s32 	%r343, %r311, 8;
	setp.gt.s32 	%p210, %r343, %r335;
	setp.lt.f32 	%p211, %f352, %f353;
	selp.f32 	%f354, %f353, %f352, %p211;
	selp.f32 	%f355, %f352, %f354, %p210;
	mov.b32 	%r333, %f355;
	mov.b32 	%r334, 16;
	// begin inline asm
	shfl.sync.down.b32 %r332, %r333, %r334, %r335, %r336;
	// end inline asm
	mov.b32 	%f356, %r332;
	add.s32 	%r344, %r311, 16;
	setp.gt.s32 	%p212, %r344, %r335;
	setp.lt.f32 	%p213, %f355, %f356;
	selp.f32 	%f357, %f356, %f355, %p213;
	selp.f32 	%f444, %f355, %f357, %p212;
	setp.ne.s32 	%p214, %r311, 0;
	@%p214 bra 	$L__BB5_20;
	shr.u32 	%r345, %r1, 3;
	and.b32  	%r346, %r345, 124;
	mov.u32 	%r347, _ZZN3cub18CUB_300001_SM_10006detail6reduce28DeviceReduceSingleTileKernelINS2_10policy_hubIfjN4cuda3__47maximumIvEEE10Policy1000EPfSB_iS8_ffNS5_3std3__410__identityEEEvT0_T1_T2_T3_T4_T6_E12temp_storage;
	add.s32 	%r348, %r347, %r346;
	st.shared.f32 	[%r348+8], %f444;
$L__BB5_20:
	bar.sync 	0;
	setp.ne.s32 	%p215, %r1, 0;
	@%p215 bra 	$L__BB5_72;
	setp.gt.s32 	%p216, %r67, 32;
	ld.shared.f32 	%f358, [_ZZN3cub18CUB_300001_SM_10006detail6reduce28DeviceReduceSingleTileKernelINS2_10policy_hubIfjN4cuda3__47maximumIvEEE10Policy1000EPfSB_iS8_ffNS5_3std3__410__identityEEEvT0_T1_T2_T3_T4_T6_E12temp_storage+12];
	setp.lt.f32 	%p217, %f444, %f358;
	selp.f32 	%f360, %f358, %f444, %p217;
	selp.f32 	%f361, %f360, %f444, %p216;
	setp.gt.s32 	%p218, %r67, 64;
	ld.shared.f32 	%f363, [_ZZN3cub18CUB_300001_SM_10006detail6reduce28DeviceReduceSingleTileKernelINS2_10policy_hubIfjN4cuda3__47maximumIvEEE10Policy1000EPfSB_iS8_ffNS5_3std3__410__identityEEEvT0_T1_T2_T3_T4_T6_E12temp_storage+16];
	setp.lt.f32 	%p219, %f361, %f363;
	selp.f32 	%f365, %f363, %f361, %p219;
	selp.f32 	%f366, %f365, %f361, %p218;
	setp.gt.s32 	%p220, %r67, 96;
	ld.shared.f32 	%f368, [_ZZN3cub18CUB_300001_SM_10006detail6reduce28DeviceReduceSingleTileKernelINS2_10policy_hubIfjN4cuda3__47maximumIvEEE10Policy1000EPfSB_iS8_ffNS5_3std3__410__identityEEEvT0_T1_T2_T3_T4_T6_E12temp_storage+20];
	setp.lt.f32 	%p221, %f366, %f368;
	selp.f32 	%f370, %f368, %f366, %p221;
	selp.f32 	%f371, %f370, %f366, %p220;
	setp.gt.s32 	%p222, %r67, 128;
	ld.shared.f32 	%f373, [_ZZN3cub18CUB_300001_SM_10006detail6reduce28DeviceReduceSingleTileKernelINS2_10policy_hubIfjN4cuda3__47maximumIvEEE10Policy1000EPfSB_iS8_ffNS5_3std3__410__identityEEEvT0_T1_T2_T3_T4_T6_E12temp_storage+24];
	setp.lt.f32 	%p223, %f371, %f373;
	selp.f32 	%f375, %f373, %f371, %p223;
	selp.f32 	%f376, %f375, %f371, %p222;
	setp.gt.s32 	%p224, %r67, 160;
	ld.shared.f32 	%f378, [_ZZN3cub18CUB_300001_SM_10006detail6reduce28DeviceReduceSingleTileKernelINS2_10policy_hubIfjN4cuda3__47maximumIvEEE10Policy1000EPfSB_iS8_ffNS5_3std3__410__identityEEEvT0_T1_T2_T3_T4_T6_E12temp_storage+28];
	setp.lt.f32 	%p225, %f376, %f378;
	selp.f32 	%f380, %f378, %f376, %p225;
	selp.f32 	%f381, %f380, %f376, %p224;
	setp.gt.s32 	%p226, %r67, 192;
	ld.shared.f32 	%f383, [_ZZN3cub18CUB_300001_SM_10006detail6reduce28DeviceReduceSingleTileKernelINS2_10policy_hubIfjN4cuda3__47maximumIvEEE10Policy1000EPfSB_iS8_ffNS5_3std3__410__identityEEEvT0_T1_T2_T3_T4_T6_E12temp_storage+32];
	setp.lt.f32 	%p227, %f381, %f383;
	selp.f32 	%f385, %f383, %f381, %p227;
	selp.f32 	%f386, %f385, %f381, %p226;
	setp.gt.s32 	%p228, %r67, 224;
	ld.shared.f32 	%f388, [_ZZN3cub18CUB_300001_SM_10006detail6reduce28DeviceReduceSingleTileKernelINS2_10policy_hubIfjN4cuda3__47maximumIvEEE10Policy1000EPfSB_iS8_ffNS5_3std3__410__identityEEEvT0_T1_T2_T3_T4_T6_E12temp_storage+36];
	setp.lt.f32 	%p229, %f386, %f388;
	selp.f32 	%f390, %f388, %f386, %p229;
	selp.f32 	%f444, %f390, %f386, %p228;
	bra.uni 	$L__BB5_72;
$L__BB5_22:
	mov.u32 	%r13, %tid.x;
	shl.b32 	%r224, %r13, 2;
	mul.wide.u32 	%rd86, %r224, 4;
	add.s64 	%rd76, %rd16, %rd86;
	// begin inline asm
	ld.global.nc.v2.u64 {%rd74, %rd75}, [%rd76];
	// end inline asm
	mov.b64 	{%r225, %r226}, %rd75;
	mov.b64 	{%r227, %r228}, %rd74;
	mov.b32 	%f238, %r228;
	mov.b32 	%f239, %r227;
	mov.b32 	%f240, %r226;
	mov.b32 	%f241, %r225;
	add.s64 	%rd79, %rd76, 4096;
	// begin inline asm
	ld.global.nc.v2.u64 {%rd77, %rd78}, [%rd79];
	// end inline asm
	mov.b64 	{%r229, %r230}, %rd78;
	mov.b64 	{%r231, %r232}, %rd77;
	mov.b32 	%f242, %r232;
	mov.b32 	%f243, %r231;
	mov.b32 	%f244, %r230;
	mov.b32 	%f245, %r229;
	add.s64 	%rd82, %rd76, 8192;
	// begin inline asm
	ld.global.nc.v2.u64 {%rd80, %rd81}, [%rd82];
	// end inline asm
	mov.b64 	{%r233, %r234}, %rd81;
	mov.b64 	{%r235, %r236}, %rd80;
	mov.b32 	%f246, %r236;
	mov.b32 	%f247, %r235;
	mov.b32 	%f248, %r234;
	mov.b32 	%f249, %r233;
	add.s64 	%rd85, %rd76, 12288;
	// begin inline asm
	ld.global.nc.v2.u64 {%rd83, %rd84}, [%rd85];
	// end inline asm
	mov.b64 	{%r237, %r238}, %rd84;
	mov.b64 	{%r239, %r240}, %rd83;
	mov.b32 	%f250, %r240;
	mov.b32 	%f251, %r239;
	mov.b32 	%f252, %r238;
	mov.b32 	%f253, %r237;
	setp.lt.f32 	%p127, %f239, %f238;
	selp.f32 	%f254, %f238, %f239, %p127;
	setp.lt.f32 	%p128, %f241, %f240;
	selp.f32 	%f255, %f240, %f241, %p128;
	setp.lt.f32 	%p129, %f243, %f242;
	selp.f32 	%f256, %f242, %f243, %p129;
	setp.lt.f32 	%p130, %f245, %f244;
	selp.f32 	%f257, %f244, %f245, %p130;
	setp.lt.f32 	%p131, %f247, %f246;
	selp.f32 	%f258, %f246, %f247, %p131;
	setp.lt.f32 	%p132, %f249, %f248;
	selp.f32 	%f259, %f248, %f249, %p132;
	setp.lt.f32 	%p133, %f251, %f250;
	selp.f32 	%f260, %f250, %f251, %p133;
	setp.lt.f32 	%p134, %f253, %f252;
	selp.f32 	%f261, %f252, %f253, %p134;
	setp.lt.f32 	%p135, %f254, %f255;
	selp.f32 	%f262, %f255, %f254, %p135;
	setp.lt.f32 	%p136, %f256, %f257;
	selp.f32 	%f263, %f257, %f256, %p136;
	setp.lt.f32 	%p137, %f258, %f259;
	selp.f32 	%f264, %f259, %f258, %p137;
	setp.lt.f32 	%p138, %f260, %f261;
	selp.f32 	%f265, %f261, %f260, %p138;
	setp.lt.f32 	%p139, %f262, %f263;
	selp.f32 	%f266, %f263, %f262, %p139;
	setp.lt.f32 	%p140, %f264, %f265;
	selp.f32 	%f267, %f265, %f264, %p140;
	setp.lt.f32 	%p141, %f266, %f267;
	selp.f32 	%f430, %f267, %f266, %p141;
	setp.lt.u32 	%p142, %r67, 8192;
	mov.b32 	%r387, 4096;
	@%p142 bra 	$L__BB5_26;
	add.s32 	%r14, %r67, -4096;
	mov.b32 	%r387, 4096;
$L__BB5_24:
	mul.wide.s32 	%rd99, %r387, 4;
	add.s64 	%rd89, %rd76, %rd99;
	// begin inline asm
	ld.global.nc.v2.u64 {%rd87, %rd88}, [%rd89];
	// end inline asm
	mov.b64 	{%r242, %r243}, %rd88;
	mov.b64 	{%r244, %r245}, %rd87;
	mov.b32 	%f268, %r245;
	mov.b32 	%f269, %r244;
	mov.b32 	%f270, %r243;
	mov.b32 	%f271, %r242;
	add.s64 	%rd92, %rd89, 4096;
	// begin inline asm
	ld.global.nc.v2.u64 {%rd90, %rd91}, [%rd92];
	// end inline asm
	mov.b64 	{%r246, %r247}, %rd91;
	mov.b64 	{%r248, %r249}, %rd90;
	mov.b32 	%f272, %r249;
	mov.b32 	%f273, %r248;
	mov.b32 	%f274, %r247;
	mov.b32 	%f275, %r246;
	add.s64 	%rd95, %rd89, 8192;
	// begin inline asm
	ld.global.nc.v2.u64 {%rd93, %rd94}, [%rd95];
	// end inline asm
	mov.b64 	{%r250, %r251}, %rd94;
	mov.b64 	{%r252, %r253}, %rd93;
	mov.b32 	%f276, %r253;
	mov.b32 	%f277, %r252;
	mov.b32 	%f278, %r251;
	mov.b32 	%f279, %r250;
	add.s64 	%rd98, %rd89, 12288;
	// begin inline asm
	ld.global.nc.v2.u64 {%rd96, %rd97}, [%rd98];
	// end inline asm
	mov.b64 	{%r254, %r255}, %rd97;
	mov.b64 	{%r256, %r257}, %rd96;
	mov.b32 	%f280, %r257;
	mov.b32 	%f281, %r256;
	mov.b32 	%f282, %r255;
	mov.b32 	%f283, %r254;
	setp.lt.f32 	%p143, %f430, %f269;
	selp.f32 	%f284, %f269, %f430, %p143;
	setp.lt.f32 	%p144, %f268, %f271;
	selp.f32 	%f285, %f271, %f268, %p144;
	setp.lt.f32 	%p145, %f270, %f273;
	selp.f32 	%f286, %f273, %f270, %p145;
	setp.lt.f32 	%p146, %f272, %f275;
	selp.f32 	%f287, %f275, %f272, %p146;
	setp.lt.f32 	%p147, %f274, %f277;
	selp.f32 	%f288, %f277, %f274, %p147;
	setp.lt.f32 	%p148, %f276, %f279;
	selp.f32 	%f289, %f279, %f276, %p148;
	setp.lt.f32 	%p149, %f278, %f281;
	selp.f32 	%f290, %f281, %f278, %p149;
	setp.lt.f32 	%p150, %f280, %f283;
	selp.f32 	%f291, %f283, %f280, %p150;
	setp.lt.f32 	%p151, %f284, %f285;
	selp.f32 	%f292, %f285, %f284, %p151;
	setp.lt.f32 	%p152, %f286, %f287;
	selp.f32 	%f293, %f287, %f286, %p152;
	setp.lt.f32 	%p153, %f288, %f289;
	selp.f32 	%f294, %f289, %f288, %p153;
	setp.lt.f32 	%p154, %f290, %f291;
	selp.f32 	%f295, %f291, %f290, %p154;
	setp.lt.f32 	%p155, %f292, %f293;
	selp.f32 	%f296, %f293, %f292, %p155;
	setp.lt.f32 	%p156, %f294, %f295;
	selp.f32 	%f297, %f295, %f294, %p156;
	setp.lt.f32 	%p157, %f296, %f297;
	selp.f32 	%f298, %f297, %f296, %p157;
	setp.lt.f32 	%p158, %f298, %f282;
	selp.f32 	%f430, %f282, %f298, %p158;
	sub.s32 	%r258, %r67, %r387;
	setp.lt.s32 	%p159, %r258, 4096;
	@%p159 bra 	$L__BB5_34;
	add.s32 	%r387, %r387, 4096;
	setp.le.s32 	%p160, %r387, %r14;
	@%p160 bra 	$L__BB5_24;
$L__BB5_26:
	setp.le.s32 	%p161, %r67, %r387;
	@%p161 bra 	$L__BB5_34;
	sub.s32 	%r18, %r67, %r387;
	setp.ge.s32 	%p162, %r13, %r18;
	@%p162 bra 	$L__BB5_34;
	not.b32 	%r259, %r13;
	add.s32 	%r260, %r67, %r259;
	sub.s32 	%r19, %r260, %r387;
	and.b32  	%r261, %r19, 768;
	setp.eq.s32 	%p163, %r261, 768;
	mov.u32 	%r391, %r13;
	@%p163 bra 	$L__BB5_31;
	add.s32 	%r389, %r13, %r387;
	shr.u32 	%r262, %r19, 8;
	add.s32 	%r263, %r262, 1;
	and.b32  	%r264, %r263, 3;
	neg.s32 	%r388, %r264;
	mov.u32 	%r391, %r13;
$L__BB5_30:
	.pragma "nounroll";
	mul.wide.u32 	%rd101, %r389, 4;
	add.s64 	%rd100, %rd16, %rd101;
	// begin inline asm
	ld.global.nc.u32 %r265, [%rd100];
	// end inline asm
	mov.b32 	%f300, %r265;
	setp.lt.f32 	%p164, %f430, %f300;
	selp.f32 	%f430, %f300, %f430, %p164;
	add.s32 	%r391, %r391, 256;
	add.s32 	%r389, %r389, 256;
	add.s32 	%r388, %r388, 1;
	setp.ne.s32 	%p165, %r388, 0;
	@%p165 bra 	$L__BB5_30;
$L__BB5_31:
	setp.lt.u32 	%p166, %r19, 768;
	@%p166 bra 	$L__BB5_34;
	cvt.u64.u32 	%rd102, %r391;
	cvt.u64.u32 	%rd103, %r387;
	add.s64 	%rd104, %rd102, %rd103;
	shl.b64 	%rd105, %rd104, 2;
	add.s64 	%rd106, %rd105, %rd16;
	add.s64 	%rd122, %rd106, 2048;
	add.s32 	%r392, %r391, %r387;
$L__BB5_33:
	mul.wide.u32 	%rd111, %r392, 4;
	add.s64 	%rd107, %rd16, %rd111;
	// begin inline asm
	ld.global.nc.u32 %r266, [%rd107];
	// end inline asm
	mov.b32 	%f301, %r266;
	setp.lt.f32 	%p167, %f430, %f301;
	selp.f32 	%f302, %f301, %f430, %p167;
	add.s64 	%rd108, %rd122, -1024;
	// begin inline asm
	ld.global.nc.u32 %r267, [%rd108];
	// end inline asm
	mov.b32 	%f303, %r267;
	setp.lt.f32 	%p168, %f302, %f303;
	selp.f32 	%f304, %f303, %f302, %p168;
	// begin inline asm
	ld.global.nc.u32 %r268, [%rd122];
	// end inline asm
	mov.b32 	%f305, %r268;
	setp.lt.f32 	%p169, %f304, %f305;
	selp.f32 	%f306, %f305, %f304, %p169;
	add.s64 	%rd110, %rd122, 1024;
	// begin inline asm
	ld.global.nc.u32 %r269, [%rd110];
	// end inline asm
	mov.b32 	%f307, %r269;
	setp.lt.f32 	%p170, %f306, %f307;
	selp.f32 	%f430, %f307, %f306, %p170;
	add.s32 	%r391, %r391, 1024;
	add.s64 	%rd122, %rd122, 4096;
	add.s32 	%r392, %r392, 1024;
	setp.lt.s32 	%p171, %r391, %r18;
	@%p171 bra 	$L__BB5_33;
$L__BB5_34:
	// begin inline asm
	mov.u32 %r270, %laneid;
	// end inline asm
	mov.b32 	%r272, %f430;
	mov.b32 	%r273, 1;
	mov.b32 	%r294, 31;
	mov.b32 	%r295, -1;
	// begin inline asm
	shfl.sync.down.b32 %r271, %r272, %r273, %r294, %r295;
	// end inline asm
	mov.b32 	%f308, %r271;
	setp.gt.s32 	%p172, %r270, 30;
	setp.lt.f32 	%p173, %f430, %f308;
	selp.f32 	%f309, %f308, %f430, %p173;
	selp.f32 	%f310, %f430, %f309, %p172;
	mov.b32 	%r277, %f310;
	mov.b32 	%r278, 2;
	// begin inline asm
	shfl.sync.down.b32 %r276, %r277, %r278, %r294, %r295;
	// end inline asm
	mov.b32 	%f311, %r276;
	setp.gt.s32 	%p174, %r270, 29;
	setp.lt.f32 	%p175, %f310, %f311;
	selp.f32 	%f312, %f311, %f310, %p175;
	selp.f32 	%f313, %f310, %f312, %p174;
	mov.b32 	%r282, %f313;
	mov.b32 	%r283, 4;
	// begin inline asm
	shfl.sync.down.b32 %r281, %r282, %r283, %r294, %r295;
	// end inline asm
	mov.b32 	%f314, %r281;
	setp.gt.s32 	%p176, %r270, 27;
	setp.lt.f32 	%p177, %f313, %f314;
	selp.f32 	%f315, %f314, %f313, %p177;
	selp.f32 	%f316, %f313, %f315, %p176;
	mov.b32 	%r287, %f316;
	mov.b32 	%r288, 8;
	// begin inline asm
	shfl.sync.down.b32 %r286, %r287, %r288, %r294, %r295;
	// end inline asm
	mov.b32 	%f317, %r286;
	setp.gt.s32 	%p178, %r270, 23;
	setp.lt.f32 	%p179, %f316, %f317;
	selp.f32 	%f318, %f317, %f316, %p179;
	selp.f32 	%f319, %f316, %f318, %p178;
	mov.b32 	%r292, %f319;
	mov.b32 	%r293, 16;
	// begin inline asm
	shfl.sync.down.b32 %r291, %r292, %r293, %r294, %r295;
	// end inline asm
	mov.b32 	%f320, %r291;
	setp.gt.s32 	%p180, %r270, 15;
	setp.lt.f32 	%p181, %f319, %f320;
	selp.f32 	%f26, %f320, %f319, %p181;
	selp.f32 	%f444, %f319, %f26, %p180;
	setp.ne.s32 	%p182, %r270, 0;
	@%p182 bra 	$L__BB5_36;
	shr.u32 	%r296, %r13, 3;
	and.b32  	%r297, %r296, 124;
	mov.u32 	%r298, _ZZN3cub18CUB_300001_SM_10006detail6reduce28DeviceReduceSingleTileKernelINS2_10policy_hubIfjN4cuda3__47maximumIvEEE10Policy1000EPfSB_iS8_ffNS5_3std3__410__identityEEEvT0_T1_T2_T3_T4_T6_E12temp_storage;
	add.s32 	%r299, %r298, %r297;
	st.shared.f32 	[%r299+8], %f26;
$L__BB5_36:
	bar.sync 	0;
	setp.ne.s32 	%p183, %r13, 0;
	@%p183 bra 	$L__BB5_72;
	ld.shared.f32 	%f321, [_ZZN3cub18CUB_300001_SM_10006detail6reduce28DeviceReduceSingleTileKernelINS2_10policy_hubIfjN4cuda3__47maximumIvEEE10Policy1000EPfSB_iS8_ffNS5_3std3__410__identityEEEvT0_T1_T2_T3_T4_T6_E12temp_storage+12];
	setp.lt.f32 	%p184, %f444, %f321;
	selp.f32 	%f322, %f321, %f444, %p184;
	ld.shared.f32 	%f323, [_ZZN3cub18CUB_300001_SM_10006detail6reduce28DeviceReduceSingleTileKernelINS2_10policy_hubIfjN4cuda3__47maximumIvEEE10Policy1000EPfSB_iS8_ffNS5_3std3__410__identityEEEvT0_T1_T2_T3_T4_T6_E12temp_storage+16];
	setp.lt.f32 	%p185, %f322, %f323;
	selp.f32 	%f324, %f323, %f322, %p185;
	ld.shared.f32 	%f325, [_ZZN3cub18CUB_300001_SM_10006detail6reduce28DeviceReduceSingleTileKernelINS2_10policy_hubIfjN4cuda3__47maximumIvEEE10Policy1000EPfSB_iS8_ffNS5_3std3__410__identityEEEvT0_T1_T2_T3_T4_T6_E12temp_storage+20];
	setp.lt.f32 	%p186, %f324, %f325;
	selp.f32 	%f326, %f325, %f324, %p186;
	ld.shared.f32 	%f327, [_ZZN3cub18CUB_300001_SM_10006detail6reduce28DeviceReduceSingleTileKernelINS2_10policy_hubIfjN4cuda3__47maximumIvEEE10Policy1000EPfSB_iS8_ffNS5_3std3__410__identityEEEvT0_T1_T2_T3_T4_T6_E12temp_storage+24];
	setp.lt.f32 	%p187, %f326, %f327;
	selp.f32 	%f328, %f327, %f326, %p187;
	ld.shared.f32 	%f329, [_ZZN3cub18CUB_300001_SM_10006detail6reduce28DeviceReduceSingleTileKernelINS2_10policy_hubIfjN4cuda3__47maximumIvEEE10Policy1000EPfSB_iS8_ffNS5_3std3__410__identityEEEvT0_T1_T2_T3_T4_T6_E12temp_storage+28];
	setp.lt.f32 	%p188, %f328, %f329;
	selp.f32 	%f330, %f329, %f328, %p188;
	ld.shared.f32 	%f331, [_ZZN3cub18CUB_300001_SM_10006detail6reduce28DeviceReduceSingleTileKernelINS2_10policy_hubIfjN4cuda3__47maximumIvEEE10Policy1000EPfSB_iS8_ffNS5_3std3__410__identityEEEvT0_T1_T2_T3_T4_T6_E12temp_storage+32];
	setp.lt.f32 	%p189, %f330, %f331;
	selp.f32 	%f332, %f331, %f330, %p189;
	ld.shared.f32 	%f333, [_ZZN3cub18CUB_300001_SM_10006detail6reduce28DeviceReduceSingleTileKernelINS2_10policy_hubIfjN4cuda3__47maximumIvEEE10Policy1000EPfSB_iS8_ffNS5_3std3__410__identityEEEvT0_T1_T2_T3_T4_T6_E12temp_storage+36];
	setp.lt.f32 	%p190, %f332, %f333;
	selp.f32 	%f444, %f333, %f332, %p190;
	bra.uni 	$L__BB5_72;
$L__BB5_38:
	setp.gt.s32 	%p3, %r67, 4095;
	@%p3 bra 	$L__BB5_56;
	mov.u32 	%r34, %tid.x;
	setp.ge.s32 	%p68, %r34, %r67;
	mov.f32 	%f436, 0f00000000;
	mov.u32 	%r397, %r34;
	@%p68 bra 	$L__BB5_41;
	mul.wide.u32 	%rd66, %r34, 4;
	add.s64 	%rd65, %rd16, %rd66;
	// begin inline asm
	ld.global.nc.u32 %r144, [%rd65];
	// end inline asm
	mov.b32 	%f436, %r144;
	add.s32 	%r397, %r34, 256;
$L__BB5_41:
	setp.ge.s32 	%p69, %r397, %r67;
	@%p69 bra 	$L__BB5_47;
	not.b32 	%r145, %r397;
	add.s32 	%r37, %r67, %r145;
	and.b32  	%r146, %r37, 768;
	setp.eq.s32 	%p70, %r146, 768;
	@%p70 bra 	$L__BB5_45;
	mul.wide.u32 	%rd67, %r397, 4;
	add.s64 	%rd123, %rd16, %rd67;
	shr.u32 	%r147, %r37, 8;
	add.s32 	%r148, %r147, 1;
	and.b32  	%r149, %r148, 3;
	neg.s32 	%r395, %r149;
$L__BB5_44:
	.pragma "nounroll";
	// begin inline asm
	ld.global.nc.u32 %r150, [%rd123];
	// end inline asm
	mov.b32 	%f157, %r150;
	setp.lt.f32 	%p71, %f436, %f157;
	selp.f32 	%f436, %f157, %f436, %p71;
	add.s32 	%r397, %r397, 256;
	add.s64 	%rd123, %rd123, 1024;
	add.s32 	%r395, %r395, 1;
	setp.ne.s32 	%p72, %r395, 0;
	@%p72 bra 	$L__BB5_44;
$L__BB5_45:
	setp.lt.u32 	%p73, %r37, 768;
	@%p73 bra 	$L__BB5_47;
$L__BB5_46:
	mul.wide.s32 	%rd73, %r397, 4;
	add.s64 	%rd69, %rd16, %rd73;
	// begin inline asm
	ld.global.nc.u32 %r151, [%rd69];
	// end inline asm
	mov.b32 	%f158, %r151;
	setp.lt.f32 	%p74, %f436, %f158;
	selp.f32 	%f159, %f158, %f436, %p74;
	add.s64 	%rd70, %rd69, 1024;
	// begin inline asm
	ld.global.nc.u32 %r152, [%rd70];
	// end inline asm
	mov.b32 	%f160, %r152;
	setp.lt.f32 	%p75, %f159, %f160;
	selp.f32 	%f161, %f160, %f159, %p75;
	add.s64 	%rd71, %rd69, 2048;
	// begin inline asm
	ld.global.nc.u32 %r153, [%rd71];
	// end inline asm
	mov.b32 	%f162, %r153;
	setp.lt.f32 	%p76, %f161, %f162;
	selp.f32 	%f163, %f162, %f161, %p76;
	add.s64 	%rd72, %rd69, 3072;
	// begin inline asm
	ld.global.nc.u32 %r154, [%rd72];
	// end inline asm
	mov.b32 	%f164, %r154;
	setp.lt.f32 	%p77, %f163, %f164;
	selp.f32 	%f436, %f164, %f163, %p77;
	add.s32 	%r397, %r397, 1024;
	setp.lt.s32 	%p78, %r397, %r67;
	@%p78 bra 	$L__BB5_46;
$L__BB5_47:
	setp.lt.s32 	%p79, %r67, 256;
	@%p79 bra 	$L__BB5_52;
	// begin inline asm
	mov.u32 %r193, %laneid;
	// end inline asm
	mov.b32 	%r195, %f436;
	mov.b32 	%r196, 1;
	mov.b32 	%r217, 31;
	mov.b32 	%r218, -1;
	// begin inline asm
	shfl.sync.down.b32 %r194, %r195, %r196, %r217, %r218;
	// end inline asm
	mov.b32 	%f212, %r194;
	setp.gt.s32 	%p107, %r193, 30;
	setp.lt.f32 	%p108, %f436, %f212;
	selp.f32 	%f213, %f212, %f436, %p108;
	selp.f32 	%f214, %f436, %f213, %p107;
	mov.b32 	%r200, %f214;
	mov.b32 	%r201, 2;
	// begin inline asm
	shfl.sync.down.b32 %r199, %r200, %r201, %r217, %r218;
	// end inline asm
	mov.b32 	%f215, %r199;
	setp.gt.s32 	%p109, %r193, 29;
	setp.lt.f32 	%p110, %f214, %f215;
	selp.f32 	%f216, %f215, %f214, %p110;
	selp.f32 	%f217, %f214, %f216, %p109;
	mov.b32 	%r205, %f217;
	mov.b32 	%r206, 4;
	// begin inline asm
	shfl.sync.down.b32 %r204, %r205, %r206, %r217, %r218;
	// end inline asm
	mov.b32 	%f218, %r204;
	setp.gt.s32 	%p111, %r193, 27;
	setp.lt.f32 	%p112, %f217, %f218;
	selp.f32 	%f219, %f218, %f217, %p112;
	selp.f32 	%f220, %f217, %f219, %p111;
	mov.b32 	%r210, %f220;
	mov.b32 	%r211, 8;
	// begin inline asm
	shfl.sync.down.b32 %r209, %r210, %r211, %r217, %r218;
	// end inline asm
	mov.b32 	%f221, %r209;
	setp.gt.s32 	%p113, %r193, 23;
	setp.lt.f32 	%p114, %f220, %f221;
	selp.f32 	%f222, %f221, %f220, %p114;
	selp.f32 	%f223, %f220, %f222, %p113;
	mov.b32 	%r215, %f223;
	mov.b32 	%r216, 16;
	// begin inline asm
	shfl.sync.down.b32 %r214, %r215, %r216, %r217, %r218;
	// end inline asm
	mov.b32 	%f224, %r214;
	setp.gt.s32 	%p115, %r193, 15;
	setp.lt.f32 	%p116, %f223, %f224;
	selp.f32 	%f38, %f224, %f223, %p116;
	selp.f32 	%f444, %f223, %f38, %p115;
	setp.ne.s32 	%p117, %r193, 0;
	@%p117 bra 	$L__BB5_50;
	shr.u32 	%r219, %r34, 3;
	and.b32  	%r220, %r219, 124;
	mov.u32 	%r221, _ZZN3cub18CUB_300001_SM_10006detail6reduce28DeviceReduceSingleTileKernelINS2_10policy_hubIfjN4cuda3__47maximumIvEEE10Policy1000EPfSB_iS8_ffNS5_3std3__410__identityEEEvT0_T1_T2_T3_T4_T6_E12temp_storage;
	add.s32 	%r222, %r221, %r220;
	st.shared.f32 	[%r222+8], %f38;
$L__BB5_50:
	bar.sync 	0;
	setp.ne.s32 	%p118, %r34, 0;
	@%p118 bra 	$L__BB5_72;
	ld.shared.f32 	%f225, [_ZZN3cub18CUB_300001_SM_10006detail6reduce28DeviceReduceSingleTileKernelINS2_10policy_hubIfjN4cuda3__47maximumIvEEE10Policy1000EPfSB_iS8_ffNS5_3std3__410__identityEEEvT0_T1_T2_T3_T4_T6_E12temp_storage+12];
	setp.lt.f32 	%p119, %f444, %f225;
	selp.f32 	%f226, %f225, %f444, %p119;
	ld.shared.f32 	%f227, [_ZZN3cub18CUB_300001_SM_10006detail6reduce28DeviceReduceSingleTileKernelINS2_10policy_hubIfjN4cuda3__47maximumIvEEE10Policy1000EPfSB_iS8_ffNS5_3std3__410__identityEEEvT0_T1_T2_T3_T4_T6_E12temp_storage+16];
	setp.lt.f32 	%p120, %f226, %f227;
	selp.f32 	%f228, %f227, %f226, %p120;
	ld.shared.f32 	%f229, [_ZZN3cub18CUB_300001_SM_10006detail6reduce28DeviceReduceSingleTileKernelINS2_10policy_hubIfjN4cuda3__47maximumIvEEE10Policy1000EPfSB_iS8_ffNS5_3std3__410__identityEEEvT0_T1_T2_T3_T4_T6_E12temp_storage+20];
	setp.lt.f32 	%p121, %f228, %f229;
	selp.f32 	%f230, %f229, %f228, %p121;
	ld.shared.f32 	%f231, [_ZZN3cub18CUB_300001_SM_10006detail6reduce28DeviceReduceSingleTileKernelINS2_10policy_hubIfjN4cuda3__47maximumIvEEE10Policy1000EPfSB_iS8_ffNS5_3std3__410__identityEEEvT0_T1_T2_T3_T4_T6_E12temp_storage+24];
	setp.lt.f32 	%p122, %f230, %f231;
	selp.f32 	%f232, %f231, %f230, %p122;
	ld.shared.f32 	%f233, [_ZZN3cub18CUB_300001_SM_10006detail6reduce28DeviceReduceSingleTileKernelINS2_10policy_hubIfjN4cuda3__47maximumIvEEE10Policy1000EPfSB_iS8_ffNS5_3std3__410__identityEEEvT0_T1_T2_T3_T4_T6_E12temp_storage+28];
	setp.lt.f32 	%p123, %f232, %f233;
	selp.f32 	%f234, %f233, %f232, %p123;
	ld.shared.f32 	%f235, [_ZZN3cub18CUB_300001_SM_10006detail6reduce28DeviceReduceSingleTileKernelINS2_10policy_hubIfjN4cuda3__47maximumIvEEE10Policy1000EPfSB_iS8_ffNS5_3std3__410__identityEEEvT0_T1_T2_T3_T4_T6_E12temp_storage+32];
	setp.lt.f32 	%p124, %f234, %f235;
	selp.f32 	%f236, %f235, %f234, %p124;
	ld.shared.f32 	%f237, [_ZZN3cub18CUB_300001_SM_10006detail6reduce28DeviceReduceSingleTileKernelINS2_10policy_hubIfjN4cuda3__47maximumIvEEE10Policy1000EPfSB_iS8_ffNS5_3std3__410__identityEEEvT0_T1_T2_T3_T4_T6_E12temp_storage+36];
	setp.lt.f32 	%p125, %f236, %f237;
	selp.f32 	%f444, %f237, %f236, %p125;
	bra.uni 	$L__BB5_72;
$L__BB5_52:
	// begin inline asm
	mov.u32 %r155, %laneid;
	// end inline asm
	and.b32  	%r181, %r34, 992;
	add.s32 	%r182, %r181, 32;
	setp.gt.s32 	%p80, %r182, %r67;
	not.b32 	%r183, %r181;
	add.s32 	%r184, %r67, %r183;
	selp.b32 	%r179, %r184, 31, %p80;
	mov.b32 	%r157, %f436;
	mov.b32 	%r158, 1;
	mov.b32 	%r180, -1;
	// begin inline asm
	shfl.sync.down.b32 %r156, %r157, %r158, %r179, %r180;
	// end inline asm
	mov.b32 	%f165, %r156;
	setp.lt.s32 	%p81, %r155, %r179;
	setp.lt.f32 	%p82, %f436, %f165;
	selp.f32 	%f166, %f165, %f436, %p82;
	selp.f32 	%f167, %f166, %f436, %p81;
	mov.b32 	%r162, %f167;
	mov.b32 	%r163, 2;
	// begin inline asm
	shfl.sync.down.b32 %r161, %r162, %r163, %r179, %r180;
	// end inline asm
	mov.b32 	%f168, %r161;
	add.s32 	%r185, %r155, 2;
	setp.gt.s32 	%p83, %r185, %r179;
	setp.lt.f32 	%p84, %f167, %f168;
	selp.f32 	%f169, %f168, %f167, %p84;
	selp.f32 	%f170, %f167, %f169, %p83;
	mov.b32 	%r167, %f170;
	mov.b32 	%r168, 4;
	// begin inline asm
	shfl.sync.down.b32 %r166, %r167, %r168, %r179, %r180;
	// end inline asm
	mov.b32 	%f171, %r166;
	add.s32 	%r186, %r155, 4;
	setp.gt.s32 	%p85, %r186, %r179;
	setp.lt.f32 	%p86, %f170, %f171;
	selp.f32 	%f172, %f171, %f170, %p86;
	selp.f32 	%f173, %f170, %f172, %p85;
	mov.b32 	%r172, %f173;
	mov.b32 	%r173, 8;
	// begin inline asm
	shfl.sync.down.b32 %r171, %r172, %r173, %r179, %r180;
	// end inline asm
	mov.b32 	%f174, %r171;
	add.s32 	%r187, %r155, 8;
	setp.gt.s32 	%p87, %r187, %r179;
	setp.lt.f32 	%p88, %f173, %f174;
	selp.f32 	%f175, %f174, %f173, %p88;
	selp.f32 	%f176, %f173, %f175, %p87;
	mov.b32 	%r177, %f176;
	mov.b32 	%r178, 16;
	// begin inline asm
	shfl.sync.down.b32 %r176, %r177, %r178, %r179, %r180;
	// end inline asm
	mov.b32 	%f177, %r176;
	add.s32 	%r188, %r155, 16;
	setp.gt.s32 	%p89, %r188, %r179;
	setp.lt.f32 	%p90, %f176, %f177;
	selp.f32 	%f178, %f177, %f176, %p90;
	selp.f32 	%f444, %f176, %f178, %p89;
	setp.ne.s32 	%p91, %r155, 0;
	@%p91 bra 	$L__BB5_54;
	shr.u32 	%r189, %r34, 3;
	and.b32  	%r190, %r189, 124;
	mov.u32 	%r191, _ZZN3cub18CUB_300001_SM_10006detail6reduce28DeviceReduceSingleTileKernelINS2_10policy_hubIfjN4cuda3__47maximumIvEEE10Policy1000EPfSB_iS8_ffNS5_3std3__410__identityEEEvT0_T1_T2_T3_T4_T6_E12temp_storage;
	add.s32 	%r192, %r191, %r190;
	st.shared.f32 	[%r192+8], %f444;
$L__BB5_54:
	bar.sync 	0;
	setp.ne.s32 	%p92, %r34, 0;
	@%p92 bra 	$L__BB5_72;
	setp.gt.s32 	%p93, %r67, 32;
	ld.shared.f32 	%f179, [_ZZN3cub18CUB_300001_SM_10006detail6reduce28DeviceReduceSingleTileKernelINS2_10policy_hubIfjN4cuda3__47maximumIvEEE10Policy1000EPfSB_iS8_ffNS5_3std3__410__identityEEEvT0_T1_T2_T3_T4_T6_E12temp_storage+12];
	setp.lt.f32 	%p94, %f444, %f179;
	selp.f32 	%f181, %f179, %f444, %p94;
	selp.f32 	%f182, %f181, %f444, %p93;
	setp.gt.s32 	%p95, %r67, 64;
	ld.shared.f32 	%f184, [_ZZN3cub18CUB_300001_SM_10006detail6reduce28DeviceReduceSingleTileKernelINS2_10policy_hubIfjN4cuda3__47maximumIvEEE10Policy1000EPfSB_iS8_ffNS5_3std3__410__identityEEEvT0_T1_T2_T3_T4_T6_E12temp_storage+16];
	setp.lt.f32 	%p96, %f182, %f184;
	selp.f32 	%f186, %f184, %f182, %p96;
	selp.f32 	%f187, %f186, %f182, %p95;
	setp.gt.s32 	%p97, %r67, 96;
	ld.shared.f32 	%f189, [_ZZN3cub18CUB_300001_SM_10006detail6reduce28DeviceReduceSingleTileKernelINS2_10policy_hubIfjN4cuda3__47maximumIvEEE10Policy1000EPfSB_iS8_ffNS5_3std3__410__identityEEEvT0_T1_T2_T3_T4_T6_E12temp_storage+20];
	setp.lt.f32 	%p98, %f187, %f189;
	selp.f32 	%f191, %f189, %f187, %p98;
	selp.f32 	%f192, %f191, %f187, %p97;
	setp.gt.s32 	%p99, %r67, 128;
	ld.shared.f32 	%f194, [_ZZN3cub18CUB_300001_SM_10006detail6reduce28DeviceReduceSingleTileKernelINS2_10policy_hubIfjN4cuda3__47maximumIvEEE10Policy1000EPfSB_iS8_ffNS5_3std3__410__identityEEEvT0_T1_T2_T3_T4_T6_E12temp_storage+24];
	setp.lt.f32 	%p100, %f192, %f194;
	selp.f32 	%f196, %f194, %f192, %p100;
	selp.f32 	%f197, %f196, %f192, %p99;
	setp.gt.s32 	%p101, %r67, 160;
	ld.shared.f32 	%f199, [_ZZN3cub18CUB_300001_SM_10006detail6reduce28DeviceReduceSingleTileKernelINS2_10policy_hubIfjN4cuda3__47maximumIvEEE10Policy1000EPfSB_iS8_ffNS5_3std3__410__identityEEEvT0_T1_T2_T3_T4_T6_E12temp_storage+28];
	setp.lt.f32 	%p102, %f197, %f199;
	selp.f32 	%f201, %f199, %f197, %p102;
	selp.f32 	%f202, %f201, %f197, %p101;
	setp.gt.s32 	%p103, %r67, 192;
	ld.shared.f32 	%f204, [_ZZN3cub18CUB_300001_SM_10006detail6reduce28DeviceReduceSingleTileKernelINS2_10policy_hubIfjN4cuda3__47maximumIvEEE10Policy1000EPfSB_iS8_ffNS5_3std3__410__identityEEEvT0_T1_T2_T3_T4_T6_E12temp_storage+32];
	setp.lt.f32 	%p104, %f202, %f204;
	selp.f32 	%f206, %f204, %f202, %p104;
	selp.f32 	%f207, %f206, %f202, %p103;
	setp.gt.s32 	%p105, %r67, 224;
	ld.shared.f32 	%f209, [_ZZN3cub18CUB_300001_SM_10006detail6reduce28DeviceReduceSingleTileKernelINS2_10policy_hubIfjN4cuda3__47maximumIvEEE10Policy1000EPfSB_iS8_ffNS5_3std3__410__identityEEEvT0_T1_T2_T3_T4_T6_E12temp_storage+36];
	setp.lt.f32 	%p106, %f207, %f209;
	selp.f32 	%f211, %f209, %f207, %p106;
	selp.f32 	%f444, %f211, %f207, %p105;
	bra.uni 	$L__BB5_72;
$L__BB5_56:
	mov.u32 	%r46, %tid.x;
	mul.wide.u32 	%rd35, %r46, 4;
	add.s64 	%rd19, %rd16, %rd35;
	// begin inline asm
	ld.global.nc.u32 %r68, [%rd19];
	// end inline asm
	mov.b32 	%f59, %r68;
	add.s64 	%rd20, %rd19, 1024;
	// begin inline asm
	ld.global.nc.u32 %r69, [%rd20];
	// end inline asm
	mov.b32 	%f60, %r69;
	add.s64 	%rd21, %rd19, 2048;
	// begin inline asm
	ld.global.nc.u32 %r70, [%rd21];
	// end inline asm
	mov.b32 	%f61, %r70;
	add.s64 	%rd22, %rd19, 3072;
	// begin inline asm
	ld.global.nc.u32 %r71, [%rd22];
	// end inline asm
	mov.b32 	%f62, %r71;
	add.s64 	%rd23, %rd19, 4096;
	// begin inline asm
	ld.global.nc.u32 %r72, [%rd23];
	// end inline asm
	mov.b32 	%f63, %r72;
	add.s64 	%rd24, %rd19, 5120;
	// begin inline asm
	ld.global.nc.u32 %r73, [%rd24];
	// end inline asm
	mov.b32 	%f64, %r73;
	add.s64 	%rd25, %rd19, 6144;
	// begin inline asm
	ld.global.nc.u32 %r74, [%rd25];
	// end inline asm
	mov.b32 	%f65, %r74;
	add.s64 	%rd26, %rd19, 7168;
	// begin inline asm
	ld.global.nc.u32 %r75, [%rd26];
	// end inline asm
	mov.b32 	%f66, %r75;
	add.s64 	%rd27, %rd19, 8192;
	// begin inline asm
	ld.global.nc.u32 %r76, [%rd27];
	// end inline asm
	mov.b32 	%f67, %r76;
	add.s64 	%rd28, %rd19, 9216;
	// begin inline asm
	ld.global.nc.u32 %r77, [%rd28];
	// end inline asm
	mov.b32 	%f68, %r77;
	add.s64 	%rd29, %rd19, 10240;
	// begin inline asm
	ld.global.nc.u32 %r78, [%rd29];
	// end inline asm
	mov.b32 	%f69, %r78;
	add.s64 	%rd30, %rd19, 11264;
	// begin inline asm
	ld.global.nc.u32 %r79, [%rd30];
	// end inline asm
	mov.b32 	%f70, %r79;
	add.s64 	%rd31, %rd19, 12288;
	// begin inline asm
	ld.global.nc.u32 %r80, [%rd31];
	// end inline asm
	mov.b32 	%f71, %r80;
	add.s64 	%rd32, %rd19, 13312;
	// begin inline asm
	ld.global.nc.u32 %r81, [%rd32];
	// end inline asm
	mov.b32 	%f72, %r81;
	add.s64 	%rd33, %rd19, 14336;
	// begin inline asm
	ld.global.nc.u32 %r82, [%rd33];
	// end inline asm
	mov.b32 	%f73, %r82;
	add.s64 	%rd34, %rd19, 15360;
	// begin inline asm
	ld.global.nc.u32 %r83, [%rd34];
	// end inline asm
	mov.b32 	%f74, %r83;
	setp.lt.f32 	%p4, %f59, %f60;
	selp.f32 	%f75, %f60, %f59, %p4;
	setp.lt.f32 	%p5, %f61, %f62;
	selp.f32 	%f76, %f62, %f61, %p5;
	setp.lt.f32 	%p6, %f63, %f64;
	selp.f32 	%f77, %f64, %f63, %p6;
	setp.lt.f32 	%p7, %f65, %f66;
	selp.f32 	%f78, %f66, %f65, %p7;
	setp.lt.f32 	%p8, %f67, %f68;
	selp.f32 	%f79, %f68, %f67, %p8;
	setp.lt.f32 	%p9, %f69, %f70;
	selp.f32 	%f80, %f70, %f69, %p9;
	setp.lt.f32 	%p10, %f71, %f72;
	selp.f32 	%f81, %f72, %f71, %p10;
	setp.lt.f32 	%p11, %f73, %f74;
	selp.f32 	%f82, %f74, %f73, %p11;
	setp.lt.f32 	%p12, %f75, %f76;
	selp.f32 	%f83, %f76, %f75, %p12;
	setp.lt.f32 	%p13, %f77, %f78;
	selp.f32 	%f84, %f78, %f77, %p13;
	setp.lt.f32 	%p14, %f79, %f80;
	selp.f32 	%f85, %f80, %f79, %p14;
	setp.lt.f32 	%p15, %f81, %f82;
	selp.f32 	%f86, %f82, %f81, %p15;
	setp.lt.f32 	%p16, %f83, %f84;
	selp.f32 	%f87, %f84, %f83, %p16;
	setp.lt.f32 	%p17, %f85, %f86;
	selp.f32 	%f88, %f86, %f85, %p17;
	setp.lt.f32 	%p18, %f87, %f88;
	selp.f32 	%f443, %f88, %f87, %p18;
	setp.lt.u32 	%p19, %r67, 8192;
	mov.b32 	%r400, 4096;
	@%p19 bra 	$L__BB5_60;
	add.s32 	%r47, %r67, -4096;
	mov.b32 	%r400, 4096;
$L__BB5_58:
	mul.wide.s32 	%rd52, %r400, 4;
	add.s64 	%rd36, %rd19, %rd52;
	// begin inline asm
	ld.global.nc.u32 %r86, [%rd36];
	// end inline asm
	mov.b32 	%f89, %r86;
	add.s64 	%rd37, %rd36, 1024;
	// begin inline asm
	ld.global.nc.u32 %r87, [%rd37];
	// end inline asm
	mov.b32 	%f90, %r87;
	add.s64 	%rd38, %rd36, 2048;
	// begin inline asm
	ld.global.nc.u32 %r88, [%rd38];
	// end inline asm
	mov.b32 	%f91, %r88;
	add.s64 	%rd39, %rd36, 3072;
	// begin inline asm
	ld.global.nc.u32 %r89, [%rd39];
	// end inline asm
	mov.b32 	%f92, %r89;
	add.s64 	%rd40, %rd36, 4096;
	// begin inline asm
	ld.global.nc.u32 %r90, [%rd40];
	// end inline asm
	mov.b32 	%f93, %r90;
	add.s64 	%rd41, %rd36, 5120;
	// begin inline asm
	ld.global.nc.u32 %r91, [%rd41];
	// end inline asm
	mov.b32 	%f94, %r91;
	add.s64 	%rd42, %rd36, 6144;
	// begin inline asm
	ld.global.nc.u32 %r92, [%rd42];
	// end inline asm
	mov.b32 	%f95, %r92;
	add.s64 	%rd43, %rd36, 7168;
	// begin inline asm
	ld.global.nc.u32 %r93, [%rd43];
	// end inline asm
	mov.b32 	%f96, %r93;
	add.s64 	%rd44, %rd36, 8192;
	// begin inline asm
	ld.global.nc.u32 %r94, [%rd44];
	// end inline asm
	mov.b32 	%f97, %r94;
	add.s64 	%rd45, %rd36, 9216;
	// begin inline asm
	ld.global.nc.u32 %r95, [%rd45];
	// end inline asm
	mov.b32 	%f98, %r95;
	add.s64 	%rd46, %rd36, 10240;
	// begin inline asm
	ld.global.nc.u32 %r96, [%rd46];
	// end inline asm
	mov.b32 	%f99, %r96;
	add.s64 	%rd47, %rd36, 11264;
	// begin inline asm
	ld.global.nc.u32 %r97, [%rd47];
	// end inline asm
	mov.b32 	%f100, %r97;
	add.s64 	%rd48, %rd36, 12288;
	// begin inline asm
	ld.global.nc.u32 %r98, [%rd48];
	// end inline asm
	mov.b32 	%f101, %r98;
	add.s64 	%rd49, %rd36, 13312;
	// begin inline asm
	ld.global.nc.u32 %r99, [%rd49];
	// end inline asm
	mov.b32 	%f102, %r99;
	add.s64 	%rd50, %rd36, 14336;
	// begin inline asm
	ld.global.nc.u32 %r100, [%rd50];
	// end inline asm
	mov.b32 	%f103, %r100;
	add.s64 	%rd51, %rd36, 15360;
	// begin inline asm
	ld.global.nc.u32 %r101, [%rd51];
	// end inline asm
	mov.b32 	%f104, %r101;
	setp.lt.f32 	%p20, %f443, %f89;
	selp.f32 	%f105, %f89, %f443, %p20;
	setp.lt.f32 	%p21, %f90, %f91;
	selp.f32 	%f106, %f91, %f90, %p21;
	setp.lt.f32 	%p22, %f92, %f93;
	selp.f32 	%f107, %f93, %f92, %p22;
	setp.lt.f32 	%p23, %f94, %f95;
	selp.f32 	%f108, %f95, %f94, %p23;
	setp.lt.f32 	%p24, %f96, %f97;
	selp.f32 	%f109, %f97, %f96, %p24;
	setp.lt.f32 	%p25, %f98, %f99;
	selp.f32 	%f110, %f99, %f98, %p25;
	setp.lt.f32 	%p26, %f100, %f101;
	selp.f32 	%f111, %f101, %f100, %p26;
	setp.lt.f32 	%p27, %f102, %f103;
	selp.f32 	%f112, %f103, %f102, %p27;
	setp.lt.f32 	%p28, %f105, %f106;
	selp.f32 	%f113, %f106, %f105, %p28;
	setp.lt.f32 	%p29, %f107, %f108;
	selp.f32 	%f114, %f108, %f107, %p29;
	setp.lt.f32 	%p30, %f109, %f110;
	selp.f32 	%f115, %f110, %f109, %p30;
	setp.lt.f32 	%p31, %f111, %f112;
	selp.f32 	%f116, %f112, %f111, %p31;
	setp.lt.f32 	%p32, %f113, %f114;
	selp.f32 	%f117, %f114, %f113, %p32;
	setp.lt.f32 	%p33, %f115, %f116;
	selp.f32 	%f118, %f116, %f115, %p33;
	setp.lt.f32 	%p34, %f117, %f118;
	selp.f32 	%f119, %f118, %f117, %p34;
	setp.lt.f32 	%p35, %f119, %f104;
	selp.f32 	%f443, %f104, %f119, %p35;
	sub.s32 	%r102, %r67, %r400;
	setp.lt.s32 	%p36, %r102, 4096;
	@%p36 bra 	$L__BB5_68;
	add.s32 	%r400, %r400, 4096;
	setp.le.s32 	%p37, %r400, %r47;
	@%p37 bra 	$L__BB5_58;
$L__BB5_60:
	setp.le.s32 	%p38, %r67, %r400;
	@%p38 bra 	$L__BB5_68;
	sub.s32 	%r51, %r67, %r400;
	setp.ge.s32 	%p39, %r46, %r51;
	@%p39 bra 	$L__BB5_68;
	not.b32 	%r103, %r46;
	add.s32 	%r104, %r67, %r103;
	sub.s32 	%r52, %r104, %r400;
	and.b32  	%r105, %r52, 768;
	setp.eq.s32 	%p40, %r105, 768;
	mov.u32 	%r404, %r46;
	@%p40 bra 	$L__BB5_65;
	add.s32 	%r402, %r46, %r400;
	shr.u32 	%r106, %r52, 8;
	add.s32 	%r107, %r106, 1;
	and.b32  	%r108, %r107, 3;
	neg.s32 	%r401, %r108;
	mov.u32 	%r404, %r46;
$L__BB5_64:
	.pragma "nounroll";
	mul.wide.u32 	%rd54, %r402, 4;
	add.s64 	%rd53, %rd16, %rd54;
	// begin inline asm
	ld.global.nc.u32 %r109, [%rd53];
	// end inline asm
	mov.b32 	%f121, %r109;
	setp.lt.f32 	%p41, %f443, %f121;
	selp.f32 	%f443, %f121, %f443, %p41;
	add.s32 	%r404, %r404, 256;
	add.s32 	%r402, %r402, 256;
	add.s32 	%r401, %r401, 1;
	setp.ne.s32 	%p42, %r401, 0;
	@%p42 bra 	$L__BB5_64;
$L__BB5_65:
	setp.lt.u32 	%p43, %r52, 768;
	@%p43 bra 	$L__BB5_68;
	cvt.u64.u32 	%rd55, %r404;
	cvt.u64.u32 	%rd56, %r400;
	add.s64 	%rd57, %rd55, %rd56;
	shl.b64 	%rd58, %rd57, 2;
	add.s64 	%rd59, %rd58, %rd16;
	add.s64 	%rd124, %rd59, 2048;
	add.s32 	%r405, %r404, %r400;
$L__BB5_67:
	mul.wide.u32 	%rd64, %r405, 4;
	add.s64 	%rd60, %rd16, %rd64;
	// begin inline asm
	ld.global.nc.u32 %r110, [%rd60];
	// end inline asm
	mov.b32 	%f122, %r110;
	setp.lt.f32 	%p44, %f443, %f122;
	selp.f32 	%f123, %f122, %f443, %p44;
	add.s64 	%rd61, %rd124, -1024;
	// begin inline asm
	ld.global.nc.u32 %r111, [%rd61];
	// end inline asm
	mov.b32 	%f124, %r111;
	setp.lt.f32 	%p45, %f123, %f124;
	selp.f32 	%f125, %f124, %f123, %p45;
	// begin inline asm
	ld.global.nc.u32 %r112, [%rd124];
	// end inline asm
	mov.b32 	%f126, %r112;
	setp.lt.f32 	%p46, %f125, %f126;
	selp.f32 	%f127, %f126, %f125, %p46;
	add.s64 	%rd63, %rd124, 1024;
	// begin inline asm
	ld.global.nc.u32 %r113, [%rd63];
	// end inline asm
	mov.b32 	%f128, %r113;
	setp.lt.f32 	%p47, %f127, %f128;
	selp.f32 	%f443, %f128, %f127, %p47;
	add.s32 	%r404, %r404, 1024;
	add.s64 	%rd124, %rd124, 4096;
	add.s32 	%r405, %r405, 1024;
	setp.lt.s32 	%p48, %r404, %r51;
	@%p48 bra 	$L__BB5_67;
$L__BB5_68:
	// begin inline asm
	mov.u32 %r114, %laneid;
	// end inline asm
	mov.b32 	%r116, %f443;
	mov.b32 	%r117, 1;
	mov.b32 	%r138, 31;
	mov.b32 	%r139, -1;
	// begin inline asm
	shfl.sync.down.b32 %r115, %r116, %r117, %r138, %r139;
	// end inline asm
	mov.b32 	%f129, %r115;
	setp.gt.s32 	%p49, %r114, 30;
	setp.lt.f32 	%p50, %f443, %f129;
	selp.f32 	%f130, %f129, %f443, %p50;
	selp.f32 	%f131, %f443, %f130, %p49;
	mov.b32 	%r121, %f131;
	mov.b32 	%r122, 2;
	// begin inline asm
	shfl.sync.down.b32 %r120, %r121, %r122, %r138, %r139;
	// end inline asm
	mov.b32 	%f132, %r120;
	setp.gt.s32 	%p51, %r114, 29;
	setp.lt.f32 	%p52, %f131, %f132;
	selp.f32 	%f133, %f132, %f131, %p52;
	selp.f32 	%f134, %f131, %f133, %p51;
	mov.b32 	%r126, %f134;
	mov.b32 	%r127, 4;
	// begin inline asm
	shfl.sync.down.b32 %r125, %r126, %r127, %r138, %r139;
	// end inline asm
	mov.b32 	%f135, %r125;
	setp.gt.s32 	%p53, %r114, 27;
	setp.lt.f32 	%p54, %f134, %f135;
	selp.f32 	%f136, %f135, %f134, %p54;
	selp.f32 	%f137, %f134, %f136, %p53;
	mov.b32 	%r131, %f137;
	mov.b32 	%r132, 8;
	// begin inline asm
	shfl.sync.down.b32 %r130, %r131, %r132, %r138, %r139;
	// end inline asm
	mov.b32 	%f138, %r130;
	setp.gt.s32 	%p55, %r114, 23;
	setp.lt.f32 	%p56, %f137, %f138;
	selp.f32 	%f139, %f138, %f137, %p56;
	selp.f32 	%f140, %f137, %f139, %p55;
	mov.b32 	%r136, %f140;
	mov.b32 	%r137, 16;
	// begin inline asm
	shfl.sync.down.b32 %r135, %r136, %r137, %r138, %r139;
	// end inline asm
	mov.b32 	%f141, %r135;
	setp.gt.s32 	%p57, %r114, 15;
	setp.lt.f32 	%p58, %f140, %f141;
	selp.f32 	%f54, %f141, %f140, %p58;
	selp.f32 	%f444, %f140, %f54, %p57;
	setp.ne.s32 	%p59, %r114, 0;
	@%p59 bra 	$L__BB5_70;
	shr.u32 	%r140, %r46, 3;
	and.b32  	%r141, %r140, 124;
	mov.u32 	%r142, _ZZN3cub18CUB_300001_SM_10006detail6reduce28DeviceReduceSingleTileKernelINS2_10policy_hubIfjN4cuda3__47maximumIvEEE10Policy1000EPfSB_iS8_ffNS5_3std3__410__identityEEEvT0_T1_T2_T3_T4_T6_E12temp_storage;
	add.s32 	%r143, %r142, %r141;
	st.shared.f32 	[%r143+8], %f54;
$L__BB5_70:
	bar.sync 	0;
	setp.ne.s32 	%p60, %r46, 0;
	@%p60 bra 	$L__BB5_72;
	ld.shared.f32 	%f142, [_ZZN3cub18CUB_300001_SM_10006detail6reduce28DeviceReduceSingleTileKernelINS2_10policy_hubIfjN4cuda3__47maximumIvEEE10Policy1000EPfSB_iS8_ffNS5_3std3__410__identityEEEvT0_T1_T2_T3_T4_T6_E12temp_storage+12];
	setp.lt.f32 	%p61, %f444, %f142;
	selp.f32 	%f143, %f142, %f444, %p61;
	ld.shared.f32 	%f144, [_ZZN3cub18CUB_300001_SM_10006detail6reduce28DeviceReduceSingleTileKernelINS2_10policy_hubIfjN4cuda3__47maximumIvEEE10Policy1000EPfSB_iS8_ffNS5_3std3__410__identityEEEvT0_T1_T2_T3_T4_T6_E12temp_storage+16];
	setp.lt.f32 	%p62, %f143, %f144;
	selp.f32 	%f145, %f144, %f143, %p62;
	ld.shared.f32 	%f146, [_ZZN3cub18CUB_300001_SM_10006detail6reduce28DeviceReduceSingleTileKernelINS2_10policy_hubIfjN4cuda3__47maximumIvEEE10Policy1000EPfSB_iS8_ffNS5_3std3__410__identityEEEvT0_T1_T2_T3_T4_T6_E12temp_storage+20];
	setp.lt.f32 	%p63, %f145, %f146;
	selp.f32 	%f147, %f146, %f145, %p63;
	ld.shared.f32 	%f148, [_ZZN3cub18CUB_300001_SM_10006detail6reduce28DeviceReduceSingleTileKernelINS2_10policy_hubIfjN4cuda3__47maximumIvEEE10Policy1000EPfSB_iS8_ffNS5_3std3__410__identityEEEvT0_T1_T2_T3_T4_T6_E12temp_storage+24];
	setp.lt.f32 	%p64, %f147, %f148;
	selp.f32 	%f149, %f148, %f147, %p64;
	ld.shared.f32 	%f150, [_ZZN3cub18CUB_300001_SM_10006detail6reduce28DeviceReduceSingleTileKernelINS2_10policy_hubIfjN4cuda3__47maximumIvEEE10Policy1000EPfSB_iS8_ffNS5_3std3__410__identityEEEvT0_T1_T2_T3_T4_T6_E12temp_storage+28];
	setp.lt.f32 	%p65, %f149, %f150;
	selp.f32 	%f151, %f150, %f149, %p65;
	ld.shared.f32 	%f152, [_ZZN3cub18CUB_300001_SM_10006detail6reduce28DeviceReduceSingleTileKernelINS2_10policy_hubIfjN4cuda3__47maximumIvEEE10Policy1000EPfSB_iS8_ffNS5_3std3__410__identityEEEvT0_T1_T2_T3_T4_T6_E12temp_storage+32];
	setp.lt.f32 	%p66, %f151, %f152;
	selp.f32 	%f153, %f152, %f151, %p66;
	ld.shared.f32 	%f154, [_ZZN3cub18CUB_300001_SM_10006detail6reduce28DeviceReduceSingleTileKernelINS2_10policy_hubIfjN4cuda3__47maximumIvEEE10Policy1000EPfSB_iS8_ffNS5_3std3__410__identityEEEvT0_T1_T2_T3_T4_T6_E12temp_storage+36];
	setp.lt.f32 	%p67, %f153, %f154;
	selp.f32 	%f444, %f154, %f153, %p67;
$L__BB5_72:
	mov.u32 	%r379, %tid.x;
	setp.ne.s32 	%p249, %r379, 0;
	@%p249 bra 	$L__BB5_74;
	setp.lt.f32 	%p250, %f58, %f444;
	selp.f32 	%f417, %f444, %f58, %p250;
	st.global.f32 	[%rd1], %f417;
$L__BB5_74:
	ret;

}


// ===== COMPILED SASS (sm_100) =====

	.target	sm_100

	.elftype	@"ET_EXEC"


//--------------------- .note.nv.tkinfo           --------------------------
	.section	.note.nv.tkinfo,"",@"SHT_NOTE"
	.sectionflags	@"SHF_NOTE_NV_TKINFO"
	.tkinfo
        /*0018*/ 	.word	0x00000002
        /*0030*/ 	.string	""
        /*0030*/ 	.string	"ptxas"
        /*0030*/ 	.string	"Cuda compilation tools, release 13.0, V13.0.88"
        /*0030*/ 	.string	"Build cuda_13.0.r13.0/compiler.36424714_0"
        /*0030*/ 	.string	"-arch sm_100 -m 64 "



//--------------------- .note.nv.cuinfo           --------------------------
	.section	.note.nv.cuinfo,"",@"SHT_NOTE"
	.sectionflags	@"SHF_NOTE_NV_CUINFO"
        /*0018*/ 	.short	0x0002
        /*001a*/ 	.short	0x0064
        /*001c*/ 	.short	0x0082
	.zero		2


//--------------------- .nv.info                  --------------------------
	.section	.nv.info,"",@"SHT_CUDA_INFO"
	.align	4


	//----- nvinfo : EIATTR_REGCOUNT
	.align		4
        /*0000*/ 	.byte	0x04, 0x2f
        /*0002*/ 	.short	(.L_41 - .L_40)
	.align		4
.L_40:
        /*0004*/ 	.word	index@(_Z16compute_abs_diffPKfS0_Pfi)
        /*0008*/ 	.word	0x0000000c


	//----- nvinfo : EIATTR_FRAME_SIZE
	.align		4
.L_41:
        /*000c*/ 	.byte	0x04, 0x11
        /*000e*/ 	.short	(.L_43 - .L_42)
	.align		4
.L_42:
        /*0010*/ 	.word	index@(_Z16compute_abs_diffPKfS0_Pfi)
        /*0014*/ 	.word	0x00000000


	//----- nvinfo : EIATTR_REGCOUNT
	.align		4
.L_43:
        /*0018*/ 	.byte	0x04, 0x2f
        /*001a*/ 	.short	(.L_45 - .L_44)
	.align		4
.L_44:
        /*001c*/ 	.word	index@(_Z15matrix_multiplyILi16ELi16ELi16EEvPKfS1_Pfiii)
        /*0020*/ 	.word	0x00000020


	//----- nvinfo : EIATTR_FRAME_SIZE
	.align		4
.L_45:
        /*0024*/ 	.byte	0x04, 0x11
        /*0026*/ 	.short	(.L_47 - .L_46)
	.align		4
.L_46:
        /*0028*/ 	.word	index@(_Z15matrix_multiplyILi16ELi16ELi16EEvPKfS1_Pfiii)
        /*002c*/ 	.word	0x00000000


	//----- nvinfo : EIATTR_REGCOUNT
	.align		4
.L_47:
        /*0030*/ 	.byte	0x04, 0x2f
        /*0032*/ 	.short	(.L_49 - .L_48)
	.align		4
.L_48:
        /*0034*/ 	.word	index@(_ZN3cub18CUB_300001_SM_10006detail11EmptyKernelIvEEvv)
        /*0038*/ 	.word	0x00000004


	//----- nvinfo : EIATTR_FRAME_SIZE
	.align		4
.L_49:
        /*003c*/ 	.byte	0x04, 0x11
        /*003e*/ 	.short	(.L_51 - .L_50)
	.align		4
.L_50:
        /*0040*/ 	.word	index@(_ZN3cub18CUB_300001_SM_10006detail11EmptyKernelIvEEvv)
        /*0044*/ 	.word	0x00000000


	//----- nvinfo : EIATTR_REGCOUNT
	.align		4
.L_51:
        /*0048*/ 	.byte	0x04, 0x2f
        /*004a*/ 	.short	(.L_53 - .L_52)
	.align		4
.L_52:
        /*004c*/ 	.word	index@(_ZN3cub18CUB_300001_SM_10006detail6reduce28DeviceReduceSingleTileKernelINS2_10policy_hubIfjN4cuda3__47maximumIvEEE10Policy1000EPfSB_jS8_ffNS5_3std3__410__identityEEEvT0_T1_T2_T3_T4_T6_)
        /*0050*/ 	.word	0x00000020


	//----- nvinfo : EIATTR_FRAME_SIZE
	.align		4
.L_53:
        /*0054*/ 	.byte	0x04, 0x11
        /*0056*/ 	.short	(.L_55 - .L_54)
	.align		4
.L_54:
        /*0058*/ 	.word	index@(_ZN3cub18CUB_300001_SM_10006detail6reduce28DeviceReduceSingleTileKernelINS2_10policy_hubIfjN4cuda3__47maximumIvEEE10Policy1000EPfSB_jS8_ffNS5_3std3__410__identityEEEvT0_T1_T2_T3_T4_T6_)
        /*005c*/ 	.word	0x00000000


	//----- nvinfo : EIATTR_REGCOUNT
	.align		4
.L_55:
        /*0060*/ 	.byte	0x04, 0x2f
        /*0062*/ 	.short	(.L_57 - .L_56)
	.align		4
.L_56:
        /*0064*/ 	.word	index@(_ZN3cub18CUB_300001_SM_10006detail6reduce18DeviceReduceKernelINS2_10policy_hubIfjN4cuda3__47maximumIvEEE10Policy1000EPfjS8_fNS5_3std3__410__identityEEEvT0_PT3_T1_NS0_13GridEvenShareISI_EET2_T4_)
        /*0068*/ 	.word	0x00000020


	//----- nvinfo : EIATTR_FRAME_SIZE
	.align		4
.L_57:
        /*006c*/ 	.byte	0x04, 0x11
        /*006e*/ 	.short	(.L_59 - .L_58)
	.align		4
.L_58:
        /*0070*/ 	.word	index@(_ZN3cub18CUB_300001_SM_10006detail6reduce18DeviceReduceKernelINS2_10policy_hubIfjN4cuda3__47maximumIvEEE10Policy1000EPfjS8_fNS5_3std3__410__identityEEEvT0_PT3_T1_NS0_13GridEvenShareISI_EET2_T4_)
        /*0074*/ 	.word	0x00000000


	//----- nvinfo : EIATTR_REGCOUNT
	.align		4
.L_59:
        /*0078*/ 	.byte	0x04, 0x2f
        /*007a*/ 	.short	(.L_61 - .L_60)
	.align		4
.L_60:
        /*007c*/ 	.word	index@(_ZN3cub18CUB_300001_SM_10006detail6reduce28DeviceReduceSingleTileKernelINS2_10policy_hubIfjN4cuda3__47maximumIvEEE10Policy1000EPfSB_iS8_ffNS5_3std3__410__identityEEEvT0_T1_T2_T3_T4_T6_)
        /*0080*/ 	.word	0x0000001e


	//----- nvinfo : EIATTR_FRAME_SIZE
	.align		4
.L_61:
        /*0084*/ 	.byte	0x04, 0x11
        /*0086*/ 	.short	(.L_63 - .L_62)
	.align		4
.L_62:
        /*0088*/ 	.word	index@(_ZN3cub18CUB_300001_SM_10006detail6reduce28DeviceReduceSingleTileKernelINS2_10policy_hubIfjN4cuda3__47maximumIvEEE10Policy1000EPfSB_iS8_ffNS5_3std3__410__identityEEEvT0_T1_T2_T3_T4_T6_)
        /*008c*/ 	.word	0x00000000


	//----- nvinfo : EIATTR_MIN_STACK_SIZE
	.align		4
.L_63:
        /*0090*/ 	.byte	0x04, 0x12
        /*0092*/ 	.short	(.L_65 - .L_64)
	.align		4
.L_64:
        /*0094*/ 	.word	index@(_ZN3cub18CUB_300001_SM_10006detail6reduce28DeviceReduceSingleTileKernelINS2_10policy_hubIfjN4cuda3__47maximumIvEEE10Policy1000EPfSB_iS8_ffNS5_3std3__410__identityEEEvT0_T1_T2_T3_T4_T6_)
        /*0098*/ 	.word	0x00000000


	//----- nvinfo : EIATTR_MIN_STACK_SIZE
	.align		4
.L_65:
        /*009c*/ 	.byte	0x04, 0x12
        /*009e*/ 	.short	(.L_67 - .L_66)
	.align		4
.L_66:
        /*00a0*/ 	.word	index@(_ZN3cub18CUB_300001_SM_10006detail6reduce18DeviceReduceKernelINS2_10policy_hubIfjN4cuda3__47maximumIvEEE10Policy1000EPfjS8_fNS5_3std3__410__identityEEEvT0_PT3_T1_NS0_13GridEvenShareISI_EET2_T4_)
        /*00a4*/ 	.word	0x00000000


	//----- nvinfo : EIATTR_MIN_STACK_SIZE
	.align		4
.L_67:
        /*00a8*/ 	.byte	0x04, 0x12
        /*00aa*/ 	.short	(.L_69 - .L_68)
	.align		4
.L_68:
        /*00ac*/ 	.word	index@(_ZN3cub18CUB_300001_SM_10006detail6reduce28DeviceReduceSingleTileKernelINS2_10policy_hubIfjN4cuda3__47maximumIvEEE10Policy1000EPfSB_jS8_ffNS5_3std3__410__identityEEEvT0_T1_T2_T3_T4_T6_)
        /*00b0*/ 	.word	0x00000000


	//----- nvinfo : EIATTR_MIN_STACK_SIZE
	.align		4
.L_69:
        /*00b4*/ 	.byte	0x04, 0x12
        /*00b6*/ 	.short	(.L_71 - .L_70)
	.align		4
.L_70:
        /*00b8*/ 	.word	index@(_ZN3cub18CUB_300001_SM_10006detail11EmptyKernelIvEEvv)
        /*00bc*/ 	.word	0x00000000


	//----- nvinfo : EIATTR_MIN_STACK_SIZE
	.align		4
.L_71:
        /*00c0*/ 	.byte	0x04, 0x12
        /*00c2*/ 	.short	(.L_73 - .L_72)
	.align		4
.L_72:
        /*00c4*/ 	.word	index@(_Z15matrix_multiplyILi16ELi16ELi16EEvPKfS1_Pfiii)
        /*00c8*/ 	.word	0x00000000


	//----- nvinfo : EIATTR_MIN_STACK_SIZE
	.align		4
.L_73:
        /*00cc*/ 	.byte	0x04, 0x12
        /*00ce*/ 	.short	(.L_75 - .L_74)
	.align		4
.L_74:
        /*00d0*/ 	.word	index@(_Z16compute_abs_diffPKfS0_Pfi)
        /*00d4*/ 	.word	0x00000000
.L_75:


//--------------------- .nv.compat                --------------------------
	.section	.nv.compat,"",@"SHT_CUDA_COMPAT_INFO"
	.align	4
        /*0000*/ 	.byte	0x02, 0x09, 0x00, 0x00, 0x02, 0x02, 0x01, 0x00, 0x02, 0x05, 0x05, 0x00, 0x03, 0x07, 0x01, 0x01
        /*0010*/ 	.byte	0x02, 0x03, 0x00, 0x00, 0x02, 0x06, 0x01, 0x00, 0x04, 0x0b, 0x08, 0x00, 0x09, 0x00, 0x00, 0x00
        /*0020*/ 	.byte	0x00, 0x00, 0x00, 0x00


//--------------------- .nv.info._ZN3cub18CUB_300001_SM_10006detail6reduce28DeviceReduceSingleTileKernelINS2_10policy_hubIfjN4cuda3__47maximumIvEEE10Policy1000EPfSB_iS8_ffNS5_3std3__410__identityEEEvT0_T1_T2_T3_T4_T6_ --------------------------
	.section	.nv.info._ZN3cub18CUB_300001_SM_10006detail6reduce28DeviceReduceSingleTileKernelINS2_10policy_hubIfjN4cuda3__47maximumIvEEE10Policy1000EPfSB_iS8_ffNS5_3std3__410__identityEEEvT0_T1_T2_T3_T4_T6_,"",@"SHT_CUDA_INFO"
	.sectionflags	@""
	.align	4


	//----- nvinfo : EIATTR_CUDA_API_VERSION
	.align		4
        /*0000*/ 	.byte	0x04, 0x37
        /*0002*/ 	.short	(.L_77 - .L_76)
.L_76:
        /*0004*/ 	.word	0x00000082


	//----- nvinfo : EIATTR_KPARAM_INFO
	.align		4
.L_77:
        /*0008*/ 	.byte	0x04, 0x17
        /*000a*/ 	.short	(.L_79 - .L_78)
.L_78:
        /*000c*/ 	.word	0x00000000
        /*0010*/ 	.short	0x0005
        /*0012*/ 	.short	0x001c
        /*0014*/ 	.byte	0x00, 0xf0, 0x05, 0x00


	//----- nvinfo : EIATTR_KPARAM_INFO
	.align		4
.L_79:
        /*0018*/ 	.byte	0x04, 0x17
        /*001a*/ 	.short	(.L_81 - .L_80)
.L_80:
        /*001c*/ 	.word	0x00000000
        /*0020*/ 	.short	0x0004
        /*0022*/ 	.short	0x0018
        /*0024*/ 	.byte	0x00, 0xf0, 0x11, 0x00


	//----- nvinfo : EIATTR_KPARAM_INFO
	.align		4
.L_81:
        /*0028*/ 	.byte	0x04, 0x17
        /*002a*/ 	.short	(.L_83 - .L_82)
.L_82:
        /*002c*/ 	.word	0x00000000
        /*0030*/ 	.short	0x0003
        /*0032*/ 	.short	0x0014
        /*0034*/ 	.byte	0x00, 0xf0, 0x05, 0x00


	//----- nvinfo : EIATTR_KPARAM_INFO
	.align		4
.L_83:
        /*0038*/ 	.byte	0x04, 0x17
        /*003a*/ 	.short	(.L_85 - .L_84)
.L_84:
        /*003c*/ 	.word	0x00000000
        /*0040*/ 	.short	0x0002
        /*0042*/ 	.short	0x0010
        /*0044*/ 	.byte	0x00, 0xf0, 0x11, 0x00


	//----- nvinfo : EIATTR_KPARAM_INFO
	.align		4
.L_85:
        /*0048*/ 	.byte	0x04, 0x17
        /*004a*/ 	.short	(.L_87 - .L_86)
.L_86:
        /*004c*/ 	.word	0x00000000
        /*0050*/ 	.short	0x0001
        /*0052*/ 	.short	0x0008
        /*0054*/ 	.byte	0x00, 0xf5, 0x21, 0x00


	//----- nvinfo : EIATTR_KPARAM_INFO
	.align		4
.L_87:
        /*0058*/ 	.byte	0x04, 0x17
        /*005a*/ 	.short	(.L_89 - .L_88)
.L_88:
        /*005c*/ 	.word	0x00000000
        /*0060*/ 	.short	0x0000
        /*0062*/ 	.short	0x0000
        /*0064*/ 	.byte	0x00, 0xf5, 0x21, 0x00


	//----- nvinfo : EIATTR_SPARSE_MMA_MASK
	.align		4
.L_89:
        /*0068*/ 	.byte	0x03, 0x50
        /*006a*/ 	.short	0x0000


	//----- nvinfo : EIATTR_MAXREG_COUNT
	.align		4
        /*006c*/ 	.byte	0x03, 0x1b
        /*006e*/ 	.short	0x00ff


	//----- nvinfo : EIATTR_NUM_BARRIERS
	.align		4
        /*0070*/ 	.byte	0x02, 0x4c
        /*0072*/ 	.byte	0x01
	.zero		1


	//----- nvinfo : EIATTR_MERCURY_ISA_VERSION
	.align		4
        /*0074*/ 	.byte	0x03, 0x5f
        /*0076*/ 	.short	0x0101


	//----- nvinfo : EIATTR_COOP_GROUP_MASK_REGIDS
	.align		4
        /*0078*/ 	.byte	0x04, 0x29
        /*007a*/ 	.short	(.L_91 - .L_90)


	//   ....[0]....
.L_90:
        /*007c*/ 	.word	0xffffffff


	//   ....[1]....
        /*0080*/ 	.word	0xffffffff


	//   ....[2]....
        /*0084*/ 	.word	0xffffffff


	//   ....[3]....
        /*0088*/ 	.word	0xffffffff


	//   ....[4]....
        /*008c*/ 	.word	0xffffffff


	//   ....[5]....
        /*0090*/ 	.word	0xffffffff


	//   ....[6]....
        /*0094*/ 	.word	0xffffffff


	//   ....[7]....
        /*0098*/ 	.word	0xffffffff


	//   ....[8]....
        /*009c*/ 	.word	0xffffffff


	//   ....[9]....
        /*00a0*/ 	.word	0xffffffff


	//   ....[10]....
        /*00a4*/ 	.word	0xffffffff


	//   ....[11]....
        /*00a8*/ 	.word	0xffffffff


	//   ....[12]....
        /*00ac*/ 	.word	0xffffffff


	//   ....[13]....
        /*00b0*/ 	.word	0xffffffff


	//   ....[14]....
        /*00b4*/ 	.word	0xffffffff


	//   ....[15]....
        /*00b8*/ 	.word	0xffffffff


	//   ....[16]....
        /*00bc*/ 	.word	0xffffffff


	//   ....[17]....
        /*00c0*/ 	.word	0xffffffff


	//   ....[18]....
        /*00c4*/ 	.word	0xffffffff


	//   ....[19]....
        /*00c8*/ 	.word	0xffffffff


	//   ....[20]....
        /*00cc*/ 	.word	0xffffffff


	//   ....[21]....
        /*00d0*/ 	.word	0xffffffff


	//   ....[22]....
        /*00d4*/ 	.word	0xffffffff


	//   ....[23]....
        /*00d8*/ 	.word	0xffffffff


	//   ....[24]....
        /*00dc*/ 	.word	0xffffffff


	//   ....[25]....
        /*00e0*/ 	.word	0xffffffff


	//   ....[26]....
        /*00e4*/ 	.word	0xffffffff


	//   ....[27]....
        /*00e8*/ 	.word	0xffffffff


	//   ....[28]....
        /*00ec*/ 	.word	0xffffffff


	//   ....[29]....
        /*00f0*/ 	.word	0xffffffff


	//----- nvinfo : EIATTR_COOP_GROUP_INSTR_OFFSETS
	.align		4
.L_91:
        /*00f4*/ 	.byte	0x04, 0x28
        /*00f6*/ 	.short	(.L_93 - .L_92)


	//   ....[0]....
.L_92:
        /*00f8*/ 	.word	0x00000b50


	//   ....[1]....
        /*00fc*/ 	.word	0x00000bc0


	//   ....[2]....
        /*0100*/ 	.word	0x00000c40


	//   ....[3]....
        /*0104*/ 	.word	0x00000ca0


	//   ....[4]....
        /*0108*/ 	.word	0x00000ce0


	//   ....[5]....
        /*010c*/ 	.word	0x00000f20


	//   ....[6]....
        /*0110*/ 	.word	0x00000f90


	//   ....[7]....
        /*0114*/ 	.word	0x00000fe0


	//   ....[8]....
        /*0118*/ 	.word	0x00001040


	//   ....[9]....
        /*011c*/ 	.word	0x000010b0


	//   ....[10]....
        /*0120*/ 	.word	0x000022f0


	//   ....[11]....
        /*0124*/ 	.word	0x00002380


	//   ....[12]....
        /*0128*/ 	.word	0x000023e0


	//   ....[13]....
        /*012c*/ 	.word	0x00002430


	//   ....[14]....
        /*0130*/ 	.word	0x00002470


	//   ....[15]....
        /*0134*/ 	.word	0x00003080


	//   ....[16]....
        /*0138*/ 	.word	0x000030f0


	//   ....[17]....
        /*013c*/ 	.word	0x00003170


	//   ....[18]....
        /*0140*/ 	.word	0x000031d0


	//   ....[19]....
        /*0144*/ 	.word	0x00003210


	//   ....[20]....
        /*0148*/ 	.word	0x00003450


	//   ....[21]....
        /*014c*/ 	.word	0x000034c0


	//   ....[22]....
        /*0150*/ 	.word	0x00003510


	//   ....[23]....
        /*0154*/ 	.word	0x00003570


	//   ....[24]....
        /*0158*/ 	.word	0x000035f0


	//   ....[25]....
        /*015c*/ 	.word	0x000049a0


	//   ....[26]....
        /*0160*/ 	.word	0x00004a30


	//   ....[27]....
        /*0164*/ 	.word	0x00004a90


	//   ....[28]....
        /*0168*/ 	.word	0x00004ae0


	//   ....[29]....
        /*016c*/ 	.word	0x00004b20


	//----- nvinfo : EIATTR_VRC_CTA_INIT_COUNT
	.align		4
.L_93:
        /*0170*/ 	.byte	0x02, 0x4a
	.zero		1
	.zero		1


	//----- nvinfo : EIATTR_EXIT_INSTR_OFFSETS
	.align		4
        /*0174*/ 	.byte	0x04, 0x1c
        /*0176*/ 	.short	(.L_95 - .L_94)


	//   ....[0]....
.L_94:
        /*0178*/ 	.word	0x00000080


	//   ....[1]....
        /*017c*/ 	.word	0x000000c0


	//   ....[2]....
        /*0180*/ 	.word	0x00004cf0


	//   ....[3]....
        /*0184*/ 	.word	0x00004d50


	//----- nvinfo : EIATTR_MAX_THREADS
	.align		4
.L_95:
        /*0188*/ 	.byte	0x04, 0x05
        /*018a*/ 	.short	(.L_97 - .L_96)
.L_96:
        /*018c*/ 	.word	0x00000100
        /*0190*/ 	.word	0x00000001
        /*0194*/ 	.word	0x00000001


	//----- nvinfo : EIATTR_CRS_STACK_SIZE
	.align		4
.L_97:
        /*0198*/ 	.byte	0x04, 0x1e
        /*019a*/ 	.short	(.L_99 - .L_98)
.L_98:
        /*019c*/ 	.word	0x00000000


	//----- nvinfo : EIATTR_CBANK_PARAM_SIZE
	.align		4
.L_99:
        /*01a0*/ 	.byte	0x03, 0x19
        /*01a2*/ 	.short	0x001d


	//----- nvinfo : EIATTR_PARAM_CBANK
	.align		4
        /*01a4*/ 	.byte	0x04, 0x0a
        /*01a6*/ 	.short	(.L_101 - .L_100)
	.align		4
.L_100:
        /*01a8*/ 	.word	index@(.nv.constant0._ZN3cub18CUB_300001_SM_10006detail6reduce28DeviceReduceSingleTileKernelINS2_10policy_hubIfjN4cuda3__47maximumIvEEE10Policy1000EPfSB_iS8_ffNS5_3std3__410__identityEEEvT0_T1_T2_T3_T4_T6_)
        /*01ac*/ 	.short	0x0380
        /*01ae*/ 	.short	0x001d


	//----- nvinfo : EIATTR_SW_WAR
	.align		4
.L_101:
        /*01b0*/ 	.byte	0x04, 0x36
        /*01b2*/ 	.short	(.L_103 - .L_102)
.L_102:
        /*01b4*/ 	.word	0x00000008
.L_103:


//--------------------- .nv.info._ZN3cub18CUB_300001_SM_10006detail6reduce18DeviceReduceKernelINS2_10policy_hubIfjN4cuda3__47maximumIvEEE10Policy1000EPfjS8_fNS5_3std3__410__identityEEEvT0_PT3_T1_NS0_13GridEvenShareISI_EET2_T4_ --------------------------
	.section	.nv.info._ZN3cub18CUB_300001_SM_10006detail6reduce18DeviceReduceKernelINS2_10policy_hubIfjN4cuda3__47maximumIvEEE10Policy1000EPfjS8_fNS5_3std3__410__identityEEEvT0_PT3_T1_NS0_13GridEvenShareISI_EET2_T4_,"",@"SHT_CUDA_INFO"
	.sectionflags	@""
	.align	4


	//----- nvinfo : EIATTR_CUDA_API_VERSION
	.align		4
        /*0000*/ 	.byte	0x04, 0x37
        /*0002*/ 	.short	(.L_105 - .L_104)
.L_104:
        /*0004*/ 	.word	0x00000082


	//----- nvinfo : EIATTR_KPARAM_INFO
	.align		4
.L_105:
        /*0008*/ 	.byte	0x04, 0x17
        /*000a*/ 	.short	(.L_107 - .L_106)
.L_106:
        /*000c*/ 	.word	0x00000000
        /*0010*/ 	.short	0x0005
        /*0012*/ 	.short	0x003d
        /*0014*/ 	.byte	0x00, 0xf0, 0x05, 0x00


	//----- nvinfo : EIATTR_KPARAM_INFO
	.align		4
.L_107:
        /*0018*/ 	.byte	0x04, 0x17
        /*001a*/ 	.short	(.L_109 - .L_108)
.L_108:
        /*001c*/ 	.word	0x00000000
        /*0020*/ 	.short	0x0004
        /*0022*/ 	.short	0x003c
        /*0024*/ 	.byte	0x00, 0xf0, 0x05, 0x00


	//----- nvinfo : EIATTR_KPARAM_INFO
	.align		4
.L_109:
        /*0028*/ 	.byte	0x04, 0x17
        /*002a*/ 	.short	(.L_111 - .L_110)
.L_110:
        /*002c*/ 	.word	0x00000000
        /*0030*/ 	.short	0x0003
        /*0032*/ 	.short	0x0014
        /*0034*/ 	.byte	0x00, 0xf0, 0xa1, 0x00


	//----- nvinfo : EIATTR_KPARAM_INFO
	.align		4
.L_111:
        /*0038*/ 	.byte	0x04, 0x17
        /*003a*/ 	.short	(.L_113 - .L_112)
.L_112:
        /*003c*/ 	.word	0x00000000
        /*0040*/ 	.short	0x0002
        /*0042*/ 	.short	0x0010
        /*0044*/ 	.byte	0x00, 0xf0, 0x11, 0x00


	//----- nvinfo : EIATTR_KPARAM_INFO
	.align		4
.L_113:
        /*0048*/ 	.byte	0x04, 0x17
        /*004a*/ 	.short	(.L_115 - .L_114)
.L_114:
        /*004c*/ 	.word	0x00000000
        /*0050*/ 	.short	0x0001
        /*0052*/ 	.short	0x0008
        /*0054*/ 	.byte	0x00, 0xf5, 0x21, 0x00


	//----- nvinfo : EIATTR_KPARAM_INFO
	.align		4
.L_115:
        /*0058*/ 	.byte	0x04, 0x17
        /*005a*/ 	.short	(.L_117 - .L_116)
.L_116:
        /*005c*/ 	.word	0x00000000
        /*0060*/ 	.short	0x0000
        /*0062*/ 	.short	0x0000
        /*0064*/ 	.byte	0x00, 0xf5, 0x21, 0x00


	//----- nvinfo : EIATTR_SPARSE_MMA_MASK
	.align		4
.L_117:
        /*0068*/ 	.byte	0x03, 0x50
        /*006a*/ 	.short	0x0000


	//----- nvinfo : EIATTR_MAXREG_COUNT
	.align		4
        /*006c*/ 	.byte	0x03, 0x1b
        /*006e*/ 	.short	0x00ff


	//----- nvinfo : EIATTR_NUM_BARRIERS
	.align		4
        /*0070*/ 	.byte	0x02, 0x4c
        /*0072*/ 	.byte	0x01
	.zero		1


	//----- nvinfo : EIATTR_MERCURY_ISA_VERSION
	.align		4
        /*0074*/ 	.byte	0x03, 0x5f
        /*0076*/ 	.short	0x0101


	//----- nvinfo : EIATTR_COOP_GROUP_MASK_REGIDS
	.align		4
        /*0078*/ 	.byte	0x04, 0x29
        /*007a*/ 	.short	(.L_119 - .L_118)


	//   ....[0]....
.L_118:
        /*007c*/ 	.word	0xffffffff


	//   ....[1]....
        /*0080*/ 	.word	0xffffffff


	//   ....[2]....
        /*0084*/ 	.word	0xffffffff


	//   ....[3]....
        /*0088*/ 	.word	0xffffffff


	//   ....[4]....
        /*008c*/ 	.word	0xffffffff


	//   ....[5]....
        /*0090*/ 	.word	0xffffffff


	//   ....[6]....
        /*0094*/ 	.word	0xffffffff


	//   ....[7]....
        /*0098*/ 	.word	0xffffffff


	//   ....[8]....
        /*009c*/ 	.word	0xffffffff


	//   ....[9]....
        /*00a0*/ 	.word	0xffffffff


	//   ....[10]....
        /*00a4*/ 	.word	0xffffffff


	//   ....[11]....
        /*00a8*/ 	.word	0xffffffff


	//   ....[12]....
        /*00ac*/ 	.word	0xffffffff


	//   ....[13]....
        /*00b0*/ 	.word	0xffffffff


	//   ....[14]....
        /*00b4*/ 	.word	0xffffffff


	//   ....[15]....
        /*00b8*/ 	.word	0xffffffff


	//   ....[16]....
        /*00bc*/ 	.word	0xffffffff


	//   ....[17]....
        /*00c0*/ 	.word	0xffffffff


	//   ....[18]....
        /*00c4*/ 	.word	0xffffffff


	//   ....[19]....
        /*00c8*/ 	.word	0xffffffff


	//   ....[20]....
        /*00cc*/ 	.word	0xffffffff


	//   ....[21]....
        /*00d0*/ 	.word	0xffffffff


	//   ....[22]....
        /*00d4*/ 	.word	0xffffffff


	//   ....[23]....
        /*00d8*/ 	.word	0xffffffff


	//   ....[24]....
        /*00dc*/ 	.word	0xffffffff


	//   ....[25]....
        /*00e0*/ 	.word	0xffffffff


	//   ....[26]....
        /*00e4*/ 	.word	0xffffffff


	//   ....[27]....
        /*00e8*/ 	.word	0xffffffff


	//   ....[28]....
        /*00ec*/ 	.word	0xffffffff


	//   ....[29]....
        /*00f0*/ 	.word	0xffffffff


	//----- nvinfo : EIATTR_COOP_GROUP_INSTR_OFFSETS
	.align		4
.L_119:
        /*00f4*/ 	.byte	0x04, 0x28
        /*00f6*/ 	.short	(.L_121 - .L_120)


	//   ....[0]....
.L_120:
        /*00f8*/ 	.word	0x00000550


	//   ....[1]....
        /*00fc*/ 	.word	0x000005c0


	//   ....[2]....
        /*0100*/ 	.word	0x00000640


	//   ....[3]....
        /*0104*/ 	.word	0x000006a0


	//   ....[4]....
        /*0108*/ 	.word	0x000006e0


	//   ....[5]....
        /*010c*/ 	.word	0x00000920


	//   ....[6]....
        /*0110*/ 	.word	0x00000990


	//   ....[7]....
        /*0114*/ 	.word	0x000009e0


	//   ....[8]....
        /*0118*/ 	.word	0x00000a40


	//   ....[9]....
        /*011c*/ 	.word	0x00000ac0


	//   ....[10]....
        /*0120*/ 	.word	0x00001760


	//   ....[11]....
        /*0124*/ 	.word	0x000017f0


	//   ....[12]....
        /*0128*/ 	.word	0x00001850


	//   ....[13]....
        /*012c*/ 	.word	0x000018a0


	//   ....[14]....
        /*0130*/ 	.word	0x000018e0


	//   ....[15]....
        /*0134*/ 	.word	0x00001f60


	//   ....[16]....
        /*0138*/ 	.word	0x00001fd0


	//   ....[17]....
        /*013c*/ 	.word	0x00002050


	//   ....[18]....
        /*0140*/ 	.word	0x000020b0


	//   ....[19]....
        /*0144*/ 	.word	0x000020f0


	//   ....[20]....
        /*0148*/ 	.word	0x00002330


	//   ....[21]....
        /*014c*/ 	.word	0x000023a0


	//   ....[22]....
        /*0150*/ 	.word	0x000023f0


	//   ....[23]....
        /*0154*/ 	.word	0x00002450


	//   ....[24]....
        /*0158*/ 	.word	0x000024d0


	//   ....[25]....
        /*015c*/ 	.word	0x000032f0


	//   ....[26]....
        /*0160*/ 	.word	0x00003380


	//   ....[27]....
        /*0164*/ 	.word	0x000033e0


	//   ....[28]....
        /*0168*/ 	.word	0x00003430


	//   ....[29]....
        /*016c*/ 	.word	0x00003470


	//----- nvinfo : EIATTR_VRC_CTA_INIT_COUNT
	.align		4
.L_121:
        /*0170*/ 	.byte	0x02, 0x4a
	.zero		1
	.zero		1


	//----- nvinfo : EIATTR_EXIT_INSTR_OFFSETS
	.align		4
        /*0174*/ 	.byte	0x04, 0x1c
        /*0176*/ 	.short	(.L_123 - .L_122)


	//   ....[0]....
.L_122:
        /*0178*/ 	.word	0x00003640


	//   ....[1]....
        /*017c*/ 	.word	0x00003680


	//----- nvinfo : EIATTR_MAX_THREADS
	.align		4
.L_123:
        /*0180*/ 	.byte	0x04, 0x05
        /*0182*/ 	.short	(.L_125 - .L_124)
.L_124:
        /*0184*/ 	.word	0x00000100
        /*0188*/ 	.word	0x00000001
        /*018c*/ 	.word	0x00000001


	//----- nvinfo : EIATTR_CRS_STACK_SIZE
	.align		4
.L_125:
        /*0190*/ 	.byte	0x04, 0x1e
        /*0192*/ 	.short	(.L_127 - .L_126)
.L_126:
        /*0194*/ 	.word	0x00000000


	//----- nvinfo : EIATTR_CBANK_PARAM_SIZE
	.align		4
.L_127:
        /*0198*/ 	.byte	0x03, 0x19
        /*019a*/ 	.short	0x003e


	//----- nvinfo : EIATTR_PARAM_CBANK
	.align		4
        /*019c*/ 	.byte	0x04, 0x0a
        /*019e*/ 	.short	(.L_129 - .L_128)
	.align		4
.L_128:
        /*01a0*/ 	.word	index@(.nv.constant0._ZN3cub18CUB_300001_SM_10006detail6reduce18DeviceReduceKernelINS2_10policy_hubIfjN4cuda3__47maximumIvEEE10Policy1000EPfjS8_fNS5_3std3__410__identityEEEvT0_PT3_T1_NS0_13GridEvenShareISI_EET2_T4_)
        /*01a4*/ 	.short	0x0380
        /*01a6*/ 	.short	0x003e


	//----- nvinfo : EIATTR_SW_WAR
	.align		4
.L_129:
        /*01a8*/ 	.byte	0x04, 0x36
        /*01aa*/ 	.short	(.L_131 - .L_130)
.L_130:
        /*01ac*/ 	.word	0x00000008
.L_131:


//--------------------- .nv.info._ZN3cub18CUB_300001_SM_10006detail6reduce28DeviceReduceSingleTileKernelINS2_10policy_hubIfjN4cuda3__47maximumIvEEE10Policy1000EPfSB_jS8_ffNS5_3std3__410__identityEEEvT0_T1_T2_T3_T4_T6_ --------------------------
	.section	.nv.info._ZN3cub18CUB_300001_SM_10006detail6reduce28DeviceReduceSingleTileKernelINS2_10policy_hubIfjN4cuda3__47maximumIvEEE10Policy1000EPfSB_jS8_ffNS5_3std3__410__identityEEEvT0_T1_T2_T3_T4_T6_,"",@"SHT_CUDA_INFO"
	.sectionflags	@""
	.align	4


	//----- nvinfo : EIATTR_CUDA_API_VERSION
	.align		4
        /*0000*/ 	.byte	0x04, 0x37
        /*0002*/ 	.short	(.L_133 - .L_132)
.L_132:
        /*0004*/ 	.word	0x00000082


	//----- nvinfo : EIATTR_KPARAM_INFO
	.align		4
.L_133:
        /*0008*/ 	.byte	0x04, 0x17
        /*000a*/ 	.short	(.L_135 - .L_134)
.L_134:
        /*000c*/ 	.word	0x00000000
        /*0010*/ 	.short	0x0005
        /*0012*/ 	.short	0x001c
        /*0014*/ 	.byte	0x00, 0xf0, 0x05, 0x00


	//----- nvinfo : EIATTR_KPARAM_INFO
	.align		4
.L_135:
        /*0018*/ 	.byte	0x04, 0x17
        /*001a*/ 	.short	(.L_137 - .L_136)
.L_136:
        /*001c*/ 	.word	0x00000000
        /*0020*/ 	.short	0x0004
        /*0022*/ 	.short	0x0018
        /*0024*/ 	.byte	0x00, 0xf0, 0x11, 0x00


	//----- nvinfo : EIATTR_KPARAM_INFO
	.align		4
.L_137:
        /*0028*/ 	.byte	0x04, 0x17
        /*002a*/ 	.short	(.L_139 - .L_138)
.L_138:
        /*002c*/ 	.word	0x00000000
        /*0030*/ 	.short	0x0003
        /*0032*/ 	.short	0x0014
        /*0034*/ 	.byte	0x00, 0xf0, 0x05, 0x00


	//----- nvinfo : EIATTR_KPARAM_INFO
	.align		4
.L_139:
        /*0038*/ 	.byte	0x04, 0x17
        /*003a*/ 	.short	(.L_141 - .L_140)
.L_140:
        /*003c*/ 	.word	0x00000000
        /*0040*/ 	.short	0x0002
        /*0042*/ 	.short	0x0010
        /*0044*/ 	.byte	0x00, 0xf0, 0x11, 0x00


	//----- nvinfo : EIATTR_KPARAM_INFO
	.align		4
.L_141:
        /*0048*/ 	.byte	0x04, 0x17
        /*004a*/ 	.short	(.L_143 - .L_142)
.L_142:
        /*004c*/ 	.word	0x00000000
        /*0050*/ 	.short	0x0001
        /*0052*/ 	.short	0x0008
        /*0054*/ 	.byte	0x00, 0xf5, 0x21, 0x00


	//----- nvinfo : EIATTR_KPARAM_INFO
	.align		4
.L_143:
        /*0058*/ 	.byte	0x04, 0x17
        /*005a*/ 	.short	(.L_145 - .L_144)
.L_144:
        /*005c*/ 	.word	0x00000000
        /*0060*/ 	.short	0x0000
        /*0062*/ 	.short	0x0000
        /*0064*/ 	.byte	0x00, 0xf5, 0x21, 0x00


	//----- nvinfo : EIATTR_SPARSE_MMA_MASK
	.align		4
.L_145:
        /*0068*/ 	.byte	0x03, 0x50
        /*006a*/ 	.short	0x0000


	//----- nvinfo : EIATTR_MAXREG_COUNT
	.align		4
        /*006c*/ 	.byte	0x03, 0x1b
        /*006e*/ 	.short	0x00ff


	//----- nvinfo : EIATTR_NUM_BARRIERS
	.align		4
        /*0070*/ 	.byte	0x02, 0x4c
        /*0072*/ 	.byte	0x01
	.zero		1


	//----- nvinfo : EIATTR_MERCURY_ISA_VERSION
	.align		4
        /*0074*/ 	.byte	0x03, 0x5f
        /*0076*/ 	.short	0x0101


	//----- nvinfo : EIATTR_COOP_GROUP_MASK_REGIDS
	.align		4
        /*0078*/ 	.byte	0x04, 0x29
        /*007a*/ 	.short	(.L_147 - .L_146)


	//   ....[0]....
.L_146:
        /*007c*/ 	.word	0xffffffff


	//   ....[1]....
        /*0080*/ 	.word	0xffffffff


	//   ....[2]....
        /*0084*/ 	.word	0xffffffff


	//   ....[3]....
        /*0088*/ 	.word	0xffffffff


	//   ....[4]....
        /*008c*/ 	.word	0xffffffff


	//   ....[5]....
        /*0090*/ 	.word	0xffffffff


	//   ....[6]....
        /*0094*/ 	.word	0xffffffff


	//   ....[7]....
        /*0098*/ 	.word	0xffffffff


	//   ....[8]....
        /*009c*/ 	.word	0xffffffff


	//   ....[9]....
        /*00a0*/ 	.word	0xffffffff


	//   ....[10]....
        /*00a4*/ 	.word	0xffffffff


	//   ....[11]....
        /*00a8*/ 	.word	0xffffffff


	//   ....[12]....
        /*00ac*/ 	.word	0xffffffff


	//   ....[13]....
        /*00b0*/ 	.word	0xffffffff


	//   ....[14]....
        /*00b4*/ 	.word	0xffffffff


	//   ....[15]....
        /*00b8*/ 	.word	0xffffffff


	//   ....[16]....
        /*00bc*/ 	.word	0xffffffff


	//   ....[17]....
        /*00c0*/ 	.word	0xffffffff


	//   ....[18]....
        /*00c4*/ 	.word	0xffffffff


	//   ....[19]....
        /*00c8*/ 	.word	0xffffffff


	//   ....[20]....
        /*00cc*/ 	.word	0xffffffff


	//   ....[21]....
        /*00d0*/ 	.word	0xffffffff


	//   ....[22]....
        /*00d4*/ 	.word	0xffffffff


	//   ....[23]....
        /*00d8*/ 	.word	0xffffffff


	//   ....[24]....
        /*00dc*/ 	.word	0xffffffff


	//   ....[25]....
        /*00e0*/ 	.word	0xffffffff


	//   ....[26]....
        /*00e4*/ 	.word	0xffffffff


	//   ....[27]....
        /*00e8*/ 	.word	0xffffffff


	//   ....[28]....
        /*00ec*/ 	.word	0xffffffff


	//   ....[29]....
        /*00f0*/ 	.word	0xffffffff


	//----- nvinfo : EIATTR_COOP_GROUP_INSTR_OFFSETS
	.align		4
.L_147:
        /*00f4*/ 	.byte	0x04, 0x28
        /*00f6*/ 	.short	(.L_149 - .L_148)


	//   ....[0]....
.L_148:
        /*00f8*/ 	.word	0x00000ad0


	//   ....[1]....
        /*00fc*/ 	.word	0x00000b40


	//   ....[2]....
        /*0100*/ 	.word	0x00000bc0


	//   ....[3]....
        /*0104*/ 	.word	0x00000c20


	//   ....[4]....
        /*0108*/ 	.word	0x00000c60


	//   ....[5]....
        /*010c*/ 	.word	0x00000ea0


	//   ....[6]....
        /*0110*/ 	.word	0x00000f10


	//   ....[7]....
        /*0114*/ 	.word	0x00000f60


	//   ....[8]....
        /*0118*/ 	.word	0x00000fc0


	//   ....[9]....
        /*011c*/ 	.word	0x00001030


	//   ....[10]....
        /*0120*/ 	.word	0x00001bf0


	//   ....[11]....
        /*0124*/ 	.word	0x00001c80


	//   ....[12]....
        /*0128*/ 	.word	0x00001ce0


	//   ....[13]....
        /*012c*/ 	.word	0x00001d30


	//   ....[14]....
        /*0130*/ 	.word	0x00001d70


	//   ....[15]....
        /*0134*/ 	.word	0x00002900


	//   ....[16]....
        /*0138*/ 	.word	0x00002970


	//   ....[17]....
        /*013c*/ 	.word	0x000029f0


	//   ....[18]....
        /*0140*/ 	.word	0x00002a50


	//   ....[19]....
        /*0144*/ 	.word	0x00002a90


	//   ....[20]....
        /*0148*/ 	.word	0x00002cd0


	//   ....[21]....
        /*014c*/ 	.word	0x00002d40


	//   ....[22]....
        /*0150*/ 	.word	0x00002d90


	//   ....[23]....
        /*0154*/ 	.word	0x00002df0


	//   ....[24]....
        /*0158*/ 	.word	0x00002e70


	//   ....[25]....
        /*015c*/ 	.word	0x00003bc0


	//   ....[26]....
        /*0160*/ 	.word	0x00003c50


	//   ....[27]....
        /*0164*/ 	.word	0x00003cb0


	//   ....[28]....
        /*0168*/ 	.word	0x00003d00


	//   ....[29]....
        /*016c*/ 	.word	0x00003d40


	//----- nvinfo : EIATTR_VRC_CTA_INIT_COUNT
	.align		4
.L_149:
        /*0170*/ 	.byte	0x02, 0x4a
	.zero		1
	.zero		1


	//----- nvinfo : EIATTR_EXIT_INSTR_OFFSETS
	.align		4
        /*0174*/ 	.byte	0x04, 0x1c
        /*0176*/ 	.short	(.L_151 - .L_150)


	//   ....[0]....
.L_150:
        /*0178*/ 	.word	0x00000080


	//   ....[1]....
        /*017c*/ 	.word	0x000000c0


	//   ....[2]....
        /*0180*/ 	.word	0x00003f10


	//   ....[3]....
        /*0184*/ 	.word	0x00003f70


	//----- nvinfo : EIATTR_MAX_THREADS
	.align		4
.L_151:
        /*0188*/ 	.byte	0x04, 0x05
        /*018a*/ 	.short	(.L_153 - .L_152)
.L_152:
        /*018c*/ 	.word	0x00000100
        /*0190*/ 	.word	0x00000001
        /*0194*/ 	.word	0x00000001


	//----- nvinfo : EIATTR_CRS_STACK_SIZE
	.align		4
.L_153:
        /*0198*/ 	.byte	0x04, 0x1e
        /*019a*/ 	.short	(.L_155 - .L_154)
.L_154:
        /*019c*/ 	.word	0x00000000


	//----- nvinfo : EIATTR_CBANK_PARAM_SIZE
	.align		4
.L_155:
        /*01a0*/ 	.byte	0x03, 0x19
        /*01a2*/ 	.short	0x001d


	//----- nvinfo : EIATTR_PARAM_CBANK
	.align		4
        /*01a4*/ 	.byte	0x04, 0x0a
        /*01a6*/ 	.short	(.L_157 - .L_156)
	.align		4
.L_156:
        /*01a8*/ 	.word	index@(.nv.constant0._ZN3cub18CUB_300001_SM_10006detail6reduce28DeviceReduceSingleTileKernelINS2_10policy_hubIfjN4cuda3__47maximumIvEEE10Policy1000EPfSB_jS8_ffNS5_3std3__410__identityEEEvT0_T1_T2_T3_T4_T6_)
        /*01ac*/ 	.short	0x0380
        /*01ae*/ 	.short	0x001d


	//----- nvinfo : EIATTR_SW_WAR
	.align		4
.L_157:
        /*01b0*/ 	.byte	0x04, 0x36
        /*01b2*/ 	.short	(.L_159 - .L_158)
.L_158:
        /*01b4*/ 	.word	0x00000008
.L_159:


//--------------------- .nv.info._ZN3cub18CUB_300001_SM_10006detail11EmptyKernelIvEEvv --------------------------
	.section	.nv.info._ZN3cub18CUB_300001_SM_10006detail11EmptyKernelIvEEvv,"",@"SHT_CUDA_INFO"
	.sectionflags	@""
	.align	4


	//----- nvinfo : EIATTR_CUDA_API_VERSION
	.align		4
        /*0000*/ 	.byte	0x04, 0x37
        /*0002*/ 	.short	(.L_161 - .L_160)
.L_160:
        /*0004*/ 	.word	0x00000082


	//----- nvinfo : EIATTR_SPARSE_MMA_MASK
	.align		4
.L_161:
        /*0008*/ 	.byte	0x03, 0x50
        /*000a*/ 	.short	0x0000


	//----- nvinfo : EIATTR_MAXREG_COUNT
	.align		4
        /*000c*/ 	.byte	0x03, 0x1b
        /*000e*/ 	.short	0x00ff


	//----- nvinfo : EIATTR_MERCURY_ISA_VERSION
	.align		4
        /*0010*/ 	.byte	0x03, 0x5f
        /*0012*/ 	.short	0x0101


	//----- nvinfo : EIATTR_VRC_CTA_INIT_COUNT
	.align		4
        /*0014*/ 	.byte	0x02, 0x4a
	.zero		1
	.zero		1


	//----- nvinfo : EIATTR_EXIT_INSTR_OFFSETS
	.align		4
        /*0018*/ 	.byte	0x04, 0x1c
        /*001a*/ 	.short	(.L_163 - .L_162)


	//   ....[0]....
.L_162:
        /*001c*/ 	.word	0x00000010


	//----- nvinfo : EIATTR_SW_WAR
	.align		4
.L_163:
        /*0020*/ 	.byte	0x04, 0x36
        /*0022*/ 	.short	(.L_165 - .L_164)
.L_164:
        /*0024*/ 	.word	0x00000008
.L_165:


//--------------------- .nv.info._Z15matrix_multiplyILi16ELi16ELi16EEvPKfS1_Pfiii --------------------------
	.section	.nv.info._Z15matrix_multiplyILi16ELi16ELi16EEvPKfS1_Pfiii,"",@"SHT_CUDA_INFO"
	.sectionflags	@""
	.align	4


	//----- nvinfo : EIATTR_CUDA_API_VERSION
	.align		4
        /*0000*/ 	.byte	0x04, 0x37
        /*0002*/ 	.short	(.L_167 - .L_166)
.L_166:
        /*0004*/ 	.word	0x00000082


	//----- nvinfo : EIATTR_KPARAM_INFO
	.align		4
.L_167:
        /*0008*/ 	.byte	0x04, 0x17
        /*000a*/ 	.short	(.L_169 - .L_168)
.L_168:
        /*000c*/ 	.word	0x00000000
        /*0010*/ 	.short	0x0005
        /*0012*/ 	.short	0x0020
        /*0014*/ 	.byte	0x00, 0xf0, 0x11, 0x00


	//----- nvinfo : EIATTR_KPARAM_INFO
	.align		4
.L_169:
        /*0018*/ 	.byte	0x04, 0x17
        /*001a*/ 	.short	(.L_171 - .L_170)
.L_170:
        /*001c*/ 	.word	0x00000000
        /*0020*/ 	.short	0x0004
        /*0022*/ 	.short	0x001c
        /*0024*/ 	.byte	0x00, 0xf0, 0x11, 0x00


	//----- nvinfo : EIATTR_KPARAM_INFO
	.align		4
.L_171:
        /*0028*/ 	.byte	0x04, 0x17
        /*002a*/ 	.short	(.L_173 - .L_172)
.L_172:
        /*002c*/ 	.word	0x00000000
        /*0030*/ 	.short	0x0003
        /*0032*/ 	.short	0x0018
        /*0034*/ 	.byte	0x00, 0xf0, 0x11, 0x00


	//----- nvinfo : EIATTR_KPARAM_INFO
	.align		4
.L_173:
        /*0038*/ 	.byte	0x04, 0x17
        /*003a*/ 	.short	(.L_175 - .L_174)
.L_174:
        /*003c*/ 	.word	0x00000000
        /*0040*/ 	.short	0x0002
        /*0042*/ 	.short	0x0010
        /*0044*/ 	.byte	0x00, 0xf5, 0x21, 0x00


	//----- nvinfo : EIATTR_KPARAM_INFO
	.align		4
.L_175:
        /*0048*/ 	.byte	0x04, 0x17
        /*004a*/ 	.short	(.L_177 - .L_176)
.L_176:
        /*004c*/ 	.word	0x00000000
        /*0050*/ 	.short	0x0001
        /*0052*/ 	.short	0x0008
        /*0054*/ 	.byte	0x00, 0xf5, 0x21, 0x00


	//----- nvinfo : EIATTR_KPARAM_INFO
	.align		4
.L_177:
        /*0058*/ 	.byte	0x04, 0x17
        /*005a*/ 	.short	(.L_179 - .L_178)
.L_178:
        /*005c*/ 	.word	0x00000000
        /*0060*/ 	.short	0x0000
        /*0062*/ 	.short	0x0000
        /*0064*/ 	.byte	0x00, 0xf5, 0x21, 0x00


	//----- nvinfo : EIATTR_SPARSE_MMA_MASK
	.align		4
.L_179:
        /*0068*/ 	.byte	0x03, 0x50
        /*006a*/ 	.short	0x0000


	//----- nvinfo : EIATTR_MAXREG_COUNT
	.align		4
        /*006c*/ 	.byte	0x03, 0x1b
        /*006e*/ 	.short	0x00ff


	//----- nvinfo : EIATTR_NUM_BARRIERS
	.align		4
        /*0070*/ 	.byte	0x02, 0x4c
        /*0072*/ 	.byte	0x01
	.zero		1


	//----- nvinfo : EIATTR_MERCURY_ISA_VERSION
	.align		4
        /*0074*/ 	.byte	0x03, 0x5f
        /*0076*/ 	.short	0x0101


	//----- nvinfo : EIATTR_VRC_CTA_INIT_COUNT
	.align		4
        /*0078*/ 	.byte	0x02, 0x4a
	.zero		1
	.zero		1


	//----- nvinfo : EIATTR_EXIT_INSTR_OFFSETS
	.align		4
        /*007c*/ 	.byte	0x04, 0x1c
        /*007e*/ 	.short	(.L_181 - .L_180)


	//   ....[0]....
.L_180:
        /*0080*/ 	.word	0x00000dc0


	//   ....[1]....
        /*0084*/ 	.word	0x00000e10


	//----- nvinfo : EIATTR_CBANK_PARAM_SIZE
	.align		4
.L_181:
        /*0088*/ 	.byte	0x03, 0x19
        /*008a*/ 	.short	0x0024


	//----- nvinfo : EIATTR_PARAM_CBANK
	.align		4
        /*008c*/ 	.byte	0x04, 0x0a
        /*008e*/ 	.short	(.L_183 - .L_182)
	.align		4
.L_182:
        /*0090*/ 	.word	index@(.nv.constant0._Z15matrix_multiplyILi16ELi16ELi16EEvPKfS1_Pfiii)
        /*0094*/ 	.short	0x0380
        /*0096*/ 	.short	0x0024


	//----- nvinfo : EIATTR_SW_WAR
	.align		4
.L_183:
        /*0098*/ 	.byte	0x04, 0x36
        /*009a*/ 	.short	(.L_185 - .L_184)
.L_184:
        /*009c*/ 	.word	0x00000008
.L_185:


//--------------------- .nv.info._Z16compute_abs_diffPKfS0_Pfi --------------------------
	.section	.nv.info._Z16compute_abs_diffPKfS0_Pfi,"",@"SHT_CUDA_INFO"
	.sectionflags	@""
	.align	4


	//----- nvinfo : EIATTR_CUDA_API_VERSION
	.align		4
        /*0000*/ 	.byte	0x04, 0x37
        /*0002*/ 	.short	(.L_187 - .L_186)
.L_186:
        /*0004*/ 	.word	0x00000082


	//----- nvinfo : EIATTR_KPARAM_INFO
	.align		4
.L_187:
        /*0008*/ 	.byte	0x04, 0x17
        /*000a*/ 	.short	(.L_189 - .L_188)
.L_188:
        /*000c*/ 	.word	0x00000000
        /*0010*/ 	.short	0x0003
        /*0012*/ 	.short	0x0018
        /*0014*/ 	.byte	0x00, 0xf0, 0x11, 0x00


	//----- nvinfo : EIATTR_KPARAM_INFO
	.align		4
.L_189:
        /*0018*/ 	.byte	0x04, 0x17
        /*001a*/ 	.short	(.L_191 - .L_190)
.L_190:
        /*001c*/ 	.word	0x00000000
        /*0020*/ 	.short	0x0002
        /*0022*/ 	.short	0x0010
        /*0024*/ 	.byte	0x00, 0xf5, 0x21, 0x00


	//----- nvinfo : EIATTR_KPARAM_INFO
	.align		4
.L_191:
        /*0028*/ 	.byte	0x04, 0x17
        /*002a*/ 	.short	(.L_193 - .L_192)
.L_192:
        /*002c*/ 	.word	0x00000000
        /*0030*/ 	.short	0x0001
        /*0032*/ 	.short	0x0008
        /*0034*/ 	.byte	0x00, 0xf5, 0x21, 0x00


	//----- nvinfo : EIATTR_KPARAM_INFO
	.align		4
.L_193:
        /*0038*/ 	.byte	0x04, 0x17
        /*003a*/ 	.short	(.L_195 - .L_194)
.L_194:
        /*003c*/ 	.word	0x00000000
        /*0040*/ 	.short	0x0000
        /*0042*/ 	.short	0x0000
        /*0044*/ 	.byte	0x00, 0xf5, 0x21, 0x00


	//----- nvinfo : EIATTR_SPARSE_MMA_MASK
	.align		4
.L_195:
        /*0048*/ 	.byte	0x03, 0x50
        /*004a*/ 	.short	0x0000


	//----- nvinfo : EIATTR_MAXREG_COUNT
	.align		4
        /*004c*/ 	.byte	0x03, 0x1b
        /*004e*/ 	.short	0x00ff


	//----- nvinfo : EIATTR_MERCURY_ISA_VERSION
	.align		4
        /*0050*/ 	.byte	0x03, 0x5f
        /*0052*/ 	.short	0x0101


	//----- nvinfo : EIATTR_VRC_CTA_INIT_COUNT
	.align		4
        /*0054*/ 	.byte	0x02, 0x4a
	.zero		1
	.zero		1


	//----- nvinfo : EIATTR_EXIT_INSTR_OFFSETS
	.align		4
        /*0058*/ 	.byte	0x04, 0x1c
        /*005a*/ 	.short	(.L_197 - .L_196)


	//   ....[0]....
.L_196:
        /*005c*/ 	.word	0x00000070


	//   ....[1]....
        /*0060*/ 	.word	0x00000140


	//----- nvinfo : EIATTR_CBANK_PARAM_SIZE
	.align		4
.L_197:
        /*0064*/ 	.byte	0x03, 0x19
        /*0066*/ 	.short	0x001c


	//----- nvinfo : EIATTR_PARAM_CBANK
	.align		4
        /*0068*/ 	.byte	0x04, 0x0a
        /*006a*/ 	.short	(.L_199 - .L_198)
	.align		4
.L_198:
        /*006c*/ 	.word	index@(.nv.constant0._Z16compute_abs_diffPKfS0_Pfi)
        /*0070*/ 	.short	0x0380
        /*0072*/ 	.short	0x001c


	//----- nvinfo : EIATTR_SW_WAR
	.align		4
.L_199:
        /*0074*/ 	.byte	0x04, 0x36
        /*0076*/ 	.short	(.L_201 - .L_200)
.L_200:
        /*0078*/ 	.word	0x00000008
.L_201:


//--------------------- .nv.callgraph             --------------------------
	.section	.nv.callgraph,"",@"SHT_CUDA_CALLGRAPH"
	.align	4
	.sectionentsize	8
	.align		4
        /*0000*/ 	.word	0x00000000
	.align		4
        /*0004*/ 	.word	0xffffffff
	.align		4
        /*0008*/ 	.word	0x00000000
	.align		4
        /*000c*/ 	.word	0xfffffffe
	.align		4
        /*0010*/ 	.word	0x00000000
	.align		4
        /*0014*/ 	.word	0xfffffffd
	.align		4
        /*0018*/ 	.word	0x00000000
	.align		4
        /*001c*/ 	.word	0xfffffffc


//--------------------- .nv.constant4             --------------------------
	.section	.nv.constant4,"a",@progbits
	.align	8
	.align		8
.nv.constant4:
        /*0000*/ 	.dword	_ZN34_INTERNAL_950d406e_4_k_cu_1517d0634cuda3std3__45__cpo5beginE
	.align		8
        /*0008*/ 	.dword	_ZN34_INTERNAL_950d406e_4_k_cu_1517d0634cuda3std3__45__cpo3endE
	.align		8
        /*0010*/ 	.dword	_ZN34_INTERNAL_950d406e_4_k_cu_1517d0634cuda3std3__45__cpo6cbeginE
	.align		8
        /*0018*/ 	.dword	_ZN34_INTERNAL_950d406e_4_k_cu_1517d0634cuda3std3__45__cpo4cendE
	.align		8
        /*0020*/ 	.dword	_ZN34_INTERNAL_950d406e_4_k_cu_1517d0634cuda3std3__45__cpo6rbeginE
	.align		8
        /*0028*/ 	.dword	_ZN34_INTERNAL_950d406e_4_k_cu_1517d0634cuda3std3__45__cpo4rendE
	.align		8
        /*0030*/ 	.dword	_ZN34_INTERNAL_950d406e_4_k_cu_1517d0634cuda3std3__45__cpo7crbeginE
	.align		8
        /*0038*/ 	.dword	_ZN34_INTERNAL_950d406e_4_k_cu_1517d0634cuda3std3__45__cpo5crendE
	.align		8
        /*0040*/ 	.dword	_ZN34_INTERNAL_950d406e_4_k_cu_1517d0634cuda3std3__436_GLOBAL__N__950d406e_4_k_cu_1517d0636ignoreE
	.align		8
        /*0048*/ 	.dword	_ZN34_INTERNAL_950d406e_4_k_cu_1517d0634cuda3std3__419piecewise_constructE
	.align		8
        /*0050*/ 	.dword	_ZN34_INTERNAL_950d406e_4_k_cu_1517d0634cuda3std3__48in_placeE
	.align		8
        /*0058*/ 	.dword	_ZN34_INTERNAL_950d406e_4_k_cu_1517d0634cuda3std3__420unreachable_sentinelE
	.align		8
        /*0060*/ 	.dword	_ZN34_INTERNAL_950d406e_4_k_cu_1517d0634cuda3std3__47nulloptE
	.align		8
        /*0068*/ 	.dword	_ZN34_INTERNAL_950d406e_4_k_cu_1517d0634cuda3std3__48unexpectE
	.align		8
        /*0070*/ 	.dword	_ZN34_INTERNAL_950d406e_4_k_cu_1517d0634cuda3std6ranges3__45__cpo4swapE
	.align		8
        /*0078*/ 	.dword	_ZN34_INTERNAL_950d406e_4_k_cu_1517d0634cuda3std6ranges3__45__cpo9iter_moveE
	.align		8
        /*0080*/ 	.dword	_ZN34_INTERNAL_950d406e_4_k_cu_1517d0634cuda3std6ranges3__45__cpo5beginE
	.align		8
        /*0088*/ 	.dword	_ZN34_INTERNAL_950d406e_4_k_cu_1517d0634cuda3std6ranges3__45__cpo3endE
	.align		8
        /*0090*/ 	.dword	_ZN34_INTERNAL_950d406e_4_k_cu_1517d0634cuda3std6ranges3__45__cpo6cbeginE
	.align		8
        /*0098*/ 	.dword	_ZN34_INTERNAL_950d406e_4_k_cu_1517d0634cuda3std6ranges3__45__cpo4cendE
	.align		8
        /*00a0*/ 	.dword	_ZN34_INTERNAL_950d406e_4_k_cu_1517d0634cuda3std6ranges3__45__cpo7advanceE
	.align		8
        /*00a8*/ 	.dword	_ZN34_INTERNAL_950d406e_4_k_cu_1517d0634cuda3std6ranges3__45__cpo9iter_swapE
	.align		8
        /*00b0*/ 	.dword	_ZN34_INTERNAL_950d406e_4_k_cu_1517d0634cuda3std6ranges3__45__cpo4nextE
	.align		8
        /*00b8*/ 	.dword	_ZN34_INTERNAL_950d406e_4_k_cu_1517d0634cuda3std6ranges3__45__cpo4prevE
	.align		8
        /*00c0*/ 	.dword	_ZN34_INTERNAL_950d406e_4_k_cu_1517d0634cuda3std6ranges3__45__cpo4dataE
	.align		8
        /*00c8*/ 	.dword	_ZN34_INTERNAL_950d406e_4_k_cu_1517d0634cuda3std6ranges3__45__cpo5cdataE
	.align		8
        /*00d0*/ 	.dword	_ZN34_INTERNAL_950d406e_4_k_cu_1517d0634cuda3std6ranges3__45__cpo4sizeE
	.align		8
        /*00d8*/ 	.dword	_ZN34_INTERNAL_950d406e_4_k_cu_1517d0634cuda3std6ranges3__45__cpo5ssizeE
	.align		8
        /*00e0*/ 	.dword	_ZN34_INTERNAL_950d406e_4_k_cu_1517d0634cuda3std6ranges3__45__cpo8distanceE
	.align		8
        /*00e8*/ 	.dword	_ZN34_INTERNAL_950d406e_4_k_cu_1517d0636thrust24THRUST_300001_SM_1000_NS6system6detail10sequential3seqE
	.align		8
        /*00f0*/ 	.dword	_ZN34_INTERNAL_950d406e_4_k_cu_1517d0636thrust24THRUST_300001_SM_1000_NS12placeholders2_1E
	.align		8
        /*00f8*/ 	.dword	_ZN34_INTERNAL_950d406e_4_k_cu_1517d0636thrust24THRUST_300001_SM_1000_NS12placeholders2_2E
	.align		8
        /*0100*/ 	.dword	_ZN34_INTERNAL_950d406e_4_k_cu_1517d0636thrust24THRUST_300001_SM_1000_NS12placeholders2_3E
	.align		8
        /*0108*/ 	.dword	_ZN34_INTERNAL_950d406e_4_k_cu_1517d0636thrust24THRUST_300001_SM_1000_NS12placeholders2_4E
	.align		8
        /*0110*/ 	.dword	_ZN34_INTERNAL_950d406e_4_k_cu_1517d0636thrust24THRUST_300001_SM_1000_NS12placeholders2_5E
	.align		8
        /*0118*/ 	.dword	_ZN34_INTERNAL_950d406e_4_k_cu_1517d0636thrust24THRUST_300001_SM_1000_NS12placeholders2_6E
	.align		8
        /*0120*/ 	.dword	_ZN34_INTERNAL_950d406e_4_k_cu_1517d0636thrust24THRUST_300001_SM_1000_NS12placeholders2_7E
	.align		8
        /*0128*/ 	.dword	_ZN34_INTERNAL_950d406e_4_k_cu_1517d0636thrust24THRUST_300001_SM_1000_NS12placeholders2_8E
	.align		8
        /*0130*/ 	.dword	_ZN34_INTERNAL_950d406e_4_k_cu_1517d0636thrust24THRUST_300001_SM_1000_NS12placeholders2_9E
	.align		8
        /*0138*/ 	.dword	_ZN34_INTERNAL_950d406e_4_k_cu_1517d0636thrust24THRUST_300001_SM_1000_NS12placeholders3_10E


//--------------------- .text._ZN3cub18CUB_300001_SM_10006detail6reduce28DeviceReduceSingleTileKernelINS2_10policy_hubIfjN4cuda3__47maximumIvEEE10Policy1000EPfSB_iS8_ffNS5_3std3__410__identityEEEvT0_T1_T2_T3_T4_T6_ --------------------------
	.section	.text._ZN3cub18CUB_300001_SM_10006detail6reduce28DeviceReduceSingleTileKernelINS2_10policy_hubIfjN4cuda3__47maximumIvEEE10Policy1000EPfSB_iS8_ffNS5_3std3__410__identityEEEvT0_T1_T2_T3_T4_T6_,"ax",@progbits
	.align	128
        .global         _ZN3cub18CUB_300001_SM_10006detail6reduce28DeviceReduceSingleTileKernelINS2_10policy_hubIfjN4cuda3__47maximumIvEEE10Policy1000EPfSB_iS8_ffNS5_3std3__410__identityEEEvT0_T1_T2_T3_T4_T6_
        .type           _ZN3cub18CUB_300001_SM_10006detail6reduce28DeviceReduceSingleTileKernelINS2_10policy_hubIfjN4cuda3__47maximumIvEEE10Policy1000EPfSB_iS8_ffNS5_3std3__410__identityEEEvT0_T1_T2_T3_T4_T6_,@function
        .size           _ZN3cub18CUB_300001_SM_10006detail6reduce28DeviceReduceSingleTileKernelINS2_10policy_hubIfjN4cuda3__47maximumIvEEE10Policy1000EPfSB_iS8_ffNS5_3std3__410__identityEEEvT0_T1_T2_T3_T4_T6_,(.L_x_152 - _ZN3cub18CUB_300001_SM_10006detail6reduce28DeviceReduceSingleTileKernelINS2_10policy_hubIfjN4cuda3__47maximumIvEEE10Policy1000EPfSB_iS8_ffNS5_3std3__410__identityEEEvT0_T1_T2_T3_T4_T6_)
        .other          _ZN3cub18CUB_300001_SM_10006detail6reduce28DeviceReduceSingleTileKernelINS2_10policy_hubIfjN4cuda3__47maximumIvEEE10Policy1000EPfSB_iS8_ffNS5_3std3__410__identityEEEvT0_T1_T2_T3_T4_T6_,@"STO_CUDA_ENTRY STV_DEFAULT"
_ZN3cub18CUB_300001_SM_10006detail6reduce28DeviceReduceSingleTileKernelINS2_10policy_hubIfjN4cuda3__47maximumIvEEE10Policy1000EPfSB_iS8_ffNS5_3std3__410__identityEEEvT0_T1_T2_T3_T4_T6_:
.text._ZN3cub18CUB_300001_SM_10006detail6reduce28DeviceReduceSingleTileKernelINS2_10policy_hubIfjN4cuda3__47maximumIvEEE10Policy1000EPfSB_iS8_ffNS5_3std3__410__identityEEEvT0_T1_T2_T3_T4_T6_:
[----:B------:R-:W-:Y:S01]  /*0000*/  LDC R1, c[0x0][0x37c] ;  /* 0x0000df00ff017b82 */ /* 0x000fe20000000800 */
[----:B------:R-:W0:Y:S01]  /*0010*/  LDCU UR4, c[0x0][0x390] ;  /* 0x00007200ff0477ac */ /* 0x000e220008000800 */
[----:B------:R-:W1:Y:S01]  /*0020*/  LDCU.64 UR6, c[0x0][0x358] ;  /* 0x00006b00ff0677ac */ /* 0x000e620008000a00 */
[----:B0-----:R-:W-:-:S05]  /*0030*/  IMAD.U32 R20, RZ, RZ, UR4 ;  /* 0x00000004ff147e24 */ /* 0x001fca000f8e00ff */
[----:B------:R-:W-:-:S13]  /*0040*/  ISETP.NE.AND P0, PT, R20, RZ, PT ;  /* 0x000000ff1400720c */ /* 0x000fda0003f05270 */
[----:B-1----:R-:W-:Y:S05]  /*0050*/  @P0 BRA `(.L_x_0) ;  /* 0x00000000001c0947 */ /* 0x002fea0003800000 */
[----:B------:R-:W0:Y:S02]  /*0060*/  S2R R0, SR_TID.X ;  /* 0x0000000000007919 */ /* 0x000e240000002100 */
[----:B0-----:R-:W-:-:S13]  /*0070*/  ISETP.NE.AND P0, PT, R0, RZ, PT ;  /* 0x000000ff0000720c */ /* 0x001fda0003f05270 */
[----:B------:R-:W-:Y:S05]  /*0080*/  @P0 EXIT ;  /* 0x000000000000094d */ /* 0x000fea0003800000 */
[----:B------:R-:W0:Y:S08]  /*0090*/  LDC R5, c[0x0][0x398] ;  /* 0x0000e600ff057b82 */ /* 0x000e300000000800 */
[----:B------:R-:W0:Y:S02]  /*00a0*/  LDC.64 R2, c[0x0][0x388] ;  /* 0x0000e200ff027b82 */ /* 0x000e240000000a00 */
[----:B0-----:R-:W-:Y:S01]  /*00b0*/  STG.E desc[UR6][R2.64], R5 ;  /* 0x0000000502007986 */ /* 0x001fe2000c101906 */
[----:B------:R-:W-:Y:S05]  /*00c0*/  EXIT ;  /* 0x000000000000794d */ /* 0x000fea0003800000 */
.L_x_0:
[----:B------:R-:W0:Y:S01]  /*00d0*/  LDCU UR4, c[0x0][0x380] ;  /* 0x00007000ff0477ac */ /* 0x000e220008000800 */
[----:B------:R-:W-:Y:S01]  /*00e0*/  BSSY.RECONVERGENT B0, `(.L_x_1) ;  /* 0x00004c0000007945 */ /* 0x000fe20003800200 */
[----:B0-----:R-:W-:-:S09]  /*00f0*/  ULOP3.LUT UP0, URZ, UR4, 0xf, URZ, 0xc0, !UPT ;  /* 0x0000000f04ff7892 */ /* 0x001fd2000f80c0ff */
[----:B------:R-:W-:Y:S05]  /*0100*/  BRA.U UP0, `(.L_x_2) ;  /* 0x00000025004c7547 */ /* 0x000fea000b800000 */
[----:B------:R-:W-:-:S13]  /*0110*/  ISETP.GT.AND P0, PT, R20, 0xfff, PT ;  /* 0x00000fff1400780c */ /* 0x000fda0003f04270 */
[----:B------:R-:W-:Y:S05]  /*0120*/  @P0 BRA `(.L_x_3) ;  /* 0x00000010007c0947 */ /* 0x000fea0003800000 */
[----:B------:R-:W0:Y:S01]  /*0130*/  S2R R7, SR_TID.X ;  /* 0x0000000000077919 */ /* 0x000e220000002100 */
[----:B------:R-:W-:Y:S01]  /*0140*/  BSSY.RECONVERGENT B1, `(.L_x_4) ;  /* 0x0000009000017945 */ /* 0x000fe20003800200 */
[----:B------:R-:W-:Y:S01]  /*0150*/  IMAD.MOV.U32 R0, RZ, RZ, RZ ;  /* 0x000000ffff007224 */ /* 0x000fe200078e00ff */
[----:B0-----:R-:W-:Y:S01]  /*0160*/  ISETP.GE.AND P0, PT, R7, R20, PT ;  /* 0x000000140700720c */ /* 0x001fe20003f06270 */
[----:B------:R-:W-:-:S12]  /*0170*/  IMAD.MOV.U32 R9, RZ, RZ, R7 ;  /* 0x000000ffff097224 */ /* 0x000fd800078e0007 */
[----:B------:R-:W-:Y:S05]  /*0180*/  @P0 BRA `(.L_x_5) ;  /* 0x0000000000100947 */ /* 0x000fea0003800000 */
[----:B------:R-:W0:Y:S02]  /*0190*/  LDC.64 R2, c[0x0][0x380] ;  /* 0x0000e000ff027b82 */ /* 0x000e240000000a00 */
[----:B0-----:R-:W-:-:S05]  /*01a0*/  IMAD.WIDE.U32 R2, R7, 0x4, R2 ;  /* 0x0000000407027825 */ /* 0x001fca00078e0002 */
[----:B------:R0:W5:Y:S01]  /*01b0*/  LDG.E.CONSTANT R0, desc[UR6][R2.64] ;  /* 0x0000000602007981 */ /* 0x000162000c1e9900 */
[----:B------:R-:W-:-:S07]  /*01c0*/  VIADD R9, R7, 0x100 ;  /* 0x0000010007097836 */ /* 0x000fce0000000000 */
.L_x_5:
[----:B------:R-:W-:Y:S05]  /*01d0*/  BSYNC.RECONVERGENT B1 ;  /* 0x0000000000017941 */ /* 0x000fea0003800200 */
.L_x_4:
[----:B------:R-:W-:Y:S01]  /*01e0*/  ISETP.GE.AND P0, PT, R9, R20, PT ;  /* 0x000000140900720c */ /* 0x000fe20003f06270 */
[----:B------:R-:W-:-:S12]  /*01f0*/  BSSY.RECONVERGENT B1, `(.L_x_6) ;  /* 0x0000091000017945 */ /* 0x000fd80003800200 */
[----:B------:R-:W-:Y:S05]  /*0200*/  @P0 BRA `(.L_x_7) ;  /* 0x00000008003c0947 */ /* 0x000fea0003800000 */
[----:B0-----:R-:W-:Y:S01]  /*0210*/  LOP3.LUT R3, RZ, R9, RZ, 0x33, !PT ;  /* 0x00000009ff037212 */ /* 0x001fe200078e33ff */
[----:B------:R-:W-:Y:S04]  /*0220*/  BSSY.RECONVERGENT B2, `(.L_x_8) ;  /* 0x0000016000027945 */ /* 0x000fe80003800200 */
[----:B------:R-:W-:-:S05]  /*0230*/  IMAD.IADD R4, R3, 0x1, R20 ;  /* 0x0000000103047824 */ /* 0x000fca00078e0214 */
[C---:B------:R-:W-:Y:S02]  /*0240*/  LOP3.LUT R2, R4.reuse, 0x300, RZ, 0xc0, !PT ;  /* 0x0000030004027812 */ /* 0x040fe400078ec0ff */
[----:B------:R-:W-:Y:S02]  /*0250*/  ISETP.GE.U32.AND P0, PT, R4, 0x300, PT ;  /* 0x000003000400780c */ /* 0x000fe40003f06070 */
[----:B------:R-:W-:-:S13]  /*0260*/  ISETP.NE.AND P1, PT, R2, 0x300, PT ;  /* 0x000003000200780c */ /* 0x000fda0003f25270 */
[----:B------:R-:W-:Y:S05]  /*0270*/  @!P1 BRA `(.L_x_9) ;  /* 0x0000000000409947 */ /* 0x000fea0003800000 */
[----:B------:R-:W0:Y:S01]  /*0280*/  LDC.64 R2, c[0x0][0x380] ;  /* 0x0000e000ff027b82 */ /* 0x000e220000000a00 */
[----:B------:R-:W-:-:S04]  /*0290*/  LEA.HI R4, R4, 0x1, RZ, 0x18 ;  /* 0x0000000104047811 */ /* 0x000fc800078fc0ff */
[----:B------:R-:W-:-:S05]  /*02a0*/  LOP3.LUT R4, R4, 0x3, RZ, 0xc0, !PT ;  /* 0x0000000304047812 */ /* 0x000fca00078ec0ff */
[----:B------:R-:W-:Y:S02]  /*02b0*/  IMAD.MOV R4, RZ, RZ, -R4 ;  /* 0x000000ffff047224 */ /* 0x000fe400078e0a04 */
[----:B0-----:R-:W-:-:S04]  /*02c0*/  IMAD.WIDE.U32 R2, R9, 0x4, R2 ;  /* 0x0000000409027825 */ /* 0x001fc800078e0002 */
[----:B------:R-:W-:-:S07]  /*02d0*/  IMAD.MOV.U32 R5, RZ, RZ, R3 ;  /* 0x000000ffff057224 */ /* 0x000fce00078e0003 */
.L_x_10:
[----:B------:R-:W-:-:S06]  /*02e0*/  IMAD.MOV.U32 R3, RZ, RZ, R5 ;  /* 0x000000ffff037224 */ /* 0x000fcc00078e0005 */
[----:B------:R0:W2:Y:S01]  /*02f0*/  LDG.E.CONSTANT R3, desc[UR6][R2.64] ;  /* 0x0000000602037981 */ /* 0x0000a2000c1e9900 */
[----:B------:R-:W-:Y:S02]  /*0300*/  VIADD R4, R4, 0x1 ;  /* 0x0000000104047836 */ /* 0x000fe40000000000 */
[----:B------:R-:W-:-:S03]  /*0310*/  VIADD R9, R9, 0x100 ;  /* 0x0000010009097836 */ /* 0x000fc60000000000 */
[----:B------:R-:W-:Y:S02]  /*0320*/  ISETP.NE.AND P2, PT, R4, RZ, PT ;  /* 0x000000ff0400720c */ /* 0x000fe40003f45270 */
[----:B0-----:R-:W-:-:S05]  /*0330*/  IADD3 R2, P3, PT, R2, 0x400, RZ ;  /* 0x0000040002027810 */ /* 0x001fca0007f7e0ff */
[----:B------:R-:W-:Y:S01]  /*0340*/  IMAD.X R5, RZ, RZ, R5, P3 ;  /* 0x000000ffff057224 */ /* 0x000fe200018e0605 */
[----:B--2--5:R-:W-:-:S04]  /*0350*/  FSETP.GEU.AND P1, PT, R0, R3, PT ;  /* 0x000000030000720b */ /* 0x024fc80003f2e000 */
[----:B------:R-:W-:Y:S01]  /*0360*/  FSEL R0, R3, R0, !P1 ;  /* 0x0000000003007208 */ /* 0x000fe20004800000 */
[----:B------:R-:W-:Y:S08]  /*0370*/  @P2 BRA `(.L_x_10) ;  /* 0xfffffffc00d82947 */ /* 0x000ff0000383ffff */
.L_x_9:
[----:B------:R-:W-:Y:S05]  /*0380*/  BSYNC.RECONVERGENT B2 ;  /* 0x0000000000027941 */ /* 0x000fea0003800200 */
.L_x_8:
[----:B------:R-:W-:Y:S05]  /*0390*/  @!P0 BRA `(.L_x_7) ;  /* 0x0000000400d88947 */ /* 0x000fea0003800000 */
[----:B------:R-:W-:Y:S01]  /*03a0*/  IMAD.IADD R2, R20, 0x1, -R9 ;  /* 0x0000000114027824 */ /* 0x000fe200078e0a09 */
[----:B------:R-:W-:Y:S01]  /*03b0*/  BSSY.RECONVERGENT B2, `(.L_x_11) ;  /* 0x0000041000027945 */ /* 0x000fe20003800200 */
[----:B------:R-:W-:-:S03]  /*03c0*/  PLOP3.LUT P0, PT, PT, PT, PT, 0x80, 0x8 ;  /* 0x000000000008781c */ /* 0x000fc60003f0f070 */
[----:B------:R-:W-:-:S13]  /*03d0*/  ISETP.GT.AND P1, PT, R2, 0xc00, PT ;  /* 0x00000c000200780c */ /* 0x000fda0003f24270 */
[----:B------:R-:W-:Y:S05]  /*03e0*/  @!P1 BRA `(.L_x_12) ;  /* 0x0000000000f49947 */ /* 0x000fea0003800000 */
[----:B------:R-:W-:Y:S01]  /*03f0*/  PLOP3.LUT P0, PT, PT, PT, PT, 0x8, 0x80 ;  /* 0x000000000080781c */ /* 0x000fe20003f0e170 */
[----:B------:R-:W-:-:S12]  /*0400*/  VIADD R6, R20, 0xfffff400 ;  /* 0xfffff40014067836 */ /* 0x000fd80000000000 */
.L_x_13:
[----:B------:R-:W0:Y:S02]  /*0410*/  LDC.64 R2, c[0x0][0x380] ;  /* 0x0000e000ff027b82 */ /* 0x000e240000000a00 */
[----:B0-----:R-:W-:-:S05]  /*0420*/  IMAD.WIDE R22, R9, 0x4, R2 ;  /* 0x0000000409167825 */ /* 0x001fca00078e0202 */
[----:B------:R-:W2:Y:S04]  /*0430*/  LDG.E.CONSTANT R11, desc[UR6][R22.64] ;  /* 0x00000006160b7981 */ /* 0x000ea8000c1e9900 */
[----:B------:R-:W3:Y:S04]  /*0440*/  LDG.E.CONSTANT R8, desc[UR6][R22.64+0x400] ;  /* 0x0004000616087981 */ /* 0x000ee8000c1e9900 */
[----:B------:R-:W4:Y:S01]  /*0450*/  LDG.E.CONSTANT R10, desc[UR6][R22.64+0x800] ;  /* 0x00080006160a7981 */ /* 0x000f22000c1e9900 */
[----:B------:R-:W-:-:S03]  /*0460*/  VIADD R27, R9, 0x400 ;  /* 0x00000400091b7836 */ /* 0x000fc60000000000 */
[----:B------:R0:W4:Y:S01]  /*0470*/  LDG.E.CONSTANT R15, desc[UR6][R22.64+0xc00] ;  /* 0x000c0006160f7981 */ /* 0x000122000c1e9900 */
[----:B------:R-:W-:-:S05]  /*0480*/  IMAD.WIDE R26, R27, 0x4, R2 ;  /* 0x000000041b1a7825 */ /* 0x000fca00078e0202 */
[----:B------:R-:W4:Y:S04]  /*0490*/  LDG.E.CONSTANT R14, desc[UR6][R26.64] ;  /* 0x000000061a0e7981 */ /* 0x000f28000c1e9900 */
[----:B------:R-:W4:Y:S04]  /*04a0*/  LDG.E.CONSTANT R13, desc[UR6][R26.64+0x400] ;  /* 0x000400061a0d7981 */ /* 0x000f28000c1e9900 */
[----:B------:R-:W4:Y:S01]  /*04b0*/  LDG.E.CONSTANT R12, desc[UR6][R26.64+0x800] ;  /* 0x000800061a0c7981 */ /* 0x000f22000c1e9900 */
[----:B------:R-:W-:-:S03]  /*04c0*/  VIADD R5, R9, 0x800 ;  /* 0x0000080009057836 */ /* 0x000fc60000000000 */
[----:B------:R-:W4:Y:S01]  /*04d0*/  LDG.E.CONSTANT R19, desc[UR6][R26.64+0xc00] ;  /* 0x000c00061a137981 */ /* 0x000f22000c1e9900 */
[----:B------:R-:W-:-:S05]  /*04e0*/  IMAD.WIDE R4, R5, 0x4, R2 ;  /* 0x0000000405047825 */ /* 0x000fca00078e0202 */
[----:B------:R-:W4:Y:S04]  /*04f0*/  LDG.E.CONSTANT R18, desc[UR6][R4.64] ;  /* 0x0000000604127981 */ /* 0x000f28000c1e9900 */
[----:B------:R-:W4:Y:S04]  /*0500*/  LDG.E.CONSTANT R17, desc[UR6][R4.64+0x400] ;  /* 0x0004000604117981 */ /* 0x000f28000c1e9900 */
[----:B------:R-:W4:Y:S01]  /*0510*/  LDG.E.CONSTANT R16, desc[UR6][R4.64+0x800] ;  /* 0x0008000604107981 */ /* 0x000f22000c1e9900 */
[----:B0-----:R-:W-:-:S03]  /*0520*/  VIADD R23, R9, 0xc00 ;  /* 0x00000c0009177836 */ /* 0x001fc60000000000 */
[----:B------:R-:W4:Y:S01]  /*0530*/  LDG.E.CONSTANT R21, desc[UR6][R4.64+0xc00] ;  /* 0x000c000604157981 */ /* 0x000f22000c1e9900 */
[----:B------:R-:W-:-:S05]  /*0540*/  IMAD.WIDE R2, R23, 0x4, R2 ;  /* 0x0000000417027825 */ /* 0x000fca00078e0202 */
[----:B------:R-:W4:Y:S04]  /*0550*/  LDG.E.CONSTANT R24, desc[UR6][R2.64] ;  /* 0x0000000602187981 */ /* 0x000f28000c1e9900 */
[----:B------:R-:W4:Y:S04]  /*0560*/  LDG.E.CONSTANT R23, desc[UR6][R2.64+0x400] ;  /* 0x0004000602177981 */ /* 0x000f28000c1e9900 */
[----:B------:R-:W4:Y:S04]  /*0570*/  LDG.E.CONSTANT R22, desc[UR6][R2.64+0x800] ;  /* 0x0008000602167981 */ /* 0x000f28000c1e9900 */
[----:B------:R-:W4:Y:S01]  /*0580*/  LDG.E.CONSTANT R25, desc[UR6][R2.64+0xc00] ;  /* 0x000c000602197981 */ /* 0x000f22000c1e9900 */
[----:B------:R-:W-:-:S05]  /*0590*/  VIADD R9, R9, 0x1000 ;  /* 0x0000100009097836 */ /* 0x000fca0000000000 */
[----:B------:R-:W-:Y:S02]  /*05a0*/  ISETP.GE.AND P2, PT, R9, R6, PT ;  /* 0x000000060900720c */ /* 0x000fe40003f46270 */
[----:B--2--5:R-:W-:-:S04]  /*05b0*/  FSETP.GEU.AND P1, PT, R0, R11, PT ;  /* 0x0000000b0000720b */ /* 0x024fc80003f2e000 */
[----:B------:R-:W-:-:S04]  /*05c0*/  FSEL R11, R11, R0, !P1 ;  /* 0x000000000b0b7208 */ /* 0x000fc80004800000 */
[----:B---3--:R-:W-:-:S04]  /*05d0*/  FSETP.GEU.AND P1, PT, R11, R8, PT ;  /* 0x000000080b00720b */ /* 0x008fc80003f2e000 */
[----:B------:R-:W-:-:S04]  /*05e0*/  FSEL R11, R8, R11, !P1 ;  /* 0x0000000b080b7208 */ /* 0x000fc80004800000 */
[----:B----4-:R-:W-:-:S04]  /*05f0*/  FSETP.GEU.AND P1, PT, R11, R10, PT ;  /* 0x0000000a0b00720b */ /* 0x010fc80003f2e000 */
[----:B------:R-:W-:-:S04]  /*0600*/  FSEL R10, R10, R11, !P1 ;  /* 0x0000000b0a0a7208 */ /* 0x000fc80004800000 */
[----:B------:R-:W-:-:S04]  /*0610*/  FSETP.GEU.AND P1, PT, R10, R15, PT ;  /* 0x0000000f0a00720b */ /* 0x000fc80003f2e000 */
        /* <DEDUP_REMOVED lines=24> */
[----:B------:R-:W-:Y:S01]  /*07a0*/  FSEL R0, R25, R0, !P1 ;  /* 0x0000000019007208 */ /* 0x000fe20004800000 */
[----:B------:R-:W-:Y:S08]  /*07b0*/  @!P2 BRA `(.L_x_13) ;  /* 0xfffffffc0014a947 */ /* 0x000ff0000383ffff */
.L_x_12:
[----:B------:R-:W-:Y:S05]  /*07c0*/  BSYNC.RECONVERGENT B2 ;  /* 0x0000000000027941 */ /* 0x000fea0003800200 */
.L_x_11:
[----:B------:R-:W-:Y:S01]  /*07d0*/  IMAD.IADD R2, R20, 0x1, -R9 ;  /* 0x0000000114027824 */ /* 0x000fe200078e0a09 */
[----:B------:R-:W-:Y:S04]  /*07e0*/  BSSY.RECONVERGENT B2, `(.L_x_14) ;  /* 0x0000021000027945 */ /* 0x000fe80003800200 */
[----:B------:R-:W-:-:S13]  /*07f0*/  ISETP.GT.AND P1, PT, R2, 0x400, PT ;  /* 0x000004000200780c */ /* 0x000fda0003f24270 */
[----:B------:R-:W-:Y:S05]  /*0800*/  @!P1 BRA `(.L_x_15) ;  /* 0x0000000000789947 */ /* 0x000fea0003800000 */
[----:B------:R-:W0:Y:S02]  /*0810*/  LDC.64 R4, c[0x0][0x380] ;  /* 0x0000e000ff047b82 */ /* 0x000e240000000a00 */
[----:B0-----:R-:W-:-:S05]  /*0820*/  IMAD.WIDE R2, R9, 0x4, R4 ;  /* 0x0000000409027825 */ /* 0x001fca00078e0204 */
[----:B------:R-:W2:Y:S04]  /*0830*/  LDG.E.CONSTANT R11, desc[UR6][R2.64] ;  /* 0x00000006020b7981 */ /* 0x000ea8000c1e9900 */
[----:B------:R-:W3:Y:S04]  /*0840*/  LDG.E.CONSTANT R13, desc[UR6][R2.64+0x400] ;  /* 0x00040006020d7981 */ /* 0x000ee8000c1e9900 */
[----:B------:R-:W4:Y:S01]  /*0850*/  LDG.E.CONSTANT R15, desc[UR6][R2.64+0x800] ;  /* 0x00080006020f7981 */ /* 0x000f22000c1e9900 */
[----:B------:R-:W-:-:S03]  /*0860*/  VIADD R19, R9, 0x400 ;  /* 0x0000040009137836 */ /* 0x000fc60000000000 */
[----:B------:R-:W4:Y:S01]  /*0870*/  LDG.E.CONSTANT R17, desc[UR6][R2.64+0xc00] ;  /* 0x000c000602117981 */ /* 0x000f22000c1e9900 */
[----:B------:R-:W-:-:S05]  /*0880*/  IMAD.WIDE R4, R19, 0x4, R4 ;  /* 0x0000000413047825 */ /* 0x000fca00078e0204 */
[----:B------:R-:W4:Y:S04]  /*0890*/  LDG.E.CONSTANT R19, desc[UR6][R4.64] ;  /* 0x0000000604137981 */ /* 0x000f28000c1e9900 */
[----:B------:R-:W4:Y:S04]  /*08a0*/  LDG.E.CONSTANT R21, desc[UR6][R4.64+0x400] ;  /* 0x0004000604157981 */ /* 0x000f28000c1e9900 */
[----:B------:R-:W4:Y:S04]  /*08b0*/  LDG.E.CONSTANT R23, desc[UR6][R4.64+0x800] ;  /* 0x0008000604177981 */ /* 0x000f28000c1e9900 */
[----:B------:R-:W4:Y:S01]  /*08c0*/  LDG.E.CONSTANT R25, desc[UR6][R4.64+0xc00] ;  /* 0x000c000604197981 */ /* 0x000f22000c1e9900 */
[----:B------:R-:W-:Y:S01]  /*08d0*/  VIADD R9, R9, 0x800 ;  /* 0x0000080009097836 */ /* 0x000fe20000000000 */
        /* <DEDUP_REMOVED lines=13> */
[----:B------:R-:W-:Y:S02]  /*09b0*/  FSEL R0, R23, R0, !P0 ;  /* 0x0000000017007208 */ /* 0x000fe40004000000 */
[----:B------:R-:W-:Y:S02]  /*09c0*/  PLOP3.LUT P0, PT, PT, PT, PT, 0x8, 0x80 ;  /* 0x000000000080781c */ /* 0x000fe40003f0e170 */
[----:B------:R-:W-:-:S04]  /*09d0*/  FSETP.GEU.AND P1, PT, R0, R25, PT ;  /* 0x000000190000720b */ /* 0x000fc80003f2e000 */
[----:B------:R-:W-:-:S09]  /*09e0*/  FSEL R0, R25, R0, !P1 ;  /* 0x0000000019007208 */ /* 0x000fd20004800000 */
.L_x_15:
[----:B------:R-:W-:Y:S05]  /*09f0*/  BSYNC.RECONVERGENT B2 ;  /* 0x0000000000027941 */ /* 0x000fea0003800200 */
.L_x_14:
[----:B------:R-:W-:-:S13]  /*0a00*/  ISETP.LT.OR P0, PT, R9, R20, P0 ;  /* 0x000000140900720c */ /* 0x000fda0000701670 */
[----:B------:R-:W-:Y:S05]  /*0a10*/  @!P0 BRA `(.L_x_7) ;  /* 0x0000000000388947 */ /* 0x000fea0003800000 */
[----:B------:R-:W0:Y:S02]  /*0a20*/  LDC.64 R2, c[0x0][0x380] ;  /* 0x0000e000ff027b82 */ /* 0x000e240000000a00 */
[----:B0-----:R-:W-:-:S05]  /*0a30*/  IMAD.WIDE R2, R9, 0x4, R2 ;  /* 0x0000000409027825 */ /* 0x001fca00078e0202 */
[----:B------:R-:W2:Y:S04]  /*0a40*/  LDG.E.CONSTANT R5, desc[UR6][R2.64] ;  /* 0x0000000602057981 */ /* 0x000ea8000c1e9900 */
[----:B------:R-:W3:Y:S04]  /*0a50*/  LDG.E.CONSTANT R9, desc[UR6][R2.64+0x400] ;  /* 0x0004000602097981 */ /* 0x000ee8000c1e9900 */
[----:B------:R-:W4:Y:S04]  /*0a60*/  LDG.E.CONSTANT R11, desc[UR6][R2.64+0x800] ;  /* 0x00080006020b7981 */ /* 0x000f28000c1e9900 */
[----:B------:R-:W4:Y:S01]  /*0a70*/  LDG.E.CONSTANT R13, desc[UR6][R2.64+0xc00] ;  /* 0x000c0006020d7981 */ /* 0x000f22000c1e9900 */
[----:B--2--5:R-:W-:-:S04]  /*0a80*/  FSETP.GEU.AND P0, PT, R0, R5, PT ;  /* 0x000000050000720b */ /* 0x024fc80003f0e000 */
[----:B------:R-:W-:-:S04]  /*0a90*/  FSEL R0, R5, R0, !P0 ;  /* 0x0000000005007208 */ /* 0x000fc80004000000 */
[----:B---3--:R-:W-:-:S04]  /*0aa0*/  FSETP.GEU.AND P0, PT, R0, R9, PT ;  /* 0x000000090000720b */ /* 0x008fc80003f0e000 */
[----:B------:R-:W-:-:S04]  /*0ab0*/  FSEL R0, R9, R0, !P0 ;  /* 0x0000000009007208 */ /* 0x000fc80004000000 */
[----:B----4-:R-:W-:-:S04]  /*0ac0*/  FSETP.GEU.AND P0, PT, R0, R11, PT ;  /* 0x0000000b0000720b */ /* 0x010fc80003f0e000 */
[----:B------:R-:W-:-:S04]  /*0ad0*/  FSEL R0, R11, R0, !P0 ;  /* 0x000000000b007208 */ /* 0x000fc80004000000 */
[----:B------:R-:W-:-:S04]  /*0ae0*/  FSETP.GEU.AND P0, PT, R0, R13, PT ;  /* 0x0000000d0000720b */ /* 0x000fc80003f0e000 */
[----:B------:R-:W-:-:S09]  /*0af0*/  FSEL R0, R13, R0, !P0 ;  /* 0x000000000d007208 */ /* 0x000fd20004000000 */
.L_x_7:
[----:B------:R-:W-:Y:S05]  /*0b00*/  BSYNC.RECONVERGENT B1 ;  /* 0x0000000000017941 */ /* 0x000fea0003800200 */
.L_x_6:
[----:B------:R-:W-:Y:S01]  /*0b10*/  ISETP.GE.AND P0, PT, R20, 0x100, PT ;  /* 0x000001001400780c */ /* 0x000fe20003f06270 */
[----:B-----5:R-:W-:-:S12]  /*0b20*/  IMAD.MOV.U32 R9, RZ, RZ, R0 ;  /* 0x000000ffff097224 */ /* 0x020fd800078e0000 */
[----:B------:R-:W-:Y:S05]  /*0b30*/  @!P0 BRA `(.L_x_16) ;  /* 0x0000000000dc8947 */ /* 0x000fea0003800000 */
[----:B------:R-:W1:Y:S01]  /*0b40*/  S2R R6, SR_LANEID ;  /* 0x0000000000067919 */ /* 0x000e620000000000 */
[----:B------:R-:W2:Y:S02]  /*0b50*/  SHFL.DOWN PT, R0, R9, 0x1, 0x1f ;  /* 0x08201f0009007f89 */ /* 0x000ea400000e0000 */
[C---:B--2---:R-:W-:Y:S02]  /*0b60*/  FSETP.GEU.AND P1, PT, R9.reuse, R0, PT ;  /* 0x000000000900720b */ /* 0x044fe40003f2e000 */
[----:B-1----:R-:W-:Y:S02]  /*0b70*/  ISETP.GT.AND P0, PT, R6, 0x1e, PT ;  /* 0x0000001e0600780c */ /* 0x002fe40003f04270 */
[----:B------:R-:W-:Y:S02]  /*0b80*/  FSEL R0, R0, R9, !P1 ;  /* 0x0000000900007208 */ /* 0x000fe40004800000 */
[----:B------:R-:W-:Y:S02]  /*0b90*/  ISETP.NE.AND P2, PT, R6, RZ, PT ;  /* 0x000000ff0600720c */ /* 0x000fe40003f45270 */
[----:B------:R-:W-:-:S02]  /*0ba0*/  FSEL R0, R9, R0, P0 ;  /* 0x0000000009007208 */ /* 0x000fc40000000000 */
[----:B------:R-:W-:-:S03]  /*0bb0*/  ISETP.GT.AND P0, PT, R6, 0x1d, PT ;  /* 0x0000001d0600780c */ /* 0x000fc60003f04270 */
[----:B0-----:R-:W0:Y:S06]  /*0bc0*/  SHFL.DOWN PT, R3, R0, 0x2, 0x1f ;  /* 0x08401f0000037f89 */ /* 0x001e2c00000e0000 */
[----:B------:R-:W1:Y:S01]  /*0bd0*/  @!P2 S2R R5, SR_CgaCtaId ;  /* 0x000000000005a919 */ /* 0x000e620000008800 */
[----:B------:R-:W-:Y:S02]  /*0be0*/  @!P2 MOV R4, 0x400 ;  /* 0x000004000004a802 */ /* 0x000fe40000000f00 */
[----:B------:R-:W-:-:S04]  /*0bf0*/  @!P2 SHF.R.U32.HI R2, RZ, 0x3, R7 ;  /* 0x00000003ff02a819 */ /* 0x000fc80000011607 */
[----:B------:R-:W-:Y:S02]  /*0c00*/  @!P2 LOP3.LUT R2, R2, 0x7c, RZ, 0xc0, !PT ;  /* 0x0000007c0202a812 */ /* 0x000fe400078ec0ff */
[----:B0-----:R-:W-:-:S04]  /*0c10*/  FSETP.GEU.AND P1, PT, R0, R3, PT ;  /* 0x000000030000720b */ /* 0x001fc80003f2e000 */
[----:B------:R-:W-:Y:S02]  /*0c20*/  @!P0 FSEL R0, R3, R0, !P1 ;  /* 0x0000000003008208 */ /* 0x000fe40004800000 */
[----:B------:R-:W-:-:S03]  /*0c30*/  ISETP.GT.AND P0, PT, R6, 0x1b, PT ;  /* 0x0000001b0600780c */ /* 0x000fc60003f04270 */
[----:B------:R-:W0:Y:S01]  /*0c40*/  SHFL.DOWN PT, R3, R0, 0x4, 0x1f ;  /* 0x08801f0000037f89 */ /* 0x000e2200000e0000 */
[----:B-1----:R-:W-:-:S05]  /*0c50*/  @!P2 LEA R5, R5, R4, 0x18 ;  /* 0x000000040505a211 */ /* 0x002fca00078ec0ff */
[----:B------:R-:W-:Y:S01]  /*0c60*/  @!P2 IMAD.IADD R2, R2, 0x1, R5 ;  /* 0x000000010202a824 */ /* 0x000fe200078e0205 */
[----:B0-----:R-:W-:-:S04]  /*0c70*/  FSETP.GEU.AND P1, PT, R0, R3, PT ;  /* 0x000000030000720b */ /* 0x001fc80003f2e000 */
[----:B------:R-:W-:Y:S02]  /*0c80*/  @!P0 FSEL R0, R3, R0, !P1 ;  /* 0x0000000003008208 */ /* 0x000fe40004800000 */
[----:B------:R-:W-:-:S03]  /*0c90*/  ISETP.GT.AND P0, PT, R6, 0x17, PT ;  /* 0x000000170600780c */ /* 0x000fc60003f04270 */
[----:B------:R-:W0:Y:S02]  /*0ca0*/  SHFL.DOWN PT, R3, R0, 0x8, 0x1f ;  /* 0x09001f0000037f89 */ /* 0x000e2400000e0000 */
[----:B0-----:R-:W-:-:S08]  /*0cb0*/  FSETP.GEU.AND P1, PT, R0, R3, PT ;  /* 0x000000030000720b */ /* 0x001fd00003f2e000 */
[----:B------:R-:W-:Y:S02]  /*0cc0*/  @!P0 FSEL R0, R3, R0, !P1 ;  /* 0x0000000003008208 */ /* 0x000fe40004800000 */
[----:B------:R-:W-:-:S03]  /*0cd0*/  ISETP.GT.AND P1, PT, R6, 0xf, PT ;  /* 0x0000000f0600780c */ /* 0x000fc60003f24270 */
[----:B------:R-:W0:Y:S02]  /*0ce0*/  SHFL.DOWN PT, R3, R0, 0x10, 0x1f ;  /* 0x0a001f0000037f89 */ /* 0x000e2400000e0000 */
[----:B0-----:R-:W-:-:S04]  /*0cf0*/  FSETP.GEU.AND P0, PT, R0, R3, PT ;  /* 0x000000030000720b */ /* 0x001fc80003f0e000 */
[----:B------:R-:W-:Y:S02]  /*0d00*/  FSEL R3, R3, R0, !P0 ;  /* 0x0000000003037208 */ /* 0x000fe40004000000 */
[----:B------:R-:W-:Y:S02]  /*0d10*/  ISETP.NE.AND P0, PT, R7, RZ, PT ;  /* 0x000000ff0700720c */ /* 0x000fe40003f05270 */
[----:B------:R-:W-:Y:S01]  /*0d20*/  FSEL R0, R0, R3, P1 ;  /* 0x0000000300007208 */ /* 0x000fe20000800000 */
[----:B------:R0:W-:Y:S01]  /*0d30*/  @!P2 STS [R2+0x8], R3 ;  /* 0x000008030200a388 */ /* 0x0001e20000000800 */
[----:B------:R-:W-:Y:S09]  /*0d40*/  BAR.SYNC.DEFER_BLOCKING 0x0 ;  /* 0x0000000000007b1d */ /* 0x000ff20000010000 */
[----:B0-----:R-:W-:Y:S05]  /*0d50*/  @P0 BRA `(.L_x_17) ;  /* 0x0000003c00e00947 */ /* 0x001fea0003800000 */
[----:B------:R-:W0:Y:S01]  /*0d60*/  S2UR UR5, SR_CgaCtaId ;  /* 0x00000000000579c3 */ /* 0x000e220000008800 */
[----:B------:R-:W-:Y:S02]  /*0d70*/  UMOV UR4, 0x400 ;  /* 0x0000040000047882 */ /* 0x000fe40000000000 */
[----:B0-----:R-:W-:-:S09]  /*0d80*/  ULEA UR4, UR5, UR4, 0x18 ;  /* 0x0000000405047291 */ /* 0x001fd2000f8ec0ff */
[----:B------:R-:W0:Y:S04]  /*0d90*/  LDS R3, [UR4+0xc] ;  /* 0x00000c04ff037984 */ /* 0x000e280008000800 */
[----:B------:R-:W1:Y:S04]  /*0da0*/  LDS.128 R4, [UR4+0x10] ;  /* 0x00001004ff047984 */ /* 0x000e680008000c00 */
[----:B------:R-:W2:Y:S01]  /*0db0*/  LDS.64 R8, [UR4+0x20] ;  /* 0x00002004ff087984 */ /* 0x000ea20008000a00 */
[----:B0-----:R-:W-:-:S04]  /*0dc0*/  FSETP.GEU.AND P1, PT, R0, R3, PT ;  /* 0x000000030000720b */ /* 0x001fc80003f2e000 */
[----:B------:R-:W-:-:S04]  /*0dd0*/  FSEL R3, R3, R0, !P1 ;  /* 0x0000000003037208 */ /* 0x000fc80004800000 */
[----:B-1----:R-:W-:-:S04]  /*0de0*/  FSETP.GEU.AND P1, PT, R3, R4, PT ;  /* 0x000000040300720b */ /* 0x002fc80003f2e000 */
[----:B------:R-:W-:-:S04]  /*0df0*/  FSEL R4, R4, R3, !P1 ;  /* 0x0000000304047208 */ /* 0x000fc80004800000 */
[----:B------:R-:W-:-:S04]  /*0e00*/  FSETP.GEU.AND P1, PT, R4, R5, PT ;  /* 0x000000050400720b */ /* 0x000fc80003f2e000 */
[----:B------:R-:W-:-:S04]  /*0e10*/  FSEL R5, R5, R4, !P1 ;  /* 0x0000000405057208 */ /* 0x000fc80004800000 */
[----:B------:R-:W-:-:S04]  /*0e20*/  FSETP.GEU.AND P1, PT, R5, R6, PT ;  /* 0x000000060500720b */ /* 0x000fc80003f2e000 */
[----:B------:R-:W-:-:S04]  /*0e30*/  FSEL R6, R6, R5, !P1 ;  /* 0x0000000506067208 */ /* 0x000fc80004800000 */
[----:B------:R-:W-:-:S04]  /*0e40*/  FSETP.GEU.AND P1, PT, R6, R7, PT ;  /* 0x000000070600720b */ /* 0x000fc80003f2e000 */
[----:B------:R-:W-:-:S04]  /*0e50*/  FSEL R7, R7, R6, !P1 ;  /* 0x0000000607077208 */ /* 0x000fc80004800000 */
[----:B--2---:R-:W-:-:S04]  /*0e60*/  FSETP.GEU.AND P1, PT, R7, R8, PT ;  /* 0x000000080700720b */ /* 0x004fc80003f2e000 */
[----:B------:R-:W-:-:S04]  /*0e70*/  FSEL R0, R8, R7, !P1 ;  /* 0x0000000708007208 */ /* 0x000fc80004800000 */
[----:B------:R-:W-:-:S04]  /*0e80*/  FSETP.GEU.AND P1, PT, R0, R9, PT ;  /* 0x000000090000720b */ /* 0x000fc80003f2e000 */
[----:B------:R-:W-:Y:S01]  /*0e90*/  FSEL R0, R9, R0, !P1 ;  /* 0x0000000009007208 */ /* 0x000fe20004800000 */
[----:B------:R-:W-:Y:S08]  /*0ea0*/  BRA `(.L_x_17) ;  /* 0x0000003c008c7947 */ /* 0x000ff00003800000 */
.L_x_16:
[----:B------:R-:W-:Y:S01]  /*0eb0*/  LOP3.LUT R0, R7, 0x3e0, RZ, 0xc0, !PT ;  /* 0x000003e007007812 */ /* 0x000fe200078ec0ff */
[----:B------:R-:W1:Y:S03]  /*0ec0*/  S2R R4, SR_LANEID ;  /* 0x0000000000047919 */ /* 0x000e660000000000 */
[----:B------:R-:W-:Y:S01]  /*0ed0*/  LOP3.LUT R5, RZ, R0, RZ, 0x33, !PT ;  /* 0x00000000ff057212 */ /* 0x000fe200078e33ff */
[----:B0-----:R-:W-:-:S04]  /*0ee0*/  VIADD R3, R0, 0x20 ;  /* 0x0000002000037836 */ /* 0x001fc80000000000 */
[----:B------:R-:W-:Y:S01]  /*0ef0*/  IMAD.IADD R5, R5, 0x1, R20 ;  /* 0x0000000105057824 */ /* 0x000fe200078e0214 */
[----:B------:R-:W-:-:S04]  /*0f00*/  ISETP.GT.AND P0, PT, R3, R20, PT ;  /* 0x000000140300720c */ /* 0x000fc80003f04270 */
[----:B------:R-:W-:-:S05]  /*0f10*/  SEL R5, R5, 0x1f, P0 ;  /* 0x0000001f05057807 */ /* 0x000fca0000000000 */
[----:B------:R-:W0:Y:S01]  /*0f20*/  SHFL.DOWN PT, R0, R9, 0x1, R5 ;  /* 0x0820000009007989 */ /* 0x000e2200000e0005 */
[C---:B-1----:R-:W-:Y:S01]  /*0f30*/  ISETP.GE.AND P0, PT, R4.reuse, R5, PT ;  /* 0x000000050400720c */ /* 0x042fe20003f06270 */
[----:B------:R-:W-:Y:S01]  /*0f40*/  VIADD R2, R4, 0x2 ;  /* 0x0000000204027836 */ /* 0x000fe20000000000 */
[----:B0-----:R-:W-:-:S11]  /*0f50*/  FSETP.GEU.AND P1, PT, R9, R0, PT ;  /* 0x000000000900720b */ /* 0x001fd60003f2e000 */
[----:B------:R-:W-:Y:S02]  /*0f60*/  @!P0 FSEL R9, R0, R9, !P1 ;  /* 0x0000000900098208 */ /* 0x000fe40004800000 */
[----:B------:R-:W-:Y:S01]  /*0f70*/  ISETP.GT.AND P0, PT, R2, R5, PT ;  /* 0x000000050200720c */ /* 0x000fe20003f04270 */
[----:B------:R-:W-:Y:S02]  /*0f80*/  VIADD R2, R4, 0x4 ;  /* 0x0000000404027836 */ /* 0x000fe40000000000 */
[----:B------:R-:W0:Y:S02]  /*0f90*/  SHFL.DOWN PT, R0, R9, 0x2, R5 ;  /* 0x0840000009007989 */ /* 0x000e2400000e0005 */
[----:B0-----:R-:W-:-:S08]  /*0fa0*/  FSETP.GEU.AND P1, PT, R9, R0, PT ;  /* 0x000000000900720b */ /* 0x001fd00003f2e000 */
[----:B------:R-:W-:Y:S02]  /*0fb0*/  @!P0 FSEL R9, R0, R9, !P1 ;  /* 0x0000000900098208 */ /* 0x000fe40004800000 */
[----:B------:R-:W-:Y:S01]  /*0fc0*/  ISETP.GT.AND P0, PT, R2, R5, PT ;  /* 0x000000050200720c */ /* 0x000fe20003f04270 */
[----:B------:R-:W-:Y:S02]  /*0fd0*/  VIADD R2, R4, 0x8 ;  /* 0x0000000804027836 */ /* 0x000fe40000000000 */
[----:B------:R-:W0:Y:S02]  /*0fe0*/  SHFL.DOWN PT, R0, R9, 0x4, R5 ;  /* 0x0880000009007989 */ /* 0x000e2400000e0005 */
[----:B0-----:R-:W-:-:S08]  /*0ff0*/  FSETP.GEU.AND P1, PT, R9, R0, PT ;  /* 0x000000000900720b */ /* 0x001fd00003f2e000 */
[----:B------:R-:W-:Y:S02]  /*1000*/  @!P0 FSEL R9, R0, R9, !P1 ;  /* 0x0000000900098208 */ /* 0x000fe40004800000 */
[----:B------:R-:W-:Y:S01]  /*1010*/  ISETP.GT.AND P1, PT, R2, R5, PT ;  /* 0x000000050200720c */ /* 0x000fe20003f24270 */
[C---:B------:R-:W-:Y:S01]  /*1020*/  VIADD R2, R4.reuse, 0x10 ;  /* 0x0000001004027836 */ /* 0x040fe20000000000 */
[----:B------:R-:W-:Y:S01]  /*1030*/  ISETP.NE.AND P0, PT, R4, RZ, PT ;  /* 0x000000ff0400720c */ /* 0x000fe20003f05270 */
[----:B------:R-:W0:-:S12]  /*1040*/  SHFL.DOWN PT, R0, R9, 0x8, R5 ;  /* 0x0900000009007989 */ /* 0x000e1800000e0005 */
[----:B------:R-:W1:Y:S01]  /*1050*/  @!P0 S2R R6, SR_CgaCtaId ;  /* 0x0000000000068919 */ /* 0x000e620000008800 */
[----:B------:R-:W-:Y:S02]  /*1060*/  @!P0 MOV R3, 0x400 ;  /* 0x0000040000038802 */ /* 0x000fe40000000f00 */
[----:B0-----:R-:W-:-:S04]  /*1070*/  FSETP.GEU.AND P2, PT, R9, R0, PT ;  /* 0x000000000900720b */ /* 0x001fc80003f4e000 */
[----:B------:R-:W-:Y:S02]  /*1080*/  @!P1 FSEL R9, R0, R9, !P2 ;  /* 0x0000000900099208 */ /* 0x000fe40005000000 */
[----:B------:R-:W-:Y:S02]  /*1090*/  ISETP.GT.AND P1, PT, R2, R5, PT ;  /* 0x000000050200720c */ /* 0x000fe40003f24270 */
[----:B------:R-:W-:Y:S01]  /*10a0*/  @!P0 SHF.R.U32.HI R2, RZ, 0x3, R7 ;  /* 0x00000003ff028819 */ /* 0x000fe20000011607 */
[----:B------:R-:W0:Y:S03]  /*10b0*/  SHFL.DOWN PT, R0, R9, 0x10, R5 ;  /* 0x0a00000009007989 */ /* 0x000e2600000e0005 */
[----:B------:R-:W-:Y:S02]  /*10c0*/  @!P0 LOP3.LUT R2, R2, 0x7c, RZ, 0xc0, !PT ;  /* 0x0000007c02028812 */ /* 0x000fe400078ec0ff */
[----:B-1----:R-:W-:-:S05]  /*10d0*/  @!P0 LEA R3, R6, R3, 0x18 ;  /* 0x0000000306038211 */ /* 0x002fca00078ec0ff */
[----:B------:R-:W-:Y:S01]  /*10e0*/  @!P0 IMAD.IADD R3, R2, 0x1, R3 ;  /* 0x0000000102038824 */ /* 0x000fe200078e0203 */
[----:B0-----:R-:W-:-:S04]  /*10f0*/  FSETP.GEU.AND P2, PT, R9, R0, PT ;  /* 0x000000000900720b */ /* 0x001fc80003f4e000 */
[----:B------:R-:W-:-:S05]  /*1100*/  @!P1 FSEL R9, R0, R9, !P2 ;  /* 0x0000000900099208 */ /* 0x000fca0005000000 */
[----:B------:R-:W-:-:S05]  /*1110*/  IMAD.MOV.U32 R0, RZ, RZ, R9 ;  /* 0x000000ffff007224 */ /* 0x000fca00078e0009 */
[----:B------:R0:W-:Y:S01]  /*1120*/  @!P0 STS [R3+0x8], R0 ;  /* 0x0000080003008388 */ /* 0x0001e20000000800 */
[----:B------:R-:W-:Y:S01]  /*1130*/  BAR.SYNC.DEFER_BLOCKING 0x0 ;  /* 0x0000000000007b1d */ /* 0x000fe20000010000 */
[----:B------:R-:W-:-:S13]  /*1140*/  ISETP.NE.AND P0, PT, R7, RZ, PT ;  /* 0x000000ff0700720c */ /* 0x000fda0003f05270 */
[----:B0-----:R-:W-:Y:S05]  /*1150*/  @P0 BRA `(.L_x_17) ;  /* 0x0000003800e00947 */ /* 0x001fea0003800000 */
[----:B------:R-:W0:Y:S01]  /*1160*/  S2UR UR5, SR_CgaCtaId ;  /* 0x00000000000579c3 */ /* 0x000e220000008800 */
[----:B------:R-:W-:Y:S01]  /*1170*/  UMOV UR4, 0x400 ;  /* 0x0000040000047882 */ /* 0x000fe20000000000 */
[C---:B------:R-:W-:Y:S02]  /*1180*/  ISETP.GT.AND P2, PT, R20.reuse, 0x20, PT ;  /* 0x000000201400780c */ /* 0x040fe40003f44270 */
[----:B------:R-:W-:Y:S01]  /*1190*/  ISETP.GT.AND P1, PT, R20, 0x40, PT ;  /* 0x000000401400780c */ /* 0x000fe20003f24270 */
[----:B0-----:R-:W-:-:S09]  /*11a0*/  ULEA UR4, UR5, UR4, 0x18 ;  /* 0x0000000405047291 */ /* 0x001fd2000f8ec0ff */
[----:B------:R-:W0:Y:S04]  /*11b0*/  LDS R3, [UR4+0xc] ;  /* 0x00000c04ff037984 */ /* 0x000e280008000800 */
[----:B------:R-:W1:Y:S04]  /*11c0*/  LDS.128 R4, [UR4+0x10] ;  /* 0x00001004ff047984 */ /* 0x000e680008000c00 */
[----:B------:R-:W2:Y:S01]  /*11d0*/  LDS.64 R8, [UR4+0x20] ;  /* 0x00002004ff087984 */ /* 0x000ea20008000a00 */
[----:B0-----:R-:W-:-:S04]  /*11e0*/  FSETP.GEU.AND P3, PT, R0, R3, PT ;  /* 0x000000030000720b */ /* 0x001fc80003f6e000 */
[----:B------:R-:W-:Y:S02]  /*11f0*/  @P2 FSEL R0, R3, R0, !P3 ;  /* 0x0000000003002208 */ /* 0x000fe40005800000 */
[----:B------:R-:W-:Y:S02]  /*1200*/  ISETP.GT.AND P2, PT, R20, 0x60, PT ;  /* 0x000000601400780c */ /* 0x000fe40003f44270 */
[----:B-1----:R-:W-:-:S04]  /*1210*/  FSETP.GEU.AND P3, PT, R0, R4, PT ;  /* 0x000000040000720b */ /* 0x002fc80003f6e000 */
[----:B------:R-:W-:Y:S02]  /*1220*/  @P1 FSEL R0, R4, R0, !P3 ;  /* 0x0000000004001208 */ /* 0x000fe40005800000 */
[----:B------:R-:W-:Y:S02]  /*1230*/  ISETP.GT.AND P1, PT, R20, 0x80, PT ;  /* 0x000000801400780c */ /* 0x000fe40003f24270 */
[----:B------:R-:W-:-:S04]  /*1240*/  FSETP.GEU.AND P3, PT, R0, R5, PT ;  /* 0x000000050000720b */ /* 0x000fc80003f6e000 */
        /* <DEDUP_REMOVED lines=8> */
[----:B--2---:R-:W-:-:S04]  /*12d0*/  FSETP.GEU.AND P3, PT, R0, R8, PT ;  /* 0x000000080000720b */ /* 0x004fc80003f6e000 */
[----:B------:R-:W-:-:S04]  /*12e0*/  @P1 FSEL R0, R8, R0, !P3 ;  /* 0x0000000008001208 */ /* 0x000fc80005800000 */
[----:B------:R-:W-:-:S04]  /*12f0*/  FSETP.GEU.AND P1, PT, R0, R9, PT ;  /* 0x000000090000720b */ /* 0x000fc80003f2e000 */
[----:B------:R-:W-:Y:S01]  /*1300*/  @P2 FSEL R0, R9, R0, !P1 ;  /* 0x0000000009002208 */ /* 0x000fe20004800000 */
[----:B------:R-:W-:Y:S08]  /*1310*/  BRA `(.L_x_17) ;  /* 0x0000003800707947 */ /* 0x000ff00003800000 */
.L_x_3:
[----:B------:R-:W0:Y:S01]  /*1320*/  S2R R0, SR_TID.X ;  /* 0x0000000000007919 */ /* 0x000e220000002100 */
[----:B------:R-:W1:Y:S01]  /*1330*/  LDC.64 R2, c[0x0][0x380] ;  /* 0x0000e000ff027b82 */ /* 0x000e620000000a00 */
[----:B0-----:R-:W-:-:S04]  /*1340*/  IMAD.SHL.U32 R5, R0, 0x4, RZ ;  /* 0x0000000400057824 */ /* 0x001fc800078e00ff */
[----:B-1----:R-:W-:-:S05]  /*1350*/  IMAD.WIDE.U32 R2, R5, 0x4, R2 ;  /* 0x0000000405027825 */ /* 0x002fca00078e0002 */
[----:B------:R-:W2:Y:S04]  /*1360*/  LDG.E.128.CONSTANT R4, desc[UR6][R2.64] ;  /* 0x0000000602047981 */ /* 0x000ea8000c1e9d00 */
[----:B------:R-:W3:Y:S04]  /*1370*/  LDG.E.128.CONSTANT R8, desc[UR6][R2.64+0x1000] ;  /* 0x0010000602087981 */ /* 0x000ee8000c1e9d00 */
[----:B------:R-:W4:Y:S04]  /*1380*/  LDG.E.128.CONSTANT R12, desc[UR6][R2.64+0x2000] ;  /* 0x00200006020c7981 */ /* 0x000f28000c1e9d00 */
[----:B------:R-:W5:Y:S01]  /*1390*/  LDG.E.128.CONSTANT R16, desc[UR6][R2.64+0x3000] ;  /* 0x0030000602107981 */ /* 0x000f62000c1e9d00 */
[----:B------:R-:W-:Y:S01]  /*13a0*/  IMAD.MOV.U32 R23, RZ, RZ, 0x1000 ;  /* 0x00001000ff177424 */ /* 0x000fe200078e00ff */
[----:B--2---:R-:W-:-:S02]  /*13b0*/  FSETP.GEU.AND P0, PT, R4, R5, PT ;  /* 0x000000050400720b */ /* 0x004fc40003f0e000 */
[----:B------:R-:W-:Y:S02]  /*13c0*/  FSETP.GEU.AND P1, PT, R6, R7, PT ;  /* 0x000000070600720b */ /* 0x000fe40003f2e000 */
[----:B---3--:R-:W-:Y:S02]  /*13d0*/  FSETP.GEU.AND P2, PT, R8, R9, PT ;  /* 0x000000090800720b */ /* 0x008fe40003f4e000 */
[----:B------:R-:W-:Y:S02]  /*13e0*/  FSETP.GEU.AND P3, PT, R10, R11, PT ;  /* 0x0000000b0a00720b */ /* 0x000fe40003f6e000 */
[----:B------:R-:W-:Y:S02]  /*13f0*/  FSEL R4, R5, R4, !P0 ;  /* 0x0000000405047208 */ /* 0x000fe40004000000 */
[----:B------:R-:W-:Y:S02]  /*1400*/  FSEL R7, R7, R6, !P1 ;  /* 0x0000000607077208 */ /* 0x000fe40004800000 */
[----:B------:R-:W-:-:S02]  /*1410*/  FSEL R8, R9, R8, !P2 ;  /* 0x0000000809087208 */ /* 0x000fc40005000000 */
[----:B------:R-:W-:Y:S02]  /*1420*/  FSEL R11, R11, R10, !P3 ;  /* 0x0000000a0b0b7208 */ /* 0x000fe40005800000 */
[----:B----4-:R-:W-:Y:S02]  /*1430*/  FSETP.GEU.AND P0, PT, R12, R13, PT ;  /* 0x0000000d0c00720b */ /* 0x010fe40003f0e000 */
[----:B------:R-:W-:Y:S02]  /*1440*/  FSETP.GEU.AND P1, PT, R14, R15, PT ;  /* 0x0000000f0e00720b */ /* 0x000fe40003f2e000 */
[----:B-----5:R-:W-:Y:S02]  /*1450*/  FSETP.GEU.AND P2, PT, R16, R17, PT ;  /* 0x000000111000720b */ /* 0x020fe40003f4e000 */
[----:B------:R-:W-:Y:S02]  /*1460*/  FSETP.GEU.AND P3, PT, R18, R19, PT ;  /* 0x000000131200720b */ /* 0x000fe40003f6e000 */
[----:B------:R-:W-:-:S02]  /*1470*/  FSEL R12, R13, R12, !P0 ;  /* 0x0000000c0d0c7208 */ /* 0x000fc40004000000 */
[----:B------:R-:W-:Y:S02]  /*1480*/  FSEL R15, R15, R14, !P1 ;  /* 0x0000000e0f0f7208 */ /* 0x000fe40004800000 */
[----:B------:R-:W-:Y:S02]  /*1490*/  FSEL R16, R17, R16, !P2 ;  /* 0x0000001011107208 */ /* 0x000fe40005000000 */
[----:B------:R-:W-:Y:S02]  /*14a0*/  FSEL R19, R19, R18, !P3 ;  /* 0x0000001213137208 */ /* 0x000fe40005800000 */
[----:B------:R-:W-:Y:S02]  /*14b0*/  FSETP.GEU.AND P2, PT, R12, R15, PT ;  /* 0x0000000f0c00720b */ /* 0x000fe40003f4e000 */
[----:B------:R-:W-:Y:S02]  /*14c0*/  FSETP.GEU.AND P3, PT, R16, R19, PT ;  /* 0x000000131000720b */ /* 0x000fe40003f6e000 */
[----:B------:R-:W-:-:S02]  /*14d0*/  FSETP.GEU.AND P1, PT, R8, R11, PT ;  /* 0x0000000b0800720b */ /* 0x000fc40003f2e000 */
[----:B------:R-:W-:Y:S02]  /*14e0*/  FSEL R12, R15, R12, !P2 ;  /* 0x0000000c0f0c7208 */ /* 0x000fe40005000000 */
[----:B------:R-:W-:Y:S02]  /*14f0*/  FSEL R19, R19, R16, !P3 ;  /* 0x0000001013137208 */ /* 0x000fe40005800000 */
[----:B------:R-:W-:Y:S02]  /*1500*/  FSEL R11, R11, R8, !P1 ;  /* 0x000000080b0b7208 */ /* 0x000fe40004800000 */
[----:B------:R-:W-:Y:S02]  /*1510*/  FSETP.GEU.AND P0, PT, R4, R7, PT ;  /* 0x000000070400720b */ /* 0x000fe40003f0e000 */
[----:B------:R-:W-:Y:S02]  /*1520*/  FSETP.GEU.AND P1, PT, R12, R19, PT ;  /* 0x000000130c00720b */ /* 0x000fe40003f2e000 */
[----:B------:R-:W-:-:S02]  /*1530*/  FSEL R4, R7, R4, !P0 ;  /* 0x0000000407047208 */ /* 0x000fc40004000000 */
[----:B------:R-:W-:Y:S02]  /*1540*/  FSEL R19, R19, R12, !P1 ;  /* 0x0000000c13137208 */ /* 0x000fe40004800000 */
[----:B------:R-:W-:Y:S02]  /*1550*/  ISETP.GE.U32.AND P1, PT, R20, 0x2000, PT ;  /* 0x000020001400780c */ /* 0x000fe40003f26070 */
[----:B------:R-:W-:-:S04]  /*1560*/  FSETP.GEU.AND P0, PT, R4, R11, PT ;  /* 0x0000000b0400720b */ /* 0x000fc80003f0e000 */
[----:B------:R-:W-:-:S04]  /*1570*/  FSEL R4, R11, R4, !P0 ;  /* 0x000000040b047208 */ /* 0x000fc80004000000 */
[----:B------:R-:W-:-:S04]  /*1580*/  FSETP.GEU.AND P0, PT, R4, R19, PT ;  /* 0x000000130400720b */ /* 0x000fc80003f0e000 */
[----:B------:R-:W-:Y:S01]  /*1590*/  FSEL R21, R19, R4, !P0 ;  /* 0x0000000413157208 */ /* 0x000fe20004000000 */
[----:B------:R-:W-:Y:S08]  /*15a0*/  @!P1 BRA `(.L_x_18) ;  /* 0x0000000000bc9947 */ /* 0x000ff00003800000 */
[----:B------:R-:W0:Y:S01]  /*15b0*/  LDC R24, c[0x0][0x390] ;  /* 0x0000e400ff187b82 */ /* 0x000e220000000800 */
[----:B------:R-:W-:Y:S02]  /*15c0*/  VIADD R22, R20, 0xfffff000 ;  /* 0xfffff00014167836 */ /* 0x000fe40000000000 */
[----:B------:R-:W-:-:S07]  /*15d0*/  IMAD.MOV.U32 R23, RZ, RZ, 0x1000 ;  /* 0x00001000ff177424 */ /* 0x000fce00078e00ff */
.L_x_20:
[----:B------:R-:W-:-:S05]  /*15e0*/  IMAD.WIDE R26, R23, 0x4, R2 ;  /* 0x00000004171a7825 */ /* 0x000fca00078e0202 */
[----:B------:R-:W2:Y:S04]  /*15f0*/  LDG.E.128.CONSTANT R8, desc[UR6][R26.64] ;  /* 0x000000061a087981 */ /* 0x000ea8000c1e9d00 */
[----:B------:R-:W3:Y:S04]  /*1600*/  LDG.E.128.CONSTANT R12, desc[UR6][R26.64+0x1000] ;  /* 0x001000061a0c7981 */ /* 0x000ee8000c1e9d00 */
[----:B------:R-:W4:Y:S04]  /*1610*/  LDG.E.128.CONSTANT R16, desc[UR6][R26.64+0x2000] ;  /* 0x002000061a107981 */ /* 0x000f28000c1e9d00 */
[----:B------:R-:W5:Y:S01]  /*1620*/  LDG.E.128.CONSTANT R4, desc[UR6][R26.64+0x3000] ;  /* 0x003000061a047981 */ /* 0x000f62000c1e9d00 */
[----:B0-----:R-:W-:Y:S01]  /*1630*/  IMAD.MOV.U32 R20, RZ, RZ, R24 ;  /* 0x000000ffff147224 */ /* 0x001fe200078e0018 */
        /* <DEDUP_REMOVED lines=14> */
[----:B------:R-:W-:Y:S01]  /*1720*/  FSEL R18, R4, R19, !P2 ;  /* 0x0000001304127208 */ /* 0x000fe20005000000 */
[----:B------:R-:W-:Y:S01]  /*1730*/  IMAD.IADD R4, R20, 0x1, -R23 ;  /* 0x0000000114047824 */ /* 0x000fe200078e0a17 */
[----:B------:R-:W-:Y:S02]  /*1740*/  FSEL R5, R6, R5, !P3 ;  /* 0x0000000506057208 */ /* 0x000fe40005800000 */
[----:B------:R-:W-:Y:S02]  /*1750*/  FSETP.GEU.AND P0, PT, R21, R8, PT ;  /* 0x000000081500720b */ /* 0x000fe40003f0e000 */
[----:B------:R-:W-:Y:S02]  /*1760*/  FSETP.GEU.AND P1, PT, R10, R13, PT ;  /* 0x0000000d0a00720b */ /* 0x000fe40003f2e000 */
[----:B------:R-:W-:-:S02]  /*1770*/  FSETP.GEU.AND P2, PT, R14, R17, PT ;  /* 0x000000110e00720b */ /* 0x000fc40003f4e000 */
[----:B------:R-:W-:Y:S02]  /*1780*/  FSETP.GEU.AND P3, PT, R18, R5, PT ;  /* 0x000000051200720b */ /* 0x000fe40003f6e000 */
[----:B------:R-:W-:Y:S02]  /*1790*/  FSEL R8, R8, R21, !P0 ;  /* 0x0000001508087208 */ /* 0x000fe40004000000 */
[----:B------:R-:W-:Y:S02]  /*17a0*/  FSEL R13, R13, R10, !P1 ;  /* 0x0000000a0d0d7208 */ /* 0x000fe40004800000 */
[----:B------:R-:W-:Y:S02]  /*17b0*/  FSEL R14, R17, R14, !P2 ;  /* 0x0000000e110e7208 */ /* 0x000fe40005000000 */
[----:B------:R-:W-:Y:S02]  /*17c0*/  FSEL R5, R5, R18, !P3 ;  /* 0x0000001205057208 */ /* 0x000fe40005800000 */
[----:B------:R-:W-:-:S02]  /*17d0*/  FSETP.GEU.AND P0, PT, R8, R13, PT ;  /* 0x0000000d0800720b */ /* 0x000fc40003f0e000 */
[----:B------:R-:W-:Y:S02]  /*17e0*/  FSETP.GEU.AND P1, PT, R14, R5, PT ;  /* 0x000000050e00720b */ /* 0x000fe40003f2e000 */
[----:B------:R-:W-:Y:S02]  /*17f0*/  FSEL R8, R13, R8, !P0 ;  /* 0x000000080d087208 */ /* 0x000fe40004000000 */
[----:B------:R-:W-:Y:S02]  /*1800*/  FSEL R5, R5, R14, !P1 ;  /* 0x0000000e05057208 */ /* 0x000fe40004800000 */
[----:B------:R-:W-:Y:S02]  /*1810*/  ISETP.GE.AND P1, PT, R4, 0x1000, PT ;  /* 0x000010000400780c */ /* 0x000fe40003f26270 */
[----:B------:R-:W-:-:S04]  /*1820*/  FSETP.GEU.AND P0, PT, R8, R5, PT ;  /* 0x000000050800720b */ /* 0x000fc80003f0e000 */
[----:B------:R-:W-:-:S04]  /*1830*/  FSEL R5, R5, R8, !P0 ;  /* 0x0000000805057208 */ /* 0x000fc80004000000 */
[----:B------:R-:W-:-:S04]  /*1840*/  FSETP.GEU.AND P0, PT, R5, R7, PT ;  /* 0x000000070500720b */ /* 0x000fc80003f0e000 */
[----:B------:R-:W-:Y:S01]  /*1850*/  FSEL R21, R7, R5, !P0 ;  /* 0x0000000507157208 */ /* 0x000fe20004000000 */
[----:B------:R-:W-:Y:S08]  /*1860*/  @!P1 BRA `(.L_x_19) ;  /* 0x00000008009c9947 */ /* 0x000ff00003800000 */
[----:B------:R-:W-:-:S05]  /*1870*/  VIADD R23, R23, 0x1000 ;  /* 0x0000100017177836 */ /* 0x000fca0000000000 */
[----:B------:R-:W-:-:S13]  /*1880*/  ISETP.GT.AND P0, PT, R23, R22, PT ;  /* 0x000000161700720c */ /* 0x000fda0003f04270 */
[----:B------:R-:W-:Y:S05]  /*1890*/  @!P0 BRA `(.L_x_20) ;  /* 0xfffffffc00508947 */ /* 0x000fea000383ffff */
.L_x_18:
[----:B------:R-:W-:-:S13]  /*18a0*/  ISETP.GE.AND P0, PT, R23, R20, PT ;  /* 0x000000141700720c */ /* 0x000fda0003f06270 */
[----:B------:R-:W-:Y:S05]  /*18b0*/  @P0 BRA `(.L_x_19) ;  /* 0x0000000800880947 */ /* 0x000fea0003800000 */
[----:B------:R-:W-:Y:S01]  /*18c0*/  IMAD.IADD R9, R20, 0x1, -R23 ;  /* 0x0000000114097824 */ /* 0x000fe200078e0a17 */
[----:B------:R-:W-:Y:S04]  /*18d0*/  BSSY.RECONVERGENT B1, `(.L_x_19) ;  /* 0x00000a0000017945 */ /* 0x000fe80003800200 */
[----:B------:R-:W-:-:S13]  /*18e0*/  ISETP.GE.AND P0, PT, R0, R9, PT ;  /* 0x000000090000720c */ /* 0x000fda0003f06270 */
[----:B------:R-:W-:Y:S05]  /*18f0*/  @P0 BRA `(.L_x_21) ;  /* 0x0000000800740947 */ /* 0x000fea0003800000 */
[----:B------:R-:W-:Y:S01]  /*1900*/  LOP3.LUT R2, RZ, R0, RZ, 0x33, !PT ;  /* 0x00000000ff027212 */ /* 0x000fe200078e33ff */
[----:B------:R-:W-:Y:S01]  /*1910*/  BSSY.RECONVERGENT B2, `(.L_x_22) ;  /* 0x0000016000027945 */ /* 0x000fe20003800200 */
[----:B------:R-:W-:Y:S02]  /*1920*/  IMAD.MOV.U32 R8, RZ, RZ, R0 ;  /* 0x000000ffff087224 */ /* 0x000fe400078e0000 */
[----:B------:R-:W-:-:S04]  /*1930*/  IADD3 R2, PT, PT, -R23, R20, R2 ;  /* 0x0000001417027210 */ /* 0x000fc80007ffe102 */
[C---:B------:R-:W-:Y:S02]  /*1940*/  LOP3.LUT R3, R2.reuse, 0x300, RZ, 0xc0, !PT ;  /* 0x0000030002037812 */ /* 0x040fe400078ec0ff */
[----:B------:R-:W-:Y:S02]  /*1950*/  ISETP.GE.U32.AND P2, PT, R2, 0x300, PT ;  /* 0x000003000200780c */ /* 0x000fe40003f46070 */
[----:B------:R-:W-:-:S13]  /*1960*/  ISETP.NE.AND P0, PT, R3, 0x300, PT ;  /* 0x000003000300780c */ /* 0x000fda0003f05270 */
[----:B------:R-:W-:Y:S05]  /*1970*/  @!P0 BRA `(.L_x_23) ;  /* 0x00000000003c8947 */ /* 0x000fea0003800000 */
[----:B------:R-:W0:Y:S01]  /*1980*/  LDC.64 R4, c[0x0][0x380] ;  /* 0x0000e000ff047b82 */ /* 0x000e220000000a00 */
[----:B------:R-:W-:Y:S01]  /*1990*/  LEA.HI R2, R2, 0x1, RZ, 0x18 ;  /* 0x0000000102027811 */ /* 0x000fe200078fc0ff */
[----:B------:R-:W-:Y:S02]  /*19a0*/  IMAD.IADD R7, R0, 0x1, R23 ;  /* 0x0000000100077824 */ /* 0x000fe400078e0217 */
[----:B------:R-:W-:Y:S01]  /*19b0*/  IMAD.MOV.U32 R8, RZ, RZ, R0 ;  /* 0x000000ffff087224 */ /* 0x000fe200078e0000 */
[----:B------:R-:W-:-:S05]  /*19c0*/  LOP3.LUT R2, R2, 0x3, RZ, 0xc0, !PT ;  /* 0x0000000302027812 */ /* 0x000fca00078ec0ff */
[----:B------:R-:W-:-:S07]  /*19d0*/  IMAD.MOV R6, RZ, RZ, -R2 ;  /* 0x000000ffff067224 */ /* 0x000fce00078e0a02 */
.L_x_24:
[----:B0-----:R-:W-:-:S06]  /*19e0*/  IMAD.WIDE.U32 R2, R7, 0x4, R4 ;  /* 0x0000000407027825 */ /* 0x001fcc00078e0004 */
[----:B------:R-:W2:Y:S01]  /*19f0*/  LDG.E.CONSTANT R2, desc[UR6][R2.64] ;  /* 0x0000000602027981 */ /* 0x000ea2000c1e9900 */
[----:B------:R-:W-:Y:S02]  /*1a00*/  VIADD R6, R6, 0x1 ;  /* 0x0000000106067836 */ /* 0x000fe40000000000 */
[----:B------:R-:W-:Y:S02]  /*1a10*/  VIADD R8, R8, 0x100 ;  /* 0x0000010008087836 */ /* 0x000fe40000000000 */
[----:B------:R-:W-:Y:S01]  /*1a20*/  VIADD R7, R7, 0x100 ;  /* 0x0000010007077836 */ /* 0x000fe20000000000 */
[----:B------:R-:W-:Y:S02]  /*1a30*/  ISETP.NE.AND P1, PT, R6, RZ, PT ;  /* 0x000000ff0600720c */ /* 0x000fe40003f25270 */
[----:B--2---:R-:W-:-:S04]  /*1a40*/  FSETP.GEU.AND P0, PT, R21, R2, PT ;  /* 0x000000021500720b */ /* 0x004fc80003f0e000 */
[----:B------:R-:W-:-:S07]  /*1a50*/  FSEL R21, R2, R21, !P0 ;  /* 0x0000001502157208 */ /* 0x000fce0004000000 */
[----:B------:R-:W-:Y:S05]  /*1a60*/  @P1 BRA `(.L_x_24) ;  /* 0xfffffffc00dc1947 */ /* 0x000fea000383ffff */
.L_x_23:
[----:B------:R-:W-:Y:S05]  /*1a70*/  BSYNC.RECONVERGENT B2 ;  /* 0x0000000000027941 */ /* 0x000fea0003800200 */
.L_x_22:
[----:B------:R-:W-:Y:S05]  /*1a80*/  @!P2 BRA `(.L_x_21) ;  /* 0x000000080010a947 */ /* 0x000fea0003800000 */
[----:B------:R-:W0:Y:S01]  /*1a90*/  LDCU.64 UR4, c[0x0][0x380] ;  /* 0x00007000ff0477ac */ /* 0x000e220008000a00 */
[----:B------:R-:W-:Y:S01]  /*1aa0*/  IMAD.IADD R5, R9, 0x1, -R8 ;  /* 0x0000000109057824 */ /* 0x000fe200078e0a08 */
[C---:B------:R-:W-:Y:S01]  /*1ab0*/  IADD3 R3, P0, PT, R8.reuse, R23, RZ ;  /* 0x0000001708037210 */ /* 0x040fe20007f1e0ff */
[----:B------:R-:W-:Y:S01]  /*1ac0*/  BSSY.RECONVERGENT B2, `(.L_x_25) ;  /* 0x000004a000027945 */ /* 0x000fe20003800200 */
[----:B------:R-:W-:Y:S02]  /*1ad0*/  IMAD.IADD R11, R8, 0x1, R23 ;  /* 0x00000001080b7824 */ /* 0x000fe400078e0217 */
[----:B------:R-:W-:Y:S01]  /*1ae0*/  ISETP.GT.AND P1, PT, R5, 0xc00, PT ;  /* 0x00000c000500780c */ /* 0x000fe20003f24270 */
[----:B------:R-:W-:Y:S01]  /*1af0*/  IMAD.X R4, RZ, RZ, RZ, P0 ;  /* 0x000000ffff047224 */ /* 0x000fe200000e06ff */
[----:B0-----:R-:W-:-:S04]  /*1b00*/  LEA R2, P0, R3, UR4, 0x2 ;  /* 0x0000000403027c11 */ /* 0x001fc8000f8010ff */
[----:B------:R-:W-:Y:S02]  /*1b10*/  LEA.HI.X R3, R3, UR5, R4, 0x2, P0 ;  /* 0x0000000503037c11 */ /* 0x000fe400080f1404 */
[----:B------:R-:W-:-:S05]  /*1b20*/  IADD3 R2, P0, PT, R2, 0x800, RZ ;  /* 0x0000080002027810 */ /* 0x000fca0007f1e0ff */
[----:B------:R-:W-:Y:S01]  /*1b30*/  IMAD.X R3, RZ, RZ, R3, P0 ;  /* 0x000000ffff037224 */ /* 0x000fe200000e0603 */
[----:B------:R-:W-:Y:S01]  /*1b40*/  PLOP3.LUT P0, PT, PT, PT, PT, 0x80, 0x8 ;  /* 0x000000000008781c */ /* 0x000fe20003f0f070 */
[----:B------:R-:W-:-:S12]  /*1b50*/  @!P1 BRA `(.L_x_26) ;  /* 0x0000000400009947 */ /* 0x000fd80003800000 */
[----:B------:R-:W-:Y:S01]  /*1b60*/  PLOP3.LUT P0, PT, PT, PT, PT, 0x8, 0x80 ;  /* 0x000000000080781c */ /* 0x000fe20003f0e170 */
[----:B------:R-:W-:-:S12]  /*1b70*/  VIADD R13, R9, 0xfffff400 ;  /* 0xfffff400090d7836 */ /* 0x000fd80000000000 */
.L_x_27:
[----:B------:R-:W0:Y:S01]  /*1b80*/  LDC.64 R4, c[0x0][0x380] ;  /* 0x0000e000ff047b82 */ /* 0x000e220000000a00 */
[----:B------:R-:W2:Y:S04]  /*1b90*/  LDG.E.CONSTANT R12, desc[UR6][R2.64+-0x400] ;  /* 0xfffc0006020c7981 */ /* 0x000ea8000c1e9900 */
[----:B------:R-:W3:Y:S01]  /*1ba0*/  LDG.E.CONSTANT R19, desc[UR6][R2.64] ;  /* 0x0000000602137981 */ /* 0x000ee2000c1e9900 */
[----:B------:R-:W-:-:S03]  /*1bb0*/  VIADD R25, R11, 0x400 ;  /* 0x000004000b197836 */ /* 0x000fc60000000000 */
[----:B------:R-:W4:Y:S04]  /*1bc0*/  LDG.E.CONSTANT R18, desc[UR6][R2.64+0x400] ;  /* 0x0004000602127981 */ /* 0x000f28000c1e9900 */
[----:B------:R-:W5:Y:S04]  /*1bd0*/  LDG.E.CONSTANT R16, desc[UR6][R2.64+0xc00] ;  /* 0x000c000602107981 */ /* 0x000f68000c1e9900 */
[----:B------:R-:W5:Y:S01]  /*1be0*/  LDG.E.CONSTANT R15, desc[UR6][R2.64+0x1000] ;  /* 0x00100006020f7981 */ /* 0x000f62000c1e9900 */
[----:B------:R-:W-:-:S03]  /*1bf0*/  VIADD R23, R11, 0x800 ;  /* 0x000008000b177836 */ /* 0x000fc60000000000 */
[----:B------:R-:W5:Y:S01]  /*1c00*/  LDG.E.CONSTANT R14, desc[UR6][R2.64+0x1400] ;  /* 0x00140006020e7981 */ /* 0x000f62000c1e9900 */
[----:B0-----:R-:W-:-:S03]  /*1c10*/  IMAD.WIDE.U32 R6, R11, 0x4, R4 ;  /* 0x000000040b067825 */ /* 0x001fc600078e0004 */
[----:B------:R-:W5:Y:S04]  /*1c20*/  LDG.E.CONSTANT R22, desc[UR6][R2.64+0x2000] ;  /* 0x0020000602167981 */ /* 0x000f68000c1e9900 */
[----:B------:R0:W2:Y:S01]  /*1c30*/  LDG.E.CONSTANT R10, desc[UR6][R6.64] ;  /* 0x00000006060a7981 */ /* 0x0000a2000c1e9900 */
[----:B------:R-:W-:-:S03]  /*1c40*/  IMAD.WIDE.U32 R24, R25, 0x4, R4 ;  /* 0x0000000419187825 */ /* 0x000fc600078e0004 */
[----:B------:R-:W5:Y:S04]  /*1c50*/  LDG.E.CONSTANT R20, desc[UR6][R2.64+0x2400] ;  /* 0x0024000602147981 */ /* 0x000f68000c1e9900 */
[----:B------:R-:W5:Y:S01]  /*1c60*/  LDG.E.CONSTANT R17, desc[UR6][R24.64] ;  /* 0x0000000618117981 */ /* 0x000f62000c1e9900 */
[----:B0-----:R-:W-:-:S03]  /*1c70*/  IMAD.WIDE.U32 R6, R23, 0x4, R4 ;  /* 0x0000000417067825 */ /* 0x001fc600078e0004 */
[----:B------:R-:W5:Y:S04]  /*1c80*/  LDG.E.CONSTANT R23, desc[UR6][R2.64+0x1c00] ;  /* 0x001c000602177981 */ /* 0x000f68000c1e9900 */
[----:B------:R-:W5:Y:S01]  /*1c90*/  LDG.E.CONSTANT R6, desc[UR6][R6.64] ;  /* 0x0000000606067981 */ /* 0x000f62000c1e9900 */
[----:B------:R-:W-:-:S03]  /*1ca0*/  VIADD R27, R11, 0xc00 ;  /* 0x00000c000b1b7836 */ /* 0x000fc60000000000 */
[----:B------:R-:W5:Y:S01]  /*1cb0*/  LDG.E.CONSTANT R26, desc[UR6][R2.64+0x2c00] ;  /* 0x002c0006021a7981 */ /* 0x000f62000c1e9900 */
[----:B------:R-:W-:-:S03]  /*1cc0*/  IMAD.WIDE.U32 R4, R27, 0x4, R4 ;  /* 0x000000041b047825 */ /* 0x000fc600078e0004 */
[----:B------:R-:W5:Y:S04]  /*1cd0*/  LDG.E.CONSTANT R25, desc[UR6][R2.64+0x3000] ;  /* 0x0030000602197981 */ /* 0x000f68000c1e9900 */
[----:B------:R-:W5:Y:S04]  /*1ce0*/  LDG.E.CONSTANT R4, desc[UR6][R4.64] ;  /* 0x0000000604047981 */ /* 0x000f68000c1e9900 */
[----:B------:R0:W5:Y:S01]  /*1cf0*/  LDG.E.CONSTANT R24, desc[UR6][R2.64+0x3400] ;  /* 0x0034000602187981 */ /* 0x000162000c1e9900 */
[----:B------:R-:W-:-:S05]  /*1d00*/  VIADD R8, R8, 0x1000 ;  /* 0x0000100008087836 */ /* 0x000fca0000000000 */
[----:B------:R-:W-:Y:S02]  /*1d10*/  ISETP.GE.AND P2, PT, R8, R13, PT ;  /* 0x0000000d0800720c */ /* 0x000fe40003f46270 */
[----:B0-----:R-:W-:Y:S01]  /*1d20*/  IADD3 R2, P3, PT, R2, 0x4000, RZ ;  /* 0x0000400002027810 */ /* 0x001fe20007f7e0ff */
[----:B------:R-:W-:-:S04]  /*1d30*/  VIADD R11, R11, 0x1000 ;  /* 0x000010000b0b7836 */ /* 0x000fc80000000000 */
[----:B------:R-:W-:Y:S01]  /*1d40*/  IMAD.X R3, RZ, RZ, R3, P3 ;  /* 0x000000ffff037224 */ /* 0x000fe200018e0603 */
[----:B--2---:R-:W-:-:S04]  /*1d50*/  FSETP.GEU.AND P1, PT, R21, R10, PT ;  /* 0x0000000a1500720b */ /* 0x004fc80003f2e000 */
[----:B------:R-:W-:-:S04]  /*1d60*/  FSEL R21, R10, R21, !P1 ;  /* 0x000000150a157208 */ /* 0x000fc80004800000 */
[----:B------:R-:W-:-:S04]  /*1d70*/  FSETP.GEU.AND P1, PT, R21, R12, PT ;  /* 0x0000000c1500720b */ /* 0x000fc80003f2e000 */
[----:B------:R-:W-:-:S04]  /*1d80*/  FSEL R12, R12, R21, !P1 ;  /* 0x000000150c0c7208 */ /* 0x000fc80004800000 */
[----:B---3--:R-:W-:-:S04]  /*1d90*/  FSETP.GEU.AND P1, PT, R12, R19, PT ;  /* 0x000000130c00720b */ /* 0x008fc80003f2e000 */
[----:B------:R-:W-:-:S04]  /*1da0*/  FSEL R19, R19, R12, !P1 ;  /* 0x0000000c13137208 */ /* 0x000fc80004800000 */
[----:B----4-:R-:W-:-:S04]  /*1db0*/  FSETP.GEU.AND P1, PT, R19, R18, PT ;  /* 0x000000121300720b */ /* 0x010fc80003f2e000 */
[----:B------:R-:W-:-:S04]  /*1dc0*/  FSEL R18, R18, R19, !P1 ;  /* 0x0000001312127208 */ /* 0x000fc80004800000 */
[----:B-----5:R-:W-:-:S04]  /*1dd0*/  FSETP.GEU.AND P1, PT, R18, R17, PT ;  /* 0x000000111200720b */ /* 0x020fc80003f2e000 */
        /* <DEDUP_REMOVED lines=24> */
.L_x_26:
[----:B------:R-:W-:Y:S05]  /*1f60*/  BSYNC.RECONVERGENT B2 ;  /* 0x0000000000027941 */ /* 0x000fea0003800200 */
.L_x_25:
[----:B------:R-:W-:Y:S01]  /*1f70*/  IMAD.IADD R4, R9, 0x1, -R8 ;  /* 0x0000000109047824 */ /* 0x000fe200078e0a08 */
[----:B------:R-:W-:Y:S04]  /*1f80*/  BSSY.RECONVERGENT B2, `(.L_x_28) ;  /* 0x0000024000027945 */ /* 0x000fe80003800200 */
[----:B------:R-:W-:-:S13]  /*1f90*/  ISETP.GT.AND P1, PT, R4, 0x400, PT ;  /* 0x000004000400780c */ /* 0x000fda0003f24270 */
[----:B------:R-:W-:Y:S05]  /*1fa0*/  @!P1 BRA `(.L_x_29) ;  /* 0x0000000000849947 */ /* 0x000fea0003800000 */
[----:B------:R-:W0:Y:S01]  /*1fb0*/  LDC.64 R6, c[0x0][0x380] ;  /* 0x0000e000ff067b82 */ /* 0x000e220000000a00 */
[----:B------:R-:W2:Y:S04]  /*1fc0*/  LDG.E.CONSTANT R13, desc[UR6][R2.64+-0x400] ;  /* 0xfffc0006020d7981 */ /* 0x000ea8000c1e9900 */
[----:B------:R-:W3:Y:S01]  /*1fd0*/  LDG.E.CONSTANT R15, desc[UR6][R2.64] ;  /* 0x00000006020f7981 */ /* 0x000ee2000c1e9900 */
[----:B------:R-:W-:-:S03]  /*1fe0*/  VIADD R19, R11, 0x400 ;  /* 0x000004000b137836 */ /* 0x000fc60000000000 */
[----:B------:R-:W4:Y:S04]  /*1ff0*/  LDG.E.CONSTANT R17, desc[UR6][R2.64+0x400] ;  /* 0x0004000602117981 */ /* 0x000f28000c1e9900 */
[----:B------:R-:W5:Y:S04]  /*2000*/  LDG.E.CONSTANT R23, desc[UR6][R2.64+0x1000] ;  /* 0x0010000602177981 */ /* 0x000f68000c1e9900 */
[----:B------:R-:W5:Y:S01]  /*2010*/  LDG.E.CONSTANT R25, desc[UR6][R2.64+0x1400] ;  /* 0x0014000602197981 */ /* 0x000f62000c1e9900 */
[----:B0-----:R-:W-:-:S06]  /*2020*/  IMAD.WIDE.U32 R4, R11, 0x4, R6 ;  /* 0x000000040b047825 */ /* 0x001fcc00078e0006 */
[----:B------:R-:W2:Y:S01]  /*2030*/  LDG.E.CONSTANT R4, desc[UR6][R4.64] ;  /* 0x0000000604047981 */ /* 0x000ea2000c1e9900 */
[----:B------:R-:W-:-:S03]  /*2040*/  IMAD.WIDE.U32 R6, R19, 0x4, R6 ;  /* 0x0000000413067825 */ /* 0x000fc600078e0006 */
[----:B------:R0:W5:Y:S04]  /*2050*/  LDG.E.CONSTANT R19, desc[UR6][R2.64+0xc00] ;  /* 0x000c000602137981 */ /* 0x000168000c1e9900 */
[----:B------:R-:W5:Y:S01]  /*2060*/  LDG.E.CONSTANT R7, desc[UR6][R6.64] ;  /* 0x0000000606077981 */ /* 0x000f62000c1e9900 */
[----:B------:R-:W-:Y:S01]  /*2070*/  VIADD R8, R8, 0x800 ;  /* 0x0000080008087836 */ /* 0x000fe20000000000 */
        /* <DEDUP_REMOVED lines=17> */
[----:B------:R-:W-:Y:S02]  /*2190*/  FSETP.GEU.AND P1, PT, R4, R25, PT ;  /* 0x000000190400720b */ /* 0x000fe40003f2e000 */
[----:B------:R-:W-:Y:S02]  /*21a0*/  PLOP3.LUT P0, PT, PT, PT, PT, 0x8, 0x80 ;  /* 0x000000000080781c */ /* 0x000fe40003f0e170 */
[----:B------:R-:W-:-:S11]  /*21b0*/  FSEL R21, R25, R4, !P1 ;  /* 0x0000000419157208 */ /* 0x000fd60004800000 */
.L_x_29:
[----:B------:R-:W-:Y:S05]  /*21c0*/  BSYNC.RECONVERGENT B2 ;  /* 0x0000000000027941 */ /* 0x000fea0003800200 */
.L_x_28:
[----:B------:R-:W-:-:S13]  /*21d0*/  ISETP.LT.OR P0, PT, R8, R9, P0 ;  /* 0x000000090800720c */ /* 0x000fda0000701670 */
[----:B------:R-:W-:Y:S05]  /*21e0*/  @!P0 BRA `(.L_x_21) ;  /* 0x0000000000388947 */ /* 0x000fea0003800000 */
[----:B------:R-:W0:Y:S01]  /*21f0*/  LDC.64 R4, c[0x0][0x380] ;  /* 0x0000e000ff047b82 */ /* 0x000e220000000a00 */
[----:B------:R-:W2:Y:S04]  /*2200*/  LDG.E.CONSTANT R6, desc[UR6][R2.64+-0x400] ;  /* 0xfffc000602067981 */ /* 0x000ea8000c1e9900 */
[----:B------:R-:W3:Y:S04]  /*2210*/  LDG.E.CONSTANT R7, desc[UR6][R2.64] ;  /* 0x0000000602077981 */ /* 0x000ee8000c1e9900 */
[----:B------:R-:W4:Y:S01]  /*2220*/  LDG.E.CONSTANT R9, desc[UR6][R2.64+0x400] ;  /* 0x0004000602097981 */ /* 0x000f22000c1e9900 */
[----:B0-----:R-:W-:-:S06]  /*2230*/  IMAD.WIDE.U32 R4, R11, 0x4, R4 ;  /* 0x000000040b047825 */ /* 0x001fcc00078e0004 */
[----:B------:R-:W5:Y:S02]  /*2240*/  LDG.E.CONSTANT R4, desc[UR6][R4.64] ;  /* 0x0000000604047981 */ /* 0x000f64000c1e9900 */
[----:B-----5:R-:W-:-:S04]  /*2250*/  FSETP.GEU.AND P0, PT, R21, R4, PT ;  /* 0x000000041500720b */ /* 0x020fc80003f0e000 */
[----:B------:R-:W-:-:S04]  /*2260*/  FSEL R21, R4, R21, !P0 ;  /* 0x0000001504157208 */ /* 0x000fc80004000000 */
[----:B--2---:R-:W-:-:S04]  /*2270*/  FSETP.GEU.AND P0, PT, R21, R6, PT ;  /* 0x000000061500720b */ /* 0x004fc80003f0e000 */
[----:B------:R-:W-:-:S04]  /*2280*/  FSEL R6, R6, R21, !P0 ;  /* 0x0000001506067208 */ /* 0x000fc80004000000 */
[----:B---3--:R-:W-:-:S04]  /*2290*/  FSETP.GEU.AND P0, PT, R6, R7, PT ;  /* 0x000000070600720b */ /* 0x008fc80003f0e000 */
[----:B------:R-:W-:-:S04]  /*22a0*/  FSEL R6, R7, R6, !P0 ;  /* 0x0000000607067208 */ /* 0x000fc80004000000 */
[----:B----4-:R-:W-:-:S04]  /*22b0*/  FSETP.GEU.AND P0, PT, R6, R9, PT ;  /* 0x000000090600720b */ /* 0x010fc80003f0e000 */
[----:B------:R-:W-:-:S09]  /*22c0*/  FSEL R21, R9, R6, !P0 ;  /* 0x0000000609157208 */ /* 0x000fd20004000000 */
.L_x_21:
[----:B------:R-:W-:Y:S05]  /*22d0*/  BSYNC.RECONVERGENT B1 ;  /* 0x0000000000017941 */ /* 0x000fea0003800200 */
.L_x_19:
[----:B------:R-:W0:Y:S01]  /*22e0*/  S2R R6, SR_LANEID ;  /* 0x0000000000067919 */ /* 0x000e220000000000 */
[----:B------:R-:W1:Y:S02]  /*22f0*/  SHFL.DOWN PT, R2, R21, 0x1, 0x1f ;  /* 0x08201f0015027f89 */ /* 0x000e6400000e0000 */
[----:B-1----:R-:W-:Y:S02]  /*2300*/  FSETP.GEU.AND P0, PT, R21, R2, PT ;  /* 0x000000021500720b */ /* 0x002fe40003f0e000 */
[C---:B0-----:R-:W-:Y:S02]  /*2310*/  ISETP.GT.AND P1, PT, R6.reuse, 0x1e, PT ;  /* 0x0000001e0600780c */ /* 0x041fe40003f24270 */
[----:B------:R-:W-:-:S11]  /*2320*/  ISETP.NE.AND P2, PT, R6, RZ, PT ;  /* 0x000000ff0600720c */ /* 0x000fd60003f45270 */
[----:B------:R-:W-:Y:S02]  /*2330*/  @!P1 FSEL R21, R2, R21, !P0 ;  /* 0x0000001502159208 */ /* 0x000fe40004000000 */
[----:B------:R-:W-:Y:S01]  /*2340*/  ISETP.GT.AND P1, PT, R6, 0x1d, PT ;  /* 0x0000001d0600780c */ /* 0x000fe20003f24270 */
[----:B------:R-:W0:Y:S01]  /*2350*/  @!P2 S2R R5, SR_CgaCtaId ;  /* 0x000000000005a919 */ /* 0x000e220000008800 */
[----:B------:R-:W-:Y:S02]  /*2360*/  @!P2 MOV R4, 0x400 ;  /* 0x000004000004a802 */ /* 0x000fe40000000f00 */
[----:B------:R-:W-:Y:S01]  /*2370*/  @!P2 SHF.R.U32.HI R3, RZ, 0x3, R0 ;  /* 0x00000003ff03a819 */ /* 0x000fe20000011600 */
[----:B------:R-:W1:Y:S03]  /*2380*/  SHFL.DOWN PT, R2, R21, 0x2, 0x1f ;  /* 0x08401f0015027f89 */ /* 0x000e6600000e0000 */
[----:B------:R-:W-:-:S02]  /*2390*/  @!P2 LOP3.LUT R3, R3, 0x7c, RZ, 0xc0, !PT ;  /* 0x0000007c0303a812 */ /* 0x000fc400078ec0ff */
[----:B-1----:R-:W-:-:S04]  /*23a0*/  FSETP.GEU.AND P0, PT, R21, R2, PT ;  /* 0x000000021500720b */ /* 0x002fc80003f0e000 */
[----:B------:R-:W-:Y:S02]  /*23b0*/  @!P1 FSEL R21, R2, R21, !P0 ;  /* 0x0000001502159208 */ /* 0x000fe40004000000 */
[----:B------:R-:W-:Y:S02]  /*23c0*/  ISETP.GT.AND P1, PT, R6, 0x1b, PT ;  /* 0x0000001b0600780c */ /* 0x000fe40003f24270 */
[----:B0-----:R-:W-:Y:S01]  /*23d0*/  @!P2 LEA R4, R5, R4, 0x18 ;  /* 0x000000040504a211 */ /* 0x001fe200078ec0ff */
[----:B------:R-:W0:Y:S04]  /*23e0*/  SHFL.DOWN PT, R2, R21, 0x4, 0x1f ;  /* 0x08801f0015027f89 */ /* 0x000e2800000e0000 */
[----:B------:R-:W-:Y:S01]  /*23f0*/  @!P2 IMAD.IADD R3, R3, 0x1, R4 ;  /* 0x000000010303a824 */ /* 0x000fe200078e0204 */
[----:B0-----:R-:W-:-:S05]  /*2400*/  FSETP.GEU.AND P0, PT, R21, R2, PT ;  /* 0x000000021500720b */ /* 0x001fca0003f0e000 */
        /* <DEDUP_REMOVED lines=35> */
.L_x_2:
        /* <DEDUP_REMOVED lines=12> */
.L_x_32:
[----:B------:R-:W-:Y:S05]  /*2700*/  BSYNC.RECONVERGENT B1 ;  /* 0x0000000000017941 */ /* 0x000fea0003800200 */
.L_x_31:
        /* <DEDUP_REMOVED lines=16> */
.L_x_37:
        /* <DEDUP_REMOVED lines=10> */
.L_x_36:
[----:B------:R-:W-:Y:S05]  /*28b0*/  BSYNC.RECONVERGENT B2 ;  /* 0x0000000000027941 */ /* 0x000fea0003800200 */
.L_x_35:
        /* <DEDUP_REMOVED lines=8> */
.L_x_40:
        /* <DEDUP_REMOVED lines=59> */
.L_x_39:
[----:B------:R-:W-:Y:S05]  /*2cf0*/  BSYNC.RECONVERGENT B2 ;  /* 0x0000000000027941 */ /* 0x000fea0003800200 */
.L_x_38:
        /* <DEDUP_REMOVED lines=34> */
.L_x_42:
[----:B------:R-:W-:Y:S05]  /*2f20*/  BSYNC.RECONVERGENT B2 ;  /* 0x0000000000027941 */ /* 0x000fea0003800200 */
.L_x_41:
        /* <DEDUP_REMOVED lines=16> */
.L_x_34:
[----:B------:R-:W-:Y:S05]  /*3030*/  BSYNC.RECONVERGENT B1 ;  /* 0x0000000000017941 */ /* 0x000fea0003800200 */
.L_x_33:
        /* <DEDUP_REMOVED lines=58> */
.L_x_43:
[----:B------:R-:W-:Y:S01]  /*33e0*/  LOP3.LUT R0, R7, 0x3e0, RZ, 0xc0, !PT ;  /* 0x000003e007007812 */ /* 0x000fe200078ec0ff */
[----:B0-----:R-:W0:Y:S03]  /*33f0*/  S2R R2, SR_LANEID ;  /* 0x0000000000027919 */ /* 0x001e260000000000 */
[----:B------:R-:W-:Y:S01]  /*3400*/  LOP3.LUT R9, RZ, R0, RZ, 0x33, !PT ;  /* 0x00000000ff097212 */ /* 0x000fe200078e33ff */
[----:B------:R-:W-:-:S04]  /*3410*/  VIADD R3, R0, 0x20 ;  /* 0x0000002000037836 */ /* 0x000fc80000000000 */
[----:B------:R-:W-:Y:S01]  /*3420*/  IMAD.IADD R9, R9, 0x1, R20 ;  /* 0x0000000109097824 */ /* 0x000fe200078e0214 */
[----:B------:R-:W-:-:S04]  /*3430*/  ISETP.GT.AND P0, PT, R3, R20, PT ;  /* 0x000000140300720c */ /* 0x000fc80003f04270 */
[----:B------:R-:W-:-:S05]  /*3440*/  SEL R4, R9, 0x1f, P0 ;  /* 0x0000001f09047807 */ /* 0x000fca0000000000 */
[----:B------:R-:W1:Y:S01]  /*3450*/  SHFL.DOWN PT, R0, R5, 0x1, R4 ;  /* 0x0820000005007989 */ /* 0x000e6200000e0004 */
[C---:B0-----:R-:W-:Y:S01]  /*3460*/  ISETP.GE.AND P1, PT, R2.reuse, R4, PT ;  /* 0x000000040200720c */ /* 0x041fe20003f26270 */
[----:B------:R-:W-:Y:S01]  /*3470*/  VIADD R3, R2, 0x2 ;  /* 0x0000000202037836 */ /* 0x000fe20000000000 */
[----:B-1----:R-:W-:-:S11]  /*3480*/  FSETP.GEU.AND P0, PT, R5, R0, PT ;  /* 0x000000000500720b */ /* 0x002fd60003f0e000 */
[----:B------:R-:W-:Y:S02]  /*3490*/  @!P1 FSEL R5, R0, R5, !P0 ;  /* 0x0000000500059208 */ /* 0x000fe40004000000 */
[----:B------:R-:W-:Y:S01]  /*34a0*/  ISETP.GT.AND P1, PT, R3, R4, PT ;  /* 0x000000040300720c */ /* 0x000fe20003f24270 */
[----:B------:R-:W-:Y:S02]  /*34b0*/  VIADD R3, R2, 0x4 ;  /* 0x0000000402037836 */ /* 0x000fe40000000000 */
[----:B------:R-:W0:Y:S02]  /*34c0*/  SHFL.DOWN PT, R0, R5, 0x2, R4 ;  /* 0x0840000005007989 */ /* 0x000e2400000e0004 */
[----:B0-----:R-:W-:-:S08]  /*34d0*/  FSETP.GEU.AND P0, PT, R5, R0, PT ;  /* 0x000000000500720b */ /* 0x001fd00003f0e000 */
[----:B------:R-:W-:Y:S02]  /*34e0*/  @!P1 FSEL R5, R0, R5, !P0 ;  /* 0x0000000500059208 */ /* 0x000fe40004000000 */
[-C--:B------:R-:W-:Y:S01]  /*34f0*/  ISETP.GT.AND P1, PT, R3, R4.reuse, PT ;  /* 0x000000040300720c */ /* 0x080fe20003f24270 */
[C---:B------:R-:W-:Y:S02]  /*3500*/  VIADD R3, R2.reuse, 0x8 ;  /* 0x0000000802037836 */ /* 0x040fe40000000000 */
[----:B------:R-:W0:Y:S03]  /*3510*/  SHFL.DOWN PT, R0, R5, 0x4, R4 ;  /* 0x0880000005007989 */ /* 0x000e2600000e0004 */
[----:B------:R-:W-:Y:S01]  /*3520*/  ISETP.GT.AND P2, PT, R3, R4, PT ;  /* 0x000000040300720c */ /* 0x000fe20003f44270 */
[----:B------:R-:W-:Y:S01]  /*3530*/  VIADD R3, R2, 0x10 ;  /* 0x0000001002037836 */ /* 0x000fe20000000000 */
[----:B0-----:R-:W-:-:S05]  /*3540*/  FSETP.GEU.AND P0, PT, R5, R0, PT ;  /* 0x000000000500720b */ /* 0x001fca0003f0e000 */
[----:B------:R-:W-:Y:S02]  /*3550*/  @!P1 FSEL R5, R0, R5, !P0 ;  /* 0x0000000500059208 */ /* 0x000fe40004000000 */
[----:B------:R-:W-:-:S03]  /*3560*/  ISETP.NE.AND P0, PT, R2, RZ, PT ;  /* 0x000000ff0200720c */ /* 0x000fc60003f05270 */
[----:B------:R-:W0:Y:S10]  /*3570*/  SHFL.DOWN PT, R0, R5, 0x8, R4 ;  /* 0x0900000005007989 */ /* 0x000e3400000e0004 */
[----:B------:R-:W1:Y:S01]  /*3580*/  @!P0 S2R R6, SR_CgaCtaId ;  /* 0x0000000000068919 */ /* 0x000e620000008800 */
[----:B------:R-:W-:-:S04]  /*3590*/  @!P0 SHF.R.U32.HI R2, RZ, 0x3, R7 ;  /* 0x00000003ff028819 */ /* 0x000fc80000011607 */
[----:B------:R-:W-:Y:S02]  /*35a0*/  @!P0 LOP3.LUT R2, R2, 0x7c, RZ, 0xc0, !PT ;  /* 0x0000007c02028812 */ /* 0x000fe400078ec0ff */
[----:B0-----:R-:W-:-:S04]  /*35b0*/  FSETP.GEU.AND P1, PT, R5, R0, PT ;  /* 0x000000000500720b */ /* 0x001fc80003f2e000 */
[----:B------:R-:W-:Y:S02]  /*35c0*/  @!P2 FSEL R5, R0, R5, !P1 ;  /* 0x000000050005a208 */ /* 0x000fe40004800000 */
[----:B------:R-:W-:Y:S02]  /*35d0*/  ISETP.GT.AND P2, PT, R3, R4, PT ;  /* 0x000000040300720c */ /* 0x000fe40003f44270 */
[----:B------:R-:W-:Y:S01]  /*35e0*/  @!P0 MOV R3, 0x400 ;  /* 0x0000040000038802 */ /* 0x000fe20000000f00 */
[----:B------:R-:W0:Y:S03]  /*35f0*/  SHFL.DOWN PT, R0, R5, 0x10, R4 ;  /* 0x0a00000005007989 */ /* 0x000e2600000e0004 */
        /* <DEDUP_REMOVED lines=37> */
.L_x_30:
[----:B------:R-:W0:Y:S01]  /*3850*/  S2R R8, SR_TID.X ;  /* 0x0000000000087919 */ /* 0x000e220000002100 */
[----:B------:R-:W0:Y:S02]  /*3860*/  LDC.64 R2, c[0x0][0x380] ;  /* 0x0000e000ff027b82 */ /* 0x000e240000000a00 */
[----:B0-----:R-:W-:-:S05]  /*3870*/  IMAD.WIDE.U32 R2, R8, 0x4, R2 ;  /* 0x0000000408027825 */ /* 0x001fca00078e0002 */
[----:B------:R-:W2:Y:S04]  /*3880*/  LDG.E.CONSTANT R19, desc[UR6][R2.64] ;  /* 0x0000000602137981 */ /* 0x000ea8000c1e9900 */
[----:B------:R-:W2:Y:S04]  /*3890*/  LDG.E.CONSTANT R0, desc[UR6][R2.64+0x400] ;  /* 0x0004000602007981 */ /* 0x000ea8000c1e9900 */
[----:B------:R-:W3:Y:S04]  /*38a0*/  LDG.E.CONSTANT R4, desc[UR6][R2.64+0x800] ;  /* 0x0008000602047981 */ /* 0x000ee8000c1e9900 */
[----:B------:R-:W3:Y:S04]  /*38b0*/  LDG.E.CONSTANT R5, desc[UR6][R2.64+0xc00] ;  /* 0x000c000602057981 */ /* 0x000ee8000c1e9900 */
[----:B------:R-:W4:Y:S04]  /*38c0*/  LDG.E.CONSTANT R6, desc[UR6][R2.64+0x1000] ;  /* 0x0010000602067981 */ /* 0x000f28000c1e9900 */
[----:B------:R-:W4:Y:S04]  /*38d0*/  LDG.E.CONSTANT R7, desc[UR6][R2.64+0x1400] ;  /* 0x0014000602077981 */ /* 0x000f28000c1e9900 */
[----:B------:R-:W5:Y:S04]  /*38e0*/  LDG.E.CONSTANT R9, desc[UR6][R2.64+0x1800] ;  /* 0x0018000602097981 */ /* 0x000f68000c1e9900 */
        /* <DEDUP_REMOVED lines=8> */
[----:B------:R-:W5:Y:S01]  /*3970*/  LDG.E.CONSTANT R18, desc[UR6][R2.64+0x3c00] ;  /* 0x003c000602127981 */ /* 0x000f62000c1e9900 */
[----:B--2---:R-:W-:-:S04]  /*3980*/  FSETP.GEU.AND P0, PT, R19, R0, PT ;  /* 0x000000001300720b */ /* 0x004fc80003f0e000 */
[----:B------:R-:W-:Y:S02]  /*3990*/  FSEL R0, R0, R19, !P0 ;  /* 0x0000001300007208 */ /* 0x000fe40004000000 */
[----:B---3--:R-:W-:-:S04]  /*39a0*/  FSETP.GEU.AND P1, PT, R4, R5, PT ;  /* 0x000000050400720b */ /* 0x008fc80003f2e000 */
[----:B------:R-:W-:Y:S02]  /*39b0*/  FSEL R5, R5, R4, !P1 ;  /* 0x0000000405057208 */ /* 0x000fe40004800000 */
[----:B----4-:R-:W-:-:S04]  /*39c0*/  FSETP.GEU.AND P2, PT, R6, R7, PT ;  /* 0x000000070600720b */ /* 0x010fc80003f4e000 */
[----:B------:R-:W-:Y:S02]  /*39d0*/  FSEL R6, R7, R6, !P2 ;  /* 0x0000000607067208 */ /* 0x000fe40005000000 */
[----:B-----5:R-:W-:-:S04]  /*39e0*/  FSETP.GEU.AND P3, PT, R9, R10, PT ;  /* 0x0000000a0900720b */ /* 0x020fc80003f6e000 */
[----:B------:R-:W-:Y:S02]  /*39f0*/  FSEL R9, R10, R9, !P3 ;  /* 0x000000090a097208 */ /* 0x000fe40005800000 */
[----:B------:R-:W-:-:S04]  /*3a00*/  FSETP.GEU.AND P0, PT, R11, R12, PT ;  /* 0x0000000c0b00720b */ /* 0x000fc80003f0e000 */
[----:B------:R-:W-:Y:S02]  /*3a10*/  FSEL R11, R12, R11, !P0 ;  /* 0x0000000b0c0b7208 */ /* 0x000fe40004000000 */
[----:B------:R-:W-:Y:S02]  /*3a20*/  FSETP.GEU.AND P0, PT, R0, R5, PT ;  /* 0x000000050000720b */ /* 0x000fe40003f0e000 */
[----:B------:R-:W-:Y:S02]  /*3a30*/  FSETP.GEU.AND P1, PT, R13, R14, PT ;  /* 0x0000000e0d00720b */ /* 0x000fe40003f2e000 */
[----:B------:R-:W-:Y:S02]  /*3a40*/  FSEL R0, R5, R0, !P0 ;  /* 0x0000000005007208 */ /* 0x000fe40004000000 */
[----:B------:R-:W-:Y:S02]  /*3a50*/  FSEL R14, R14, R13, !P1 ;  /* 0x0000000d0e0e7208 */ /* 0x000fe40004800000 */
[----:B------:R-:W-:-:S02]  /*3a60*/  FSETP.GEU.AND P1, PT, R6, R9, PT ;  /* 0x000000090600720b */ /* 0x000fc40003f2e000 */
[----:B------:R-:W-:Y:S02]  /*3a70*/  FSETP.GEU.AND P2, PT, R15, R16, PT ;  /* 0x000000100f00720b */ /* 0x000fe40003f4e000 */
[----:B------:R-:W-:Y:S02]  /*3a80*/  FSEL R9, R9, R6, !P1 ;  /* 0x0000000609097208 */ /* 0x000fe40004800000 */
[----:B------:R-:W-:Y:S02]  /*3a90*/  FSEL R15, R16, R15, !P2 ;  /* 0x0000000f100f7208 */ /* 0x000fe40005000000 */
[----:B------:R-:W-:Y:S02]  /*3aa0*/  FSETP.GEU.AND P2, PT, R11, R14, PT ;  /* 0x0000000e0b00720b */ /* 0x000fe40003f4e000 */
[----:B------:R-:W-:Y:S02]  /*3ab0*/  FSETP.GEU.AND P3, PT, R17, R18, PT ;  /* 0x000000121100720b */ /* 0x000fe40003f6e000 */
[----:B------:R-:W-:-:S02]  /*3ac0*/  FSEL R11, R14, R11, !P2 ;  /* 0x0000000b0e0b7208 */ /* 0x000fc40005000000 */
[----:B------:R-:W-:Y:S02]  /*3ad0*/  FSEL R18, R18, R17, !P3 ;  /* 0x0000001112127208 */ /* 0x000fe40005800000 */
[----:B------:R-:W-:Y:S02]  /*3ae0*/  FSETP.GEU.AND P0, PT, R0, R9, PT ;  /* 0x000000090000720b */ /* 0x000fe40003f0e000 */
[----:B------:R-:W-:Y:S02]  /*3af0*/  FSETP.GEU.AND P3, PT, R15, R18, PT ;  /* 0x000000120f00720b */ /* 0x000fe40003f6e000 */
[----:B------:R-:W-:Y:S02]  /*3b00*/  FSEL R0, R9, R0, !P0 ;  /* 0x0000000009007208 */ /* 0x000fe40004000000 */
[----:B------:R-:W-:-:S04]  /*3b10*/  FSEL R18, R18, R15, !P3 ;  /* 0x0000000f12127208 */ /* 0x000fc80005800000 */
[----:B------:R-:W-:-:S04]  /*3b20*/  FSETP.GEU.AND P1, PT, R11, R18, PT ;  /* 0x000000120b00720b */ /* 0x000fc80003f2e000 */
[----:B------:R-:W-:Y:S01]  /*3b30*/  FSEL R5, R18, R11, !P1 ;  /* 0x0000000b12057208 */ /* 0x000fe20004800000 */
[----:B------:R-:W-:Y:S01]  /*3b40*/  IMAD.MOV.U32 R11, RZ, RZ, 0x1000 ;  /* 0x00001000ff0b7424 */ /* 0x000fe200078e00ff */
[----:B------:R-:W-:Y:S02]  /*3b50*/  ISETP.GE.U32.AND P1, PT, R20, 0x2000, PT ;  /* 0x000020001400780c */ /* 0x000fe40003f26070 */
[----:B------:R-:W-:-:S04]  /*3b60*/  FSETP.GEU.AND P0, PT, R0, R5, PT ;  /* 0x000000050000720b */ /* 0x000fc80003f0e000 */
[----:B------:R-:W-:-:S07]  /*3b70*/  FSEL R0, R5, R0, !P0 ;  /* 0x0000000005007208 */ /* 0x000fce0004000000 */
[----:B------:R-:W-:Y:S05]  /*3b80*/  @!P1 BRA `(.L_x_44) ;  /* 0x0000000000ec9947 */ /* 0x000fea0003800000 */
[----:B------:R-:W0:Y:S01]  /*3b90*/  LDC R7, c[0x0][0x390] ;  /* 0x0000e400ff077b82 */ /* 0x000e220000000800 */
[----:B------:R-:W-:Y:S02]  /*3ba0*/  VIADD R6, R20, 0xfffff000 ;  /* 0xfffff00014067836 */ /* 0x000fe40000000000 */
[----:B------:R-:W-:-:S07]  /*3bb0*/  IMAD.MOV.U32 R11, RZ, RZ, 0x1000 ;  /* 0x00001000ff0b7424 */ /* 0x000fce00078e00ff */
.L_x_46:
[----:B------:R-:W-:-:S05]  /*3bc0*/  IMAD.WIDE R4, R11, 0x4, R2 ;  /* 0x000000040b047825 */ /* 0x000fca00078e0202 */
        /* <DEDUP_REMOVED lines=15> */
[----:B------:R1:W5:Y:S01]  /*3cc0*/  LDG.E.CONSTANT R16, desc[UR6][R4.64+0x3c00] ;  /* 0x003c000604107981 */ /* 0x000362000c1e9900 */
        /* <DEDUP_REMOVED lines=16> */
[----:B------:R-:W-:Y:S01]  /*3dd0*/  FSEL R23, R23, R20, !P1 ;  /* 0x0000001417177208 */ /* 0x000fe20004800000 */
[----:B0-----:R-:W-:Y:S01]  /*3de0*/  IMAD.MOV.U32 R20, RZ, RZ, R7 ;  /* 0x000000ffff147224 */ /* 0x001fe200078e0007 */
[----:B------:R-:W-:Y:S02]  /*3df0*/  FSEL R10, R13, R10, !P2 ;  /* 0x0000000a0d0a7208 */ /* 0x000fe40005000000 */
[----:B------:R-:W-:Y:S01]  /*3e00*/  FSETP.GEU.AND P2, PT, R24, R15, PT ;  /* 0x0000000f1800720b */ /* 0x000fe20003f4e000 */
[----:B-1----:R-:W-:Y:S01]  /*3e10*/  IMAD.IADD R4, R20, 0x1, -R11 ;  /* 0x0000000114047824 */ /* 0x002fe200078e0a0b */
        /* <DEDUP_REMOVED lines=18> */
.L_x_44:
        /* <DEDUP_REMOVED lines=20> */
.L_x_50:
        /* <DEDUP_REMOVED lines=9> */
.L_x_49:
[----:B------:R-:W-:Y:S05]  /*4110*/  BSYNC.RECONVERGENT B2 ;  /* 0x0000000000027941 */ /* 0x000fea0003800200 */
.L_x_48:
        /* <DEDUP_REMOVED lines=16> */
.L_x_53:
        /* <DEDUP_REMOVED lines=62> */
.L_x_52:
[----:B------:R-:W-:Y:S05]  /*4600*/  BSYNC.RECONVERGENT B2 ;  /* 0x0000000000027941 */ /* 0x000fea0003800200 */
.L_x_51:
        /* <DEDUP_REMOVED lines=37> */
.L_x_55:
[----:B------:R-:W-:Y:S05]  /*4860*/  BSYNC.RECONVERGENT B2 ;  /* 0x0000000000027941 */ /* 0x000fea0003800200 */
.L_x_54:
[----:B------:R-:W-:-:S13]  /*4870*/  ISETP.LT.OR P0, PT, R10, R9, P0 ;  /* 0x000000090a00720c */ /* 0x000fda0000701670 */
[----:B------:R-:W-:Y:S05]  /*4880*/  @!P0 BRA `(.L_x_47) ;  /* 0x0000000000388947 */ /* 0x000fea0003800000 */
[----:B------:R-:W0:Y:S01]  /*4890*/  LDC.64 R4, c[0x0][0x380] ;  /* 0x0000e000ff047b82 */ /* 0x000e220000000a00 */
[----:B------:R-:W2:Y:S04]  /*48a0*/  LDG.E.CONSTANT R7, desc[UR6][R2.64+-0x400] ;  /* 0xfffc000602077981 */ /* 0x000ea8000c1e9900 */
[----:B------:R-:W3:Y:S01]  /*48b0*/  LDG.E.CONSTANT R9, desc[UR6][R2.64] ;  /* 0x0000000602097981 */ /* 0x000ee2000c1e9900 */
[----:B0-----:R-:W-:-:S03]  /*48c0*/  IMAD.WIDE.U32 R4, R11, 0x4, R4 ;  /* 0x000000040b047825 */ /* 0x001fc600078e0004 */
[----:B------:R-:W4:Y:S04]  /*48d0*/  LDG.E.CONSTANT R11, desc[UR6][R2.64+0x400] ;  /* 0x00040006020b7981 */ /* 0x000f28000c1e9900 */
        /* <DEDUP_REMOVED lines=9> */
.L_x_47:
[----:B------:R-:W-:Y:S05]  /*4970*/  BSYNC.RECONVERGENT B1 ;  /* 0x0000000000017941 */ /* 0x000fea0003800200 */
.L_x_45:
[----:B------:R-:W0:Y:S01]  /*4980*/  S2R R6, SR_LANEID ;  /* 0x0000000000067919 */ /* 0x000e220000000000 */
[----:B------:R-:W-:-:S05]  /*4990*/  IMAD.MOV.U32 R3, RZ, RZ, R0 ;  /* 0x000000ffff037224 */ /* 0x000fca00078e0000 */
        /* <DEDUP_REMOVED lines=51> */
[----:B------:R-:W-:-:S09]  /*4cd0*/  FSEL R0, R9, R0, !P1 ;  /* 0x0000000009007208 */ /* 0x000fd20004800000 */
.L_x_17:
[----:B------:R-:W-:Y:S05]  /*4ce0*/  BSYNC.RECONVERGENT B0 ;  /* 0x0000000000007941 */ /* 0x000fea0003800200 */
.L_x_1:
[----:B------:R-:W-:Y:S05]  /*4cf0*/  @P0 EXIT ;  /* 0x000000000000094d */ /* 0x000fea0003800000 */
[----:B------:R-:W0:Y:S01]  /*4d00*/  LDCU UR4, c[0x0][0x398] ;  /* 0x00007300ff0477ac */ /* 0x000e220008000800 */
[----:B------:R-:W1:Y:S01]  /*4d10*/  LDC.64 R2, c[0x0][0x388] ;  /* 0x0000e200ff027b82 */ /* 0x000e620000000a00 */
[----:B0-----:R-:W-:-:S04]  /*4d20*/  FSETP.GT.AND P0, PT, R0, UR4, PT ;  /* 0x0000000400007c0b */ /* 0x001fc8000bf04000 */
[----:B------:R-:W-:-:S05]  /*4d30*/  FSEL R5, R0, UR4, P0 ;  /* 0x0000000400057c08 */ /* 0x000fca0008000000 */
[----:B-1----:R-:W-:Y:S01]  /*4d40*/  STG.E desc[UR6][R2.64], R5 ;  /* 0x0000000502007986 */ /* 0x002fe2000c101906 */
[----:B------:R-:W-:Y:S05]  /*4d50*/  EXIT ;  /* 0x000000000000794d */ /* 0x000fea0003800000 */
.L_x_56:
[----:B------:R-:W-:-:S00]  /*4d60*/  BRA `(.L_x_56) ;  /* 0xfffffffc00fc7947 */ /* 0x000fc0000383ffff */
[----:B------:R-:W-:-:S00]  /*4d70*/  NOP ;  /* 0x0000000000007918 */ /* 0x000fc00000000000 */
        /* <DEDUP_REMOVED lines=8> */
.L_x_152:


//--------------------- .text._ZN3cub18CUB_300001_SM_10006detail6reduce18DeviceReduceKernelINS2_10policy_hubIfjN4cuda3__47maximumIvEEE10Policy1000EPfjS8_fNS5_3std3__410__identityEEEvT0_PT3_T1_NS0_13GridEvenShareISI_EET2_T4_ --------------------------
	.section	.text._ZN3cub18CUB_300001_SM_10006detail6reduce18DeviceReduceKernelINS2_10policy_hubIfjN4cuda3__47maximumIvEEE10Policy1000EPfjS8_fNS5_3std3__410__identityEEEvT0_PT3_T1_NS0_13GridEvenShareISI_EET2_T4_,"ax",@progbits
	.align	128
        .global         _ZN3cub18CUB_300001_SM_10006detail6reduce18DeviceReduceKernelINS2_10policy_hubIfjN4cuda3__47maximumIvEEE10Policy1000EPfjS8_fNS5_3std3__410__identityEEEvT0_PT3_T1_NS0_13GridEvenShareISI_EET2_T4_
        .type           _ZN3cub18CUB_300001_SM_10006detail6reduce18DeviceReduceKernelINS2_10policy_hubIfjN4cuda3__47maximumIvEEE10Policy1000EPfjS8_fNS5_3std3__410__identityEEEvT0_PT3_T1_NS0_13GridEvenShareISI_EET2_T4_,@function
        .size           _ZN3cub18CUB_300001_SM_10006detail6reduce18DeviceReduceKernelINS2_10policy_hubIfjN4cuda3__47maximumIvEEE10Policy1000EPfjS8_fNS5_3std3__410__identityEEEvT0_PT3_T1_NS0_13GridEvenShareISI_EET2_T4_,(.L_x_153 - _ZN3cub18CUB_300001_SM_10006detail6reduce18DeviceReduceKernelINS2_10policy_hubIfjN4cuda3__47maximumIvEEE10Policy1000EPfjS8_fNS5_3std3__410__identityEEEvT0_PT3_T1_NS0_13GridEvenShareISI_EET2_T4_)
        .other          _ZN3cub18CUB_300001_SM_10006detail6reduce18DeviceReduceKernelINS2_10policy_hubIfjN4cuda3__47maximumIvEEE10Policy1000EPfjS8_fNS5_3std3__410__identityEEEvT0_PT3_T1_NS0_13GridEvenShareISI_EET2_T4_,@"STO_CUDA_ENTRY STV_DEFAULT"
_ZN3cub18CUB_300001_SM_10006detail6reduce18DeviceReduceKernelINS2_10policy_hubIfjN4cuda3__47maximumIvEEE10Policy1000EPfjS8_fNS5_3std3__410__identityEEEvT0_PT3_T1_NS0_13GridEvenShareISI_EET2_T4_:
.text._ZN3cub18CUB_300001_SM_10006detail6reduce18DeviceReduceKernelINS2_10policy_hubIfjN4cuda3__47maximumIvEEE10Policy1000EPfjS8_fNS5_3std3__410__identityEEEvT0_PT3_T1_NS0_13GridEvenShareISI_EET2_T4_:
[----:B------:R-:W-:Y:S01]  /*0000*/  LDC R1, c[0x0][0x37c] ;  /* 0x0000df00ff017b82 */ /* 0x000fe20000000800 */
[----:B------:R-:W0:Y:S01]  /*0010*/  S2R R0, SR_CTAID.X ;  /* 0x0000000000007919 */ /* 0x000e220000002500 */
[----:B------:R-:W1:Y:S01]  /*0020*/  LDCU UR4, c[0x0][0x380] ;  /* 0x00007000ff0477ac */ /* 0x000e620008000800 */
[----:B------:R-:W-:Y:S01]  /*0030*/  BSSY.RECONVERGENT B0, `(.L_x_57) ;  /* 0x0000360000007945 */ /* 0x000fe20003800200 */
[----:B------:R-:W2:Y:S01]  /*0040*/  LDCU UR5, c[0x0][0x3ac] ;  /* 0x00007580ff0577ac */ /* 0x000ea20008000800 */
[----:B------:R-:W3:Y:S01]  /*0050*/  LDCU.64 UR8, c[0x0][0x358] ;  /* 0x00006b00ff0877ac */ /* 0x000ee20008000a00 */
[----:B-1----:R-:W-:Y:S02]  /*0060*/  ULOP3.LUT UP0, URZ, UR4, 0xf, URZ, 0xc0, !UPT ;  /* 0x0000000f04ff7892 */ /* 0x002fe4000f80c0ff */
[----:B--2---:R-:W-:Y:S01]  /*0070*/  USHF.L.U32 UR5, UR5, 0xc, URZ ;  /* 0x0000000c05057899 */ /* 0x004fe200080006ff */
[----:B0-----:R-:W-:-:S06]  /*0080*/  IMAD.SHL.U32 R23, R0, 0x1000, RZ ;  /* 0x0000100000177824 */ /* 0x001fcc00078e00ff */
[----:B---3--:R-:W-:Y:S05]  /*0090*/  BRA.U UP0, `(.L_x_58) ;  /* 0x0000001900847547 */ /* 0x008fea000b800000 */
[----:B------:R-:W0:Y:S02]  /*00a0*/  LDC R26, c[0x0][0x3a8] ;  /* 0x0000ea00ff1a7b82 */ /* 0x000e240000000800 */
[----:B0-----:R-:W-:-:S05]  /*00b0*/  IMAD R3, R0, -0x1000, R26 ;  /* 0xfffff00000037824 */ /* 0x001fca00078e021a */
[----:B------:R-:W-:-:S13]  /*00c0*/  ISETP.GT.U32.AND P0, PT, R3, 0xfff, PT ;  /* 0x00000fff0300780c */ /* 0x000fda0003f04070 */
[----:B------:R-:W-:Y:S05]  /*00d0*/  @P0 BRA `(.L_x_59) ;  /* 0x0000000c00100947 */ /* 0x000fea0003800000 */
[----:B------:R-:W0:Y:S01]  /*00e0*/  S2R R2, SR_TID.X ;  /* 0x0000000000027919 */ /* 0x000e220000002100 */
[----:B------:R-:W-:Y:S01]  /*00f0*/  BSSY.RECONVERGENT B1, `(.L_x_60) ;  /* 0x000000a000017945 */ /* 0x000fe20003800200 */
[----:B------:R-:W-:Y:S01]  /*0100*/  IMAD.MOV.U32 R6, RZ, RZ, RZ ;  /* 0x000000ffff067224 */ /* 0x000fe200078e00ff */
[----:B0-----:R-:W-:Y:S01]  /*0110*/  ISETP.GE.U32.AND P0, PT, R2, R3, PT ;  /* 0x000000030200720c */ /* 0x001fe20003f06070 */
[----:B------:R-:W-:-:S12]  /*0120*/  IMAD.MOV.U32 R11, RZ, RZ, R2 ;  /* 0x000000ffff0b7224 */ /* 0x000fd800078e0002 */
[----:B------:R-:W-:Y:S05]  /*0130*/  @P0 BRA `(.L_x_61) ;  /* 0x0000000000140947 */ /* 0x000fea0003800000 */
[----:B------:R-:W0:Y:S01]  /*0140*/  LDC.64 R6, c[0x0][0x380] ;  /* 0x0000e000ff067b82 */ /* 0x000e220000000a00 */
[----:B------:R-:W-:-:S04]  /*0150*/  IMAD R5, R0, 0x1000, R2 ;  /* 0x0000100000057824 */ /* 0x000fc800078e0202 */
[----:B0-----:R-:W-:-:S06]  /*0160*/  IMAD.WIDE.U32 R6, R5, 0x4, R6 ;  /* 0x0000000405067825 */ /* 0x001fcc00078e0006 */
[----:B------:R0:W5:Y:S01]  /*0170*/  LDG.E.CONSTANT R6, desc[UR8][R6.64] ;  /* 0x0000000806067981 */ /* 0x000162000c1e9900 */
[----:B------:R-:W-:-:S07]  /*0180*/  VIADD R11, R2, 0x100 ;  /* 0x00000100020b7836 */ /* 0x000fce0000000000 */
.L_x_61:
[----:B------:R-:W-:Y:S05]  /*0190*/  BSYNC.RECONVERGENT B1 ;  /* 0x0000000000017941 */ /* 0x000fea0003800200 */
.L_x_60:
[----:B------:R-:W-:Y:S01]  /*01a0*/  ISETP.GE.U32.AND P0, PT, R11, R3, PT ;  /* 0x000000030b00720c */ /* 0x000fe20003f06070 */
[----:B------:R-:W-:-:S12]  /*01b0*/  BSSY.RECONVERGENT B1, `(.L_x_62) ;  /* 0x0000035000017945 */ /* 0x000fd80003800200 */
[----:B------:R-:W-:Y:S05]  /*01c0*/  @P0 BRA `(.L_x_63) ;  /* 0x0000000000cc0947 */ /* 0x000fea0003800000 */
[----:B------:R-:W-:Y:S01]  /*01d0*/  LOP3.LUT R5, RZ, R11, RZ, 0x33, !PT ;  /* 0x0000000bff057212 */ /* 0x000fe200078e33ff */
[----:B------:R-:W-:Y:S04]  /*01e0*/  BSSY.RECONVERGENT B2, `(.L_x_64) ;  /* 0x0000015000027945 */ /* 0x000fe80003800200 */
[----:B------:R-:W-:-:S04]  /*01f0*/  IMAD.IADD R5, R5, 0x1, R26 ;  /* 0x0000000105057824 */ /* 0x000fc800078e021a */
[----:B0-----:R-:W-:Y:S01]  /*0200*/  IMAD R7, R0, -0x1000, R5 ;  /* 0xfffff00000077824 */ /* 0x001fe200078e0205 */
[----:B------:R-:W-:-:S04]  /*0210*/  LOP3.LUT R4, R5, 0x300, RZ, 0xc0, !PT ;  /* 0x0000030005047812 */ /* 0x000fc800078ec0ff */
[----:B------:R-:W-:Y:S02]  /*0220*/  ISETP.NE.AND P0, PT, R4, 0x300, PT ;  /* 0x000003000400780c */ /* 0x000fe40003f05270 */
[----:B------:R-:W-:-:S11]  /*0230*/  ISETP.GE.U32.AND P2, PT, R7, 0x300, PT ;  /* 0x000003000700780c */ /* 0x000fd60003f46070 */
[----:B------:R-:W-:Y:S05]  /*0240*/  @!P0 BRA `(.L_x_65) ;  /* 0x0000000000388947 */ /* 0x000fea0003800000 */
[----:B------:R-:W0:Y:S01]  /*0250*/  LDC.64 R8, c[0x0][0x380] ;  /* 0x0000e000ff087b82 */ /* 0x000e220000000a00 */
[----:B------:R-:W-:Y:S01]  /*0260*/  LEA.HI R4, R5, 0x1, RZ, 0x18 ;  /* 0x0000000105047811 */ /* 0x000fe200078fc0ff */
[----:B------:R-:W-:-:S03]  /*0270*/  IMAD R7, R0, 0x1000, R11 ;  /* 0x0000100000077824 */ /* 0x000fc600078e020b */
[----:B------:R-:W-:-:S05]  /*0280*/  LOP3.LUT R4, R4, 0x3, RZ, 0xc0, !PT ;  /* 0x0000000304047812 */ /* 0x000fca00078ec0ff */
[----:B------:R-:W-:-:S07]  /*0290*/  IMAD.MOV R10, RZ, RZ, -R4 ;  /* 0x000000ffff0a7224 */ /* 0x000fce00078e0a04 */
.L_x_66:
[----:B0-----:R-:W-:-:S06]  /*02a0*/  IMAD.WIDE.U32 R4, R7, 0x4, R8 ;  /* 0x0000000407047825 */ /* 0x001fcc00078e0008 */
[----:B------:R-:W2:Y:S01]  /*02b0*/  LDG.E.CONSTANT R5, desc[UR8][R4.64] ;  /* 0x0000000804057981 */ /* 0x000ea2000c1e9900 */
[----:B------:R-:W-:Y:S02]  /*02c0*/  VIADD R10, R10, 0x1 ;  /* 0x000000010a0a7836 */ /* 0x000fe40000000000 */
[----:B------:R-:W-:Y:S02]  /*02d0*/  VIADD R11, R11, 0x100 ;  /* 0x000001000b0b7836 */ /* 0x000fe40000000000 */
[----:B------:R-:W-:Y:S01]  /*02e0*/  VIADD R7, R7, 0x100 ;  /* 0x0000010007077836 */ /* 0x000fe20000000000 */
[----:B------:R-:W-:Y:S02]  /*02f0*/  ISETP.NE.AND P1, PT, R10, RZ, PT ;  /* 0x000000ff0a00720c */ /* 0x000fe40003f25270 */
[----:B--2--5:R-:W-:-:S04]  /*0300*/  FSETP.GEU.AND P0, PT, R6, R5, PT ;  /* 0x000000050600720b */ /* 0x024fc80003f0e000 */
[----:B------:R-:W-:-:S07]  /*0310*/  FSEL R6, R5, R6, !P0 ;  /* 0x0000000605067208 */ /* 0x000fce0004000000 */
[----:B------:R-:W-:Y:S05]  /*0320*/  @P1 BRA `(.L_x_66) ;  /* 0xfffffffc00dc1947 */ /* 0x000fea000383ffff */
.L_x_65:
[----:B------:R-:W-:Y:S05]  /*0330*/  BSYNC.RECONVERGENT B2 ;  /* 0x0000000000027941 */ /* 0x000fea0003800200 */
.L_x_64:
[----:B------:R-:W-:Y:S05]  /*0340*/  @!P2 BRA `(.L_x_63) ;  /* 0x00000000006ca947 */ /* 0x000fea0003800000 */
[----:B------:R-:W0:Y:S01]  /*0350*/  LDC.64 R4, c[0x0][0x380] ;  /* 0x0000e000ff047b82 */ /* 0x000e220000000a00 */
[----:B------:R-:W-:Y:S02]  /*0360*/  VIADD R7, R11, 0x200 ;  /* 0x000002000b077836 */ /* 0x000fe40000000000 */
[----:B------:R-:W-:-:S07]  /*0370*/  IMAD R17, R0, 0x1000, R11 ;  /* 0x0000100000117824 */ /* 0x000fce00078e020b */
.L_x_67:
[----:B0-----:R-:W-:-:S04]  /*0380*/  IMAD.WIDE.U32 R8, R17, 0x4, R4 ;  /* 0x0000000411087825 */ /* 0x001fc800078e0004 */
[C---:B------:R-:W-:Y:S02]  /*0390*/  VIADD R11, R17.reuse, 0x100 ;  /* 0x00000100110b7836 */ /* 0x040fe40000000000 */
[----:B------:R0:W2:Y:S01]  /*03a0*/  LDG.E.CONSTANT R9, desc[UR8][R8.64] ;  /* 0x0000000808097981 */ /* 0x0000a2000c1e9900 */
[----:B------:R-:W-:Y:S02]  /*03b0*/  VIADD R13, R17, 0x200 ;  /* 0x00000200110d7836 */ /* 0x000fe40000000000 */
[----:B------:R-:W-:-:S04]  /*03c0*/  IMAD.WIDE.U32 R10, R11, 0x4, R4 ;  /* 0x000000040b0a7825 */ /* 0x000fc800078e0004 */
[--C-:B------:R-:W-:Y:S02]  /*03d0*/  IMAD.WIDE.U32 R12, R13, 0x4, R4.reuse ;  /* 0x000000040d0c7825 */ /* 0x100fe400078e0004 */
[----:B------:R-:W3:Y:S02]  /*03e0*/  LDG.E.CONSTANT R11, desc[UR8][R10.64] ;  /* 0x000000080a0b7981 */ /* 0x000ee4000c1e9900 */
[----:B------:R-:W-:Y:S02]  /*03f0*/  VIADD R15, R17, 0x300 ;  /* 0x00000300110f7836 */ /* 0x000fe40000000000 */
[----:B------:R-:W4:Y:S02]  /*0400*/  LDG.E.CONSTANT R13, desc[UR8][R12.64] ;  /* 0x000000080c0d7981 */ /* 0x000f24000c1e9900 */
[----:B------:R-:W-:-:S06]  /*0410*/  IMAD.WIDE.U32 R14, R15, 0x4, R4 ;  /* 0x000000040f0e7825 */ /* 0x000fcc00078e0004 */
[----:B------:R-:W4:Y:S01]  /*0420*/  LDG.E.CONSTANT R15, desc[UR8][R14.64] ;  /* 0x000000080e0f7981 */ /* 0x000f22000c1e9900 */
[C---:B0-----:R-:W-:Y:S02]  /*0430*/  VIADD R8, R7.reuse, 0x200 ;  /* 0x0000020007087836 */ /* 0x041fe40000000000 */
[----:B------:R-:W-:Y:S02]  /*0440*/  VIADD R7, R7, 0x400 ;  /* 0x0000040007077836 */ /* 0x000fe40000000000 */
[----:B------:R-:W-:Y:S01]  /*0450*/  VIADD R17, R17, 0x400 ;  /* 0x0000040011117836 */ /* 0x000fe20000000000 */
        /* <DEDUP_REMOVED lines=8> */
[----:B------:R-:W-:Y:S01]  /*04e0*/  FSEL R6, R15, R6, !P0 ;  /* 0x000000060f067208 */ /* 0x000fe20004000000 */
[----:B------:R-:W-:Y:S08]  /*04f0*/  @!P1 BRA `(.L_x_67) ;  /* 0xfffffffc00a09947 */ /* 0x000ff0000383ffff */
.L_x_63:
[----:B------:R-:W-:Y:S05]  /*0500*/  BSYNC.RECONVERGENT B1 ;  /* 0x0000000000017941 */ /* 0x000fea0003800200 */
.L_x_62:
[----:B------:R-:W-:Y:S01]  /*0510*/  ISETP.GE.U32.AND P0, PT, R3, 0x100, PT ;  /* 0x000001000300780c */ /* 0x000fe20003f06070 */
[----:B-----5:R-:W-:-:S12]  /*0520*/  IMAD.MOV.U32 R10, RZ, RZ, R6 ;  /* 0x000000ffff0a7224 */ /* 0x020fd800078e0006 */
[----:B------:R-:W-:Y:S05]  /*0530*/  @!P0 BRA `(.L_x_68) ;  /* 0x0000000000dc8947 */ /* 0x000fea0003800000 */
[----:B------:R-:W1:Y:S01]  /*0540*/  S2R R8, SR_LANEID ;  /* 0x0000000000087919 */ /* 0x000e620000000000 */
[----:B------:R-:W2:Y:S02]  /*0550*/  SHFL.DOWN PT, R3, R10, 0x1, 0x1f ;  /* 0x08201f000a037f89 */ /* 0x000ea400000e0000 */
[----:B--2---:R-:W-:Y:S02]  /*0560*/  FSETP.GEU.AND P1, PT, R10, R3, PT ;  /* 0x000000030a00720b */ /* 0x004fe40003f2e000 */
[C---:B-1----:R-:W-:Y:S02]  /*0570*/  ISETP.GT.AND P0, PT, R8.reuse, 0x1e, PT ;  /* 0x0000001e0800780c */ /* 0x042fe40003f04270 */
[----:B------:R-:W-:Y:S02]  /*0580*/  FSEL R3, R3, R10, !P1 ;  /* 0x0000000a03037208 */ /* 0x000fe40004800000 */
[----:B------:R-:W-:Y:S02]  /*0590*/  ISETP.NE.AND P2, PT, R8, RZ, PT ;  /* 0x000000ff0800720c */ /* 0x000fe40003f45270 */
[----:B------:R-:W-:-:S02]  /*05a0*/  FSEL R3, R10, R3, P0 ;  /* 0x000000030a037208 */ /* 0x000fc40000000000 */
[----:B------:R-:W-:-:S03]  /*05b0*/  ISETP.GT.AND P0, PT, R8, 0x1d, PT ;  /* 0x0000001d0800780c */ /* 0x000fc60003f04270 */
[----:B------:R-:W1:Y:S06]  /*05c0*/  SHFL.DOWN PT, R4, R3, 0x2, 0x1f ;  /* 0x08401f0003047f89 */ /* 0x000e6c00000e0000 */
[----:B0-----:R-:W0:Y:S01]  /*05d0*/  @!P2 S2R R7, SR_CgaCtaId ;  /* 0x000000000007a919 */ /* 0x001e220000008800 */
[----:B------:R-:W-:Y:S02]  /*05e0*/  @!P2 MOV R6, 0x400 ;  /* 0x000004000006a802 */ /* 0x000fe40000000f00 */
[----:B------:R-:W-:-:S04]  /*05f0*/  @!P2 SHF.R.U32.HI R5, RZ, 0x3, R2 ;  /* 0x00000003ff05a819 */ /* 0x000fc80000011602 */
[----:B------:R-:W-:Y:S02]  /*0600*/  @!P2 LOP3.LUT R5, R5, 0x7c, RZ, 0xc0, !PT ;  /* 0x0000007c0505a812 */ /* 0x000fe400078ec0ff */
[----:B-1----:R-:W-:-:S04]  /*0610*/  FSETP.GEU.AND P1, PT, R3, R4, PT ;  /* 0x000000040300720b */ /* 0x002fc80003f2e000 */
[----:B------:R-:W-:Y:S02]  /*0620*/  @!P0 FSEL R3, R4, R3, !P1 ;  /* 0x0000000304038208 */ /* 0x000fe40004800000 */
[----:B------:R-:W-:-:S03]  /*0630*/  ISETP.GT.AND P0, PT, R8, 0x1b, PT ;  /* 0x0000001b0800780c */ /* 0x000fc60003f04270 */
[----:B------:R-:W1:Y:S01]  /*0640*/  SHFL.DOWN PT, R4, R3, 0x4, 0x1f ;  /* 0x08801f0003047f89 */ /* 0x000e6200000e0000 */
[----:B0-----:R-:W-:-:S05]  /*0650*/  @!P2 LEA R6, R7, R6, 0x18 ;  /* 0x000000060706a211 */ /* 0x001fca00078ec0ff */
[----:B------:R-:W-:Y:S01]  /*0660*/  @!P2 IMAD.IADD R5, R5, 0x1, R6 ;  /* 0x000000010505a824 */ /* 0x000fe200078e0206 */
[----:B-1----:R-:W-:-:S04]  /*0670*/  FSETP.GEU.AND P1, PT, R3, R4, PT ;  /* 0x000000040300720b */ /* 0x002fc80003f2e000 */
        /* <DEDUP_REMOVED lines=35> */
.L_x_68:
[----:B------:R-:W-:Y:S01]  /*08b0*/  LOP3.LUT R4, R2, 0x3e0, RZ, 0xc0, !PT ;  /* 0x000003e002047812 */ /* 0x000fe200078ec0ff */
[----:B------:R-:W1:Y:S04]  /*08c0*/  S2R R9, SR_LANEID ;  /* 0x0000000000097919 */ /* 0x000e680000000000 */
[----:B------:R-:W-:Y:S01]  /*08d0*/  VIADD R6, R4, 0x20 ;  /* 0x0000002004067836 */ /* 0x000fe20000000000 */
[----:B------:R-:W-:-:S04]  /*08e0*/  LOP3.LUT R4, RZ, R4, RZ, 0x33, !PT ;  /* 0x00000004ff047212 */ /* 0x000fc800078e33ff */
[----:B------:R-:W-:Y:S01]  /*08f0*/  ISETP.GT.U32.AND P0, PT, R6, R3, PT ;  /* 0x000000030600720c */ /* 0x000fe20003f04070 */
[----:B------:R-:W-:-:S05]  /*0900*/  IMAD.IADD R4, R3, 0x1, R4 ;  /* 0x0000000103047824 */ /* 0x000fca00078e0204 */
[----:B------:R-:W-:-:S05]  /*0910*/  SEL R4, R4, 0x1f, P0 ;  /* 0x0000001f04047807 */ /* 0x000fca0000000000 */
[----:B------:R-:W2:Y:S01]  /*0920*/  SHFL.DOWN PT, R5, R10, 0x1, R4 ;  /* 0x082000000a057989 */ /* 0x000ea200000e0004 */
[C---:B-1----:R-:W-:Y:S01]  /*0930*/  ISETP.GE.AND P0, PT, R9.reuse, R4, PT ;  /* 0x000000040900720c */ /* 0x042fe20003f06270 */
[----:B0-----:R-:W-:Y:S01]  /*0940*/  VIADD R7, R9, 0x2 ;  /* 0x0000000209077836 */ /* 0x001fe20000000000 */
[----:B--2---:R-:W-:-:S11]  /*0950*/  FSETP.GEU.AND P1, PT, R10, R5, PT ;  /* 0x000000050a00720b */ /* 0x004fd60003f2e000 */
        /* <DEDUP_REMOVED lines=34> */
[C---:B------:R-:W-:Y:S02]  /*0b80*/  ISETP.GT.U32.AND P2, PT, R3.reuse, 0x20, PT ;  /* 0x000000200300780c */ /* 0x040fe40003f44070 */
[----:B------:R-:W-:Y:S01]  /*0b90*/  ISETP.GT.U32.AND P1, PT, R3, 0x40, PT ;  /* 0x000000400300780c */ /* 0x000fe20003f24070 */
[----:B0-----:R-:W-:-:S09]  /*0ba0*/  ULEA UR4, UR5, UR4, 0x18 ;  /* 0x0000000405047291 */ /* 0x001fd2000f8ec0ff */
[----:B------:R-:W0:Y:S04]  /*0bb0*/  LDS R5, [UR4+0xc] ;  /* 0x00000c04ff057984 */ /* 0x000e280008000800 */
[----:B------:R-:W1:Y:S04]  /*0bc0*/  LDS.128 R12, [UR4+0x10] ;  /* 0x00001004ff0c7984 */ /* 0x000e680008000c00 */
[----:B------:R-:W2:Y:S01]  /*0bd0*/  LDS.64 R6, [UR4+0x20] ;  /* 0x00002004ff067984 */ /* 0x000ea20008000a00 */
[----:B0-----:R-:W-:-:S04]  /*0be0*/  FSETP.GEU.AND P3, PT, R8, R5, PT ;  /* 0x000000050800720b */ /* 0x001fc80003f6e000 */
[----:B------:R-:W-:Y:S02]  /*0bf0*/  @P2 FSEL R8, R5, R8, !P3 ;  /* 0x0000000805082208 */ /* 0x000fe40005800000 */
[----:B------:R-:W-:Y:S02]  /*0c00*/  ISETP.GT.U32.AND P2, PT, R3, 0x60, PT ;  /* 0x000000600300780c */ /* 0x000fe40003f44070 */
[----:B-1----:R-:W-:-:S04]  /*0c10*/  FSETP.GEU.AND P3, PT, R8, R12, PT ;  /* 0x0000000c0800720b */ /* 0x002fc80003f6e000 */
[----:B------:R-:W-:Y:S02]  /*0c20*/  @P1 FSEL R8, R12, R8, !P3 ;  /* 0x000000080c081208 */ /* 0x000fe40005800000 */
[----:B------:R-:W-:Y:S02]  /*0c30*/  ISETP.GT.U32.AND P1, PT, R3, 0x80, PT ;  /* 0x000000800300780c */ /* 0x000fe40003f24070 */
[----:B------:R-:W-:-:S04]  /*0c40*/  FSETP.GEU.AND P3, PT, R8, R13, PT ;  /* 0x0000000d0800720b */ /* 0x000fc80003f6e000 */
        /* <DEDUP_REMOVED lines=8> */
[----:B--2---:R-:W-:-:S04]  /*0cd0*/  FSETP.GEU.AND P3, PT, R8, R6, PT ;  /* 0x000000060800720b */ /* 0x004fc80003f6e000 */
[----:B------:R-:W-:-:S04]  /*0ce0*/  @P1 FSEL R8, R6, R8, !P3 ;  /* 0x0000000806081208 */ /* 0x000fc80005800000 */
[----:B------:R-:W-:-:S04]  /*0cf0*/  FSETP.GEU.AND P1, PT, R8, R7, PT ;  /* 0x000000070800720b */ /* 0x000fc80003f2e000 */
[----:B------:R-:W-:Y:S01]  /*0d00*/  @P2 FSEL R8, R7, R8, !P1 ;  /* 0x0000000807082208 */ /* 0x000fe20004800000 */
[----:B------:R-:W-:Y:S08]  /*0d10*/  BRA `(.L_x_69) ;  /* 0x0000002800447947 */ /* 0x000ff00003800000 */
.L_x_59:
[----:B------:R-:W0:Y:S01]  /*0d20*/  S2R R2, SR_TID.X ;  /* 0x0000000000027919 */ /* 0x000e220000002100 */
[----:B------:R-:W1:Y:S02]  /*0d30*/  LDCU.64 UR6, c[0x0][0x380] ;  /* 0x00007000ff0677ac */ /* 0x000e640008000a00 */
[----:B-1----:R-:W-:Y:S02]  /*0d40*/  IMAD.U32 R20, RZ, RZ, UR6 ;  /* 0x00000006ff147e24 */ /* 0x002fe4000f8e00ff */
[----:B------:R-:W-:Y:S02]  /*0d50*/  IMAD.U32 R21, RZ, RZ, UR7 ;  /* 0x00000007ff157e24 */ /* 0x000fe4000f8e00ff */
[----:B0-----:R-:W-:-:S04]  /*0d60*/  IMAD R25, R2, 0x4, R23 ;  /* 0x0000000402197824 */ /* 0x001fc800078e0217 */
[----:B------:R-:W-:-:S05]  /*0d70*/  IMAD.WIDE.U32 R24, R25, 0x4, R20 ;  /* 0x0000000419187825 */ /* 0x000fca00078e0014 */
[----:B------:R-:W2:Y:S04]  /*0d80*/  LDG.E.128.CONSTANT R4, desc[UR8][R24.64] ;  /* 0x0000000818047981 */ /* 0x000ea8000c1e9d00 */
[----:B------:R-:W3:Y:S04]  /*0d90*/  LDG.E.128.CONSTANT R8, desc[UR8][R24.64+0x1000] ;  /* 0x0010000818087981 */ /* 0x000ee8000c1e9d00 */
[----:B------:R-:W4:Y:S04]  /*0da0*/  LDG.E.128.CONSTANT R12, desc[UR8][R24.64+0x2000] ;  /* 0x00200008180c7981 */ /* 0x000f28000c1e9d00 */
[----:B------:R-:W5:Y:S01]  /*0db0*/  LDG.E.128.CONSTANT R16, desc[UR8][R24.64+0x3000] ;  /* 0x0030000818107981 */ /* 0x000f62000c1e9d00 */
        /* <DEDUP_REMOVED lines=26> */
[----:B------:R-:W-:Y:S02]  /*0f60*/  ISETP.GE.U32.AND P1, PT, R3, UR5, PT ;  /* 0x0000000503007c0c */ /* 0x000fe4000bf26070 */
[----:B------:R-:W-:-:S04]  /*0f70*/  FSETP.GEU.AND P0, PT, R4, R11, PT ;  /* 0x0000000b0400720b */ /* 0x000fc80003f0e000 */
[----:B------:R-:W-:-:S04]  /*0f80*/  FSEL R4, R11, R4, !P0 ;  /* 0x000000040b047208 */ /* 0x000fc80004000000 */
[----:B------:R-:W-:-:S04]  /*0f90*/  FSETP.GEU.AND P0, PT, R4, R19, PT ;  /* 0x000000130400720b */ /* 0x000fc80003f0e000 */
[----:B------:R-:W-:Y:S01]  /*0fa0*/  FSEL R3, R19, R4, !P0 ;  /* 0x0000000413037208 */ /* 0x000fe20004000000 */
[----:B------:R-:W-:Y:S08]  /*0fb0*/  @!P1 BRA `(.L_x_70) ;  /* 0x0000000400e09947 */ /* 0x000ff00003800000 */
[----:B------:R-:W-:Y:S01]  /*0fc0*/  VIADD R23, R23, UR5 ;  /* 0x0000000517177c36 */ /* 0x000fe20008000000 */
[----:B------:R-:W-:Y:S01]  /*0fd0*/  UMOV UR4, URZ ;  /* 0x000000ff00047c82 */ /* 0x000fe20008000000 */
[----:B------:R-:W-:Y:S02]  /*0fe0*/  VIADD R22, R26, 0xfffff000 ;  /* 0xfffff0001a167836 */ /* 0x000fe40000000000 */
[C---:B------:R-:W-:Y:S02]  /*0ff0*/  VIADD R24, R23.reuse, 0x100 ;  /* 0x0000010017187836 */ /* 0x040fe40000000000 */
[C---:B------:R-:W-:Y:S01]  /*1000*/  IMAD.IADD R25, R23.reuse, 0x1, R2 ;  /* 0x0000000117197824 */ /* 0x040fe200078e0202 */
[----:B------:R-:W-:-:S13]  /*1010*/  ISETP.GT.U32.AND P0, PT, R23, R22, PT ;  /* 0x000000161700720c */ /* 0x000fda0003f04070 */
[----:B------:R-:W-:Y:S05]  /*1020*/  @P0 BRA `(.L_x_71) ;  /* 0x0000000000c40947 */ /* 0x000fea0003800000 */
[----:B------:R-:W0:Y:S08]  /*1030*/  LDC R26, c[0x0][0x3a8] ;  /* 0x0000ea00ff1a7b82 */ /* 0x000e300000000800 */
[----:B------:R-:W1:Y:S02]  /*1040*/  LDC.64 R20, c[0x0][0x380] ;  /* 0x0000e000ff147b82 */ /* 0x000e640000000a00 */
.L_x_72:
[----:B------:R-:W-:-:S04]  /*1050*/  IMAD R29, R2, 0x4, R23 ;  /* 0x00000004021d7824 */ /* 0x000fc800078e0217 */
[----:B-1----:R-:W-:-:S05]  /*1060*/  IMAD.WIDE.U32 R28, R29, 0x4, R20 ;  /* 0x000000041d1c7825 */ /* 0x002fca00078e0014 */
[----:B------:R-:W2:Y:S04]  /*1070*/  LDG.E.128.CONSTANT R4, desc[UR8][R28.64] ;  /* 0x000000081c047981 */ /* 0x000ea8000c1e9d00 */
[----:B------:R-:W3:Y:S04]  /*1080*/  LDG.E.128.CONSTANT R8, desc[UR8][R28.64+0x1000] ;  /* 0x001000081c087981 */ /* 0x000ee8000c1e9d00 */
[----:B------:R-:W4:Y:S04]  /*1090*/  LDG.E.128.CONSTANT R12, desc[UR8][R28.64+0x2000] ;  /* 0x002000081c0c7981 */ /* 0x000f28000c1e9d00 */
[----:B------:R-:W5:Y:S01]  /*10a0*/  LDG.E.128.CONSTANT R16, desc[UR8][R28.64+0x3000] ;  /* 0x003000081c107981 */ /* 0x000f62000c1e9d00 */
[----:B--2---:R-:W-:-:S02]  /*10b0*/  FSETP.GEU.AND P0, PT, R3, R4, PT ;  /* 0x000000040300720b */ /* 0x004fc40003f0e000 */
[----:B------:R-:W-:Y:S02]  /*10c0*/  FSETP.GEU.AND P1, PT, R5, R6, PT ;  /* 0x000000060500720b */ /* 0x000fe40003f2e000 */
[----:B------:R-:W-:Y:S02]  /*10d0*/  FSEL R3, R4, R3, !P0 ;  /* 0x0000000304037208 */ /* 0x000fe40004000000 */
[----:B---3--:R-:W-:Y:S02]  /*10e0*/  FSETP.GEU.AND P0, PT, R7, R8, PT ;  /* 0x000000080700720b */ /* 0x008fe40003f0e000 */
[----:B------:R-:W-:Y:S02]  /*10f0*/  FSEL R4, R6, R5, !P1 ;  /* 0x0000000506047208 */ /* 0x000fe40004800000 */
[----:B------:R-:W-:Y:S02]  /*1100*/  FSEL R6, R8, R7, !P0 ;  /* 0x0000000708067208 */ /* 0x000fe40004000000 */
[----:B------:R-:W-:-:S02]  /*1110*/  FSETP.GEU.AND P0, PT, R9, R10, PT ;  /* 0x0000000a0900720b */ /* 0x000fc40003f0e000 */
[----:B----4-:R-:W-:Y:S02]  /*1120*/  FSETP.GEU.AND P1, PT, R11, R12, PT ;  /* 0x0000000c0b00720b */ /* 0x010fe40003f2e000 */
[----:B------:R-:W-:Y:S02]  /*1130*/  FSEL R9, R10, R9, !P0 ;  /* 0x000000090a097208 */ /* 0x000fe40004000000 */
[----:B------:R-:W-:Y:S02]  /*1140*/  FSEL R10, R12, R11, !P1 ;  /* 0x0000000b0c0a7208 */ /* 0x000fe40004800000 */
[----:B------:R-:W-:Y:S02]  /*1150*/  FSETP.GEU.AND P0, PT, R13, R14, PT ;  /* 0x0000000e0d00720b */ /* 0x000fe40003f0e000 */
[----:B-----5:R-:W-:Y:S02]  /*1160*/  FSETP.GEU.AND P1, PT, R15, R16, PT ;  /* 0x000000100f00720b */ /* 0x020fe40003f2e000 */
[----:B------:R-:W-:-:S02]  /*1170*/  FSETP.GEU.AND P2, PT, R17, R18, PT ;  /* 0x000000121100720b */ /* 0x000fc40003f4e000 */
[----:B------:R-:W-:Y:S02]  /*1180*/  FSEL R13, R14, R13, !P0 ;  /* 0x0000000d0e0d7208 */ /* 0x000fe40004000000 */
[----:B------:R-:W-:Y:S02]  /*1190*/  FSEL R14, R16, R15, !P1 ;  /* 0x0000000f100e7208 */ /* 0x000fe40004800000 */
[----:B------:R-:W-:Y:S02]  /*11a0*/  FSEL R17, R18, R17, !P2 ;  /* 0x0000001112117208 */ /* 0x000fe40005000000 */
[----:B------:R-:W-:Y:S02]  /*11b0*/  FSETP.GEU.AND P0, PT, R3, R4, PT ;  /* 0x000000040300720b */ /* 0x000fe40003f0e000 */
[----:B------:R-:W-:Y:S02]  /*11c0*/  FSETP.GEU.AND P1, PT, R6, R9, PT ;  /* 0x000000090600720b */ /* 0x000fe40003f2e000 */
[----:B------:R-:W-:-:S02]  /*11d0*/  FSETP.GEU.AND P2, PT, R10, R13, PT ;  /* 0x0000000d0a00720b */ /* 0x000fc40003f4e000 */
[----:B------:R-:W-:Y:S02]  /*11e0*/  FSETP.GEU.AND P3, PT, R14, R17, PT ;  /* 0x000000110e00720b */ /* 0x000fe40003f6e000 */
[----:B------:R-:W-:Y:S01]  /*11f0*/  FSEL R3, R4, R3, !P0 ;  /* 0x0000000304037208 */ /* 0x000fe20004000000 */
[----:B0-----:R-:W-:Y:S01]  /*1200*/  IMAD.IADD R4, R26, 0x1, -R23 ;  /* 0x000000011a047824 */ /* 0x001fe200078e0a17 */
[----:B------:R-:W-:Y:S02]  /*1210*/  FSEL R6, R9, R6, !P1 ;  /* 0x0000000609067208 */ /* 0x000fe40004800000 */
[----:B------:R-:W-:Y:S02]  /*1220*/  FSEL R10, R13, R10, !P2 ;  /* 0x0000000a0d0a7208 */ /* 0x000fe40005000000 */
[----:B------:R-:W-:Y:S02]  /*1230*/  FSEL R17, R17, R14, !P3 ;  /* 0x0000000e11117208 */ /* 0x000fe40005800000 */
[----:B------:R-:W-:-:S02]  /*1240*/  FSETP.GEU.AND P0, PT, R3, R6, PT ;  /* 0x000000060300720b */ /* 0x000fc40003f0e000 */
[----:B------:R-:W-:Y:S02]  /*1250*/  FSETP.GEU.AND P1, PT, R10, R17, PT ;  /* 0x000000110a00720b */ /* 0x000fe40003f2e000 */
[----:B------:R-:W-:Y:S02]  /*1260*/  FSEL R3, R6, R3, !P0 ;  /* 0x0000000306037208 */ /* 0x000fe40004000000 */
        /* <DEDUP_REMOVED lines=8> */
[----:B------:R-:W-:Y:S01]  /*12f0*/  UIADD3 UR4, UPT, UPT, UR4, 0x1, URZ ;  /* 0x0000000104047890 */ /* 0x000fe2000fffe0ff */
[----:B------:R-:W-:Y:S02]  /*1300*/  VIADD R24, R24, UR5 ;  /* 0x0000000518187c36 */ /* 0x000fe40008000000 */
[----:B------:R-:W-:Y:S01]  /*1310*/  VIADD R25, R25, UR5 ;  /* 0x0000000519197c36 */ /* 0x000fe20008000000 */
[----:B------:R-:W-:-:S13]  /*1320*/  ISETP.GT.U32.AND P0, PT, R23, R22, PT ;  /* 0x000000161700720c */ /* 0x000fda0003f04070 */
[----:B------:R-:W-:Y:S05]  /*1330*/  @!P0 BRA `(.L_x_72) ;  /* 0xfffffffc00448947 */ /* 0x000fea000383ffff */
.L_x_71:
[----:B------:R-:W-:-:S13]  /*1340*/  ISETP.GE.U32.AND P0, PT, R23, R26, PT ;  /* 0x0000001a1700720c */ /* 0x000fda0003f06070 */
[----:B------:R-:W-:Y:S05]  /*1350*/  @P0 BRA `(.L_x_70) ;  /* 0x0000000000f80947 */ /* 0x000fea0003800000 */
[----:B------:R-:W-:Y:S01]  /*1360*/  IMAD.IADD R23, R26, 0x1, -R23 ;  /* 0x000000011a177824 */ /* 0x000fe200078e0a17 */
[----:B------:R-:W-:Y:S04]  /*1370*/  BSSY.RECONVERGENT B1, `(.L_x_70) ;  /* 0x000003c000017945 */ /* 0x000fe80003800200 */
[----:B------:R-:W-:-:S13]  /*1380*/  ISETP.GE.AND P0, PT, R2, R23, PT ;  /* 0x000000170200720c */ /* 0x000fda0003f06270 */
[----:B------:R-:W-:Y:S05]  /*1390*/  @P0 BRA `(.L_x_73) ;  /* 0x0000000000e40947 */ /* 0x000fea0003800000 */
[----:B------:R-:W0:Y:S01]  /*13a0*/  LDCU UR5, c[0x0][0x3ac] ;  /* 0x00007580ff0577ac */ /* 0x000e220008000800 */
[----:B------:R-:W1:Y:S01]  /*13b0*/  LDC R7, c[0x0][0x3ac] ;  /* 0x0000eb00ff077b82 */ /* 0x000e620000000800 */
[----:B------:R-:W-:Y:S01]  /*13c0*/  LOP3.LUT R5, RZ, R2, RZ, 0x33, !PT ;  /* 0x00000002ff057212 */ /* 0x000fe200078e33ff */
[----:B------:R-:W-:Y:S01]  /*13d0*/  IMAD.SHL.U32 R4, R0, 0x1000, RZ ;  /* 0x0000100000047824 */ /* 0x000fe200078e00ff */
[----:B------:R-:W-:Y:S03]  /*13e0*/  BSSY.RECONVERGENT B2, `(.L_x_74) ;  /* 0x0000019000027945 */ /* 0x000fe60003800200 */
[----:B------:R-:W-:-:S05]  /*13f0*/  IMAD.IADD R5, R5, 0x1, R26 ;  /* 0x0000000105057824 */ /* 0x000fca00078e021a */
[----:B------:R-:W-:-:S04]  /*1400*/  LOP3.LUT R6, R5, 0x300, RZ, 0xc0, !PT ;  /* 0x0000030005067812 */ /* 0x000fc800078ec0ff */
[----:B------:R-:W-:Y:S01]  /*1410*/  ISETP.NE.AND P0, PT, R6, 0x300, PT ;  /* 0x000003000600780c */ /* 0x000fe20003f05270 */
[----:B0-----:R-:W-:-:S06]  /*1420*/  USHF.L.U32 UR5, UR5, 0xc, URZ ;  /* 0x0000000c05057899 */ /* 0x001fcc00080006ff */
[----:B------:R-:W-:Y:S02]  /*1430*/  VIADD R4, R4, UR5 ;  /* 0x0000000504047c36 */ /* 0x000fe40008000000 */
[----:B-1----:R-:W-:Y:S02]  /*1440*/  IMAD R7, R7, UR4, RZ ;  /* 0x0000000407077c24 */ /* 0x002fe4000f8e02ff */
[C---:B------:R-:W-:Y:S01]  /*1450*/  IMAD.IADD R4, R5.reuse, 0x1, -R4 ;  /* 0x0000000105047824 */ /* 0x040fe200078e0a04 */
[----:B------:R-:W-:-:S03]  /*1460*/  LEA.HI R5, R5, 0x1, RZ, 0x18 ;  /* 0x0000000105057811 */ /* 0x000fc600078fc0ff */
[----:B------:R-:W-:Y:S02]  /*1470*/  IMAD R4, R7, -0x1000, R4 ;  /* 0xfffff00007047824 */ /* 0x000fe400078e0204 */
[----:B------:R-:W-:-:S03]  /*1480*/  IMAD.MOV.U32 R7, RZ, RZ, R2 ;  /* 0x000000ffff077224 */ /* 0x000fc600078e0002 */
[----:B------:R-:W-:Y:S01]  /*1490*/  ISETP.GE.U32.AND P2, PT, R4, 0x300, PT ;  /* 0x000003000400780c */ /* 0x000fe20003f46070 */
[----:B------:R-:W-:-:S12]  /*14a0*/  @!P0 BRA `(.L_x_75) ;  /* 0x0000000000308947 */ /* 0x000fd80003800000 */
[----:B------:R-:W-:Y:S01]  /*14b0*/  LOP3.LUT R5, R5, 0x3, RZ, 0xc0, !PT ;  /* 0x0000000305057812 */ /* 0x000fe200078ec0ff */
[----:B------:R-:W-:-:S04]  /*14c0*/  IMAD.MOV.U32 R7, RZ, RZ, R2 ;  /* 0x000000ffff077224 */ /* 0x000fc800078e0002 */
[----:B------:R-:W-:-:S07]  /*14d0*/  IMAD.MOV R6, RZ, RZ, -R5 ;  /* 0x000000ffff067224 */ /* 0x000fce00078e0a05 */
.L_x_76:
[----:B------:R-:W-:-:S06]  /*14e0*/  IMAD.WIDE.U32 R4, R25, 0x4, R20 ;  /* 0x0000000419047825 */ /* 0x000fcc00078e0014 */
        /* <DEDUP_REMOVED lines=8> */
.L_x_75:
[----:B------:R-:W-:Y:S05]  /*1570*/  BSYNC.RECONVERGENT B2 ;  /* 0x0000000000027941 */ /* 0x000fea0003800200 */
.L_x_74:
[----:B------:R-:W-:Y:S05]  /*1580*/  @!P2 BRA `(.L_x_73) ;  /* 0x000000000068a947 */ /* 0x000fea0003800000 */
[C---:B------:R-:W-:Y:S02]  /*1590*/  IMAD.IADD R13, R7.reuse, 0x1, R24 ;  /* 0x00000001070d7824 */ /* 0x040fe400078e0218 */
[----:B------:R-:W-:-:S07]  /*15a0*/  VIADD R12, R7, 0x200 ;  /* 0x00000200070c7836 */ /* 0x000fce0000000000 */
.L_x_77:
[----:B------:R-:W-:-:S04]  /*15b0*/  VIADD R5, R13, 0xffffff00 ;  /* 0xffffff000d057836 */ /* 0x000fc80000000000 */
[----:B------:R-:W-:-:S04]  /*15c0*/  IMAD.WIDE.U32 R4, R5, 0x4, R20 ;  /* 0x0000000405047825 */ /* 0x000fc800078e0014 */
[C-C-:B------:R-:W-:Y:S02]  /*15d0*/  IMAD.WIDE.U32 R6, R13.reuse, 0x4, R20.reuse ;  /* 0x000000040d067825 */ /* 0x140fe400078e0014 */
[----:B------:R-:W2:Y:S02]  /*15e0*/  LDG.E.CONSTANT R4, desc[UR8][R4.64] ;  /* 0x0000000804047981 */ /* 0x000ea4000c1e9900 */
[C---:B------:R-:W-:Y:S02]  /*15f0*/  VIADD R9, R13.reuse, 0x100 ;  /* 0x000001000d097836 */ /* 0x040fe40000000000 */
[----:B------:R-:W3:Y:S01]  /*1600*/  LDG.E.CONSTANT R6, desc[UR8][R6.64] ;  /* 0x0000000806067981 */ /* 0x000ee2000c1e9900 */
[----:B------:R-:W-:Y:S02]  /*1610*/  VIADD R11, R13, 0x200 ;  /* 0x000002000d0b7836 */ /* 0x000fe40000000000 */
[----:B------:R-:W-:-:S04]  /*1620*/  IMAD.WIDE.U32 R8, R9, 0x4, R20 ;  /* 0x0000000409087825 */ /* 0x000fc800078e0014 */
[----:B------:R-:W-:Y:S02]  /*1630*/  IMAD.WIDE.U32 R10, R11, 0x4, R20 ;  /* 0x000000040b0a7825 */ /* 0x000fe400078e0014 */
[----:B------:R-:W4:Y:S04]  /*1640*/  LDG.E.CONSTANT R8, desc[UR8][R8.64] ;  /* 0x0000000808087981 */ /* 0x000f28000c1e9900 */
[----:B------:R-:W5:Y:S01]  /*1650*/  LDG.E.CONSTANT R10, desc[UR8][R10.64] ;  /* 0x000000080a0a7981 */ /* 0x000f62000c1e9900 */
[----:B------:R-:W-:Y:S01]  /*1660*/  VIADD R13, R13, 0x400 ;  /* 0x000004000d0d7836 */ /* 0x000fe20000000000 */
[----:B--2---:R-:W-:-:S04]  /*1670*/  FSETP.GEU.AND P0, PT, R3, R4, PT ;  /* 0x000000040300720b */ /* 0x004fc80003f0e000 */
[----:B------:R-:W-:Y:S01]  /*1680*/  FSEL R3, R4, R3, !P0 ;  /* 0x0000000304037208 */ /* 0x000fe20004000000 */
[C---:B------:R-:W-:Y:S02]  /*1690*/  VIADD R4, R12.reuse, 0x200 ;  /* 0x000002000c047836 */ /* 0x040fe40000000000 */
[----:B------:R-:W-:Y:S01]  /*16a0*/  VIADD R12, R12, 0x400 ;  /* 0x000004000c0c7836 */ /* 0x000fe20000000000 */
[----:B---3--:R-:W-:Y:S02]  /*16b0*/  FSETP.GEU.AND P0, PT, R3, R6, PT ;  /* 0x000000060300720b */ /* 0x008fe40003f0e000 */
[----:B------:R-:W-:Y:S02]  /*16c0*/  ISETP.GE.AND P1, PT, R4, R23, PT ;  /* 0x000000170400720c */ /* 0x000fe40003f26270 */
[----:B------:R-:W-:-:S04]  /*16d0*/  FSEL R3, R6, R3, !P0 ;  /* 0x0000000306037208 */ /* 0x000fc80004000000 */
[----:B----4-:R-:W-:-:S04]  /*16e0*/  FSETP.GEU.AND P0, PT, R3, R8, PT ;  /* 0x000000080300720b */ /* 0x010fc80003f0e000 */
[----:B------:R-:W-:-:S04]  /*16f0*/  FSEL R3, R8, R3, !P0 ;  /* 0x0000000308037208 */ /* 0x000fc80004000000 */
[----:B-----5:R-:W-:-:S04]  /*1700*/  FSETP.GEU.AND P0, PT, R3, R10, PT ;  /* 0x0000000a0300720b */ /* 0x020fc80003f0e000 */
[----:B------:R-:W-:Y:S01]  /*1710*/  FSEL R3, R10, R3, !P0 ;  /* 0x000000030a037208 */ /* 0x000fe20004000000 */
[----:B------:R-:W-:Y:S08]  /*1720*/  @!P1 BRA `(.L_x_77) ;  /* 0xfffffffc00a09947 */ /* 0x000ff0000383ffff */
.L_x_73:
[----:B------:R-:W-:Y:S05]  /*1730*/  BSYNC.RECONVERGENT B1 ;  /* 0x0000000000017941 */ /* 0x000fea0003800200 */
.L_x_70:
        /* <DEDUP_REMOVED lines=55> */
.L_x_58:
[----:B------:R-:W0:Y:S02]  /*1ab0*/  LDCU UR6, c[0x0][0x3a8] ;  /* 0x00007500ff0677ac */ /* 0x000e240008000800 */
[----:B0-----:R-:W-:-:S04]  /*1ac0*/  IADD3 R4, PT, PT, -R23, UR6, RZ ;  /* 0x0000000617047c10 */ /* 0x001fc8000fffe1ff */
        /* <DEDUP_REMOVED lines=9> */
[----:B------:R-:W-:-:S04]  /*1b60*/  IMAD.IADD R3, R23, 0x1, R2 ;  /* 0x0000000117037824 */ /* 0x000fc800078e0202 */
[----:B0-----:R-:W-:-:S05]  /*1b70*/  IMAD.WIDE.U32 R6, R3, 0x4, R6 ;  /* 0x0000000403067825 */ /* 0x001fca00078e0006 */
[----:B------:R0:W5:Y:S01]  /*1b80*/  LDG.E.CONSTANT R3, desc[UR8][R6.64] ;  /* 0x0000000806037981 */ /* 0x000162000c1e9900 */
[----:B------:R-:W-:-:S07]  /*1b90*/  VIADD R10, R2, 0x100 ;  /* 0x00000100020a7836 */ /* 0x000fce0000000000 */
.L_x_80:
[----:B------:R-:W-:Y:S05]  /*1ba0*/  BSYNC.RECONVERGENT B1 ;  /* 0x0000000000017941 */ /* 0x000fea0003800200 */
.L_x_79:
[----:B------:R-:W-:Y:S01]  /*1bb0*/  ISETP.GE.U32.AND P0, PT, R10, R4, PT ;  /* 0x000000040a00720c */ /* 0x000fe20003f06070 */
[----:B------:R-:W-:-:S12]  /*1bc0*/  BSSY.RECONVERGENT B1, `(.L_x_81) ;  /* 0x0000035000017945 */ /* 0x000fd80003800200 */
[----:B------:R-:W-:Y:S05]  /*1bd0*/  @P0 BRA `(.L_x_82) ;  /* 0x0000000000cc0947 */ /* 0x000fea0003800000 */
[----:B------:R-:W-:Y:S01]  /*1be0*/  LOP3.LUT R5, RZ, R10, RZ, 0x33, !PT ;  /* 0x0000000aff057212 */ /* 0x000fe200078e33ff */
[----:B------:R-:W-:Y:S04]  /*1bf0*/  BSSY.RECONVERGENT B2, `(.L_x_83) ;  /* 0x0000015000027945 */ /* 0x000fe80003800200 */
[----:B0-----:R-:W-:-:S04]  /*1c00*/  VIADD R6, R5, UR6 ;  /* 0x0000000605067c36 */ /* 0x001fc80008000000 */
[C---:B------:R-:W-:Y:S01]  /*1c10*/  IMAD.IADD R7, R6.reuse, 0x1, -R23 ;  /* 0x0000000106077824 */ /* 0x040fe200078e0a17 */
[----:B------:R-:W-:-:S04]  /*1c20*/  LOP3.LUT R5, R6, 0x300, RZ, 0xc0, !PT ;  /* 0x0000030006057812 */ /* 0x000fc800078ec0ff */
[----:B------:R-:W-:Y:S02]  /*1c30*/  ISETP.NE.AND P0, PT, R5, 0x300, PT ;  /* 0x000003000500780c */ /* 0x000fe40003f05270 */
[----:B------:R-:W-:-:S11]  /*1c40*/  ISETP.GE.U32.AND P2, PT, R7, 0x300, PT ;  /* 0x000003000700780c */ /* 0x000fd60003f46070 */
[----:B------:R-:W-:Y:S05]  /*1c50*/  @!P0 BRA `(.L_x_84) ;  /* 0x0000000000388947 */ /* 0x000fea0003800000 */
[----:B------:R-:W0:Y:S01]  /*1c60*/  LDC.64 R8, c[0x0][0x380] ;  /* 0x0000e000ff087b82 */ /* 0x000e220000000a00 */
[----:B------:R-:W-:Y:S01]  /*1c70*/  LEA.HI R5, R6, 0x1, RZ, 0x18 ;  /* 0x0000000106057811 */ /* 0x000fe200078fc0ff */
[----:B------:R-:W-:-:S03]  /*1c80*/  IMAD.IADD R11, R23, 0x1, R10 ;  /* 0x00000001170b7824 */ /* 0x000fc600078e020a */
[----:B------:R-:W-:-:S05]  /*1c90*/  LOP3.LUT R5, R5, 0x3, RZ, 0xc0, !PT ;  /* 0x0000000305057812 */ /* 0x000fca00078ec0ff */
[----:B------:R-:W-:-:S07]  /*1ca0*/  IMAD.MOV R5, RZ, RZ, -R5 ;  /* 0x000000ffff057224 */ /* 0x000fce00078e0a05 */
.L_x_85:
        /* <DEDUP_REMOVED lines=9> */
.L_x_84:
[----:B------:R-:W-:Y:S05]  /*1d40*/  BSYNC.RECONVERGENT B2 ;  /* 0x0000000000027941 */ /* 0x000fea0003800200 */
.L_x_83:
[----:B------:R-:W-:Y:S05]  /*1d50*/  @!P2 BRA `(.L_x_82) ;  /* 0x00000000006ca947 */ /* 0x000fea0003800000 */
[----:B------:R-:W0:Y:S01]  /*1d60*/  LDC.64 R6, c[0x0][0x380] ;  /* 0x0000e000ff067b82 */ /* 0x000e220000000a00 */
[----:B------:R-:W-:Y:S02]  /*1d70*/  IMAD.IADD R23, R23, 0x1, R10 ;  /* 0x0000000117177824 */ /* 0x000fe400078e020a */
[----:B------:R-:W-:-:S07]  /*1d80*/  VIADD R5, R10, 0x200 ;  /* 0x000002000a057836 */ /* 0x000fce0000000000 */
.L_x_86:
        /* <DEDUP_REMOVED lines=24> */
.L_x_82:
[----:B------:R-:W-:Y:S05]  /*1f10*/  BSYNC.RECONVERGENT B1 ;  /* 0x0000000000017941 */ /* 0x000fea0003800200 */
.L_x_81:
[----:B------:R-:W-:Y:S01]  /*1f20*/  ISETP.GE.U32.AND P0, PT, R4, 0x100, PT ;  /* 0x000001000400780c */ /* 0x000fe20003f06070 */
[----:B0----5:R-:W-:-:S12]  /*1f30*/  IMAD.MOV.U32 R6, RZ, RZ, R3 ;  /* 0x000000ffff067224 */ /* 0x021fd800078e0003 */
[----:B------:R-:W-:Y:S05]  /*1f40*/  @!P0 BRA `(.L_x_87) ;  /* 0x0000000000dc8947 */ /* 0x000fea0003800000 */
[----:B------:R-:W0:Y:S01]  /*1f50*/  S2R R8, SR_LANEID ;  /* 0x0000000000087919 */ /* 0x000e220000000000 */
[----:B------:R-:W1:Y:S02]  /*1f60*/  SHFL.DOWN PT, R3, R6, 0x1, 0x1f ;  /* 0x08201f0006037f89 */ /* 0x000e6400000e0000 */
[----:B-1----:R-:W-:Y:S02]  /*1f70*/  FSETP.GEU.AND P0, PT, R6, R3, PT ;  /* 0x000000030600720b */ /* 0x002fe40003f0e000 */
[C---:B0-----:R-:W-:Y:S02]  /*1f80*/  ISETP.GT.AND P1, PT, R8.reuse, 0x1e, PT ;  /* 0x0000001e0800780c */ /* 0x041fe40003f24270 */
[----:B------:R-:W-:Y:S02]  /*1f90*/  FSEL R3, R3, R6, !P0 ;  /* 0x0000000603037208 */ /* 0x000fe40004000000 */
[----:B------:R-:W-:Y:S02]  /*1fa0*/  ISETP.NE.AND P2, PT, R8, RZ, PT ;  /* 0x000000ff0800720c */ /* 0x000fe40003f45270 */
[----:B------:R-:W-:-:S02]  /*1fb0*/  FSEL R3, R6, R3, P1 ;  /* 0x0000000306037208 */ /* 0x000fc40000800000 */
[----:B------:R-:W-:-:S03]  /*1fc0*/  ISETP.GT.AND P1, PT, R8, 0x1d, PT ;  /* 0x0000001d0800780c */ /* 0x000fc60003f24270 */
[----:B------:R-:W0:Y:S06]  /*1fd0*/  SHFL.DOWN PT, R4, R3, 0x2, 0x1f ;  /* 0x08401f0003047f89 */ /* 0x000e2c00000e0000 */
        /* <DEDUP_REMOVED lines=46> */
.L_x_87:
[----:B------:R-:W-:Y:S01]  /*22c0*/  LOP3.LUT R3, R2, 0x3e0, RZ, 0xc0, !PT ;  /* 0x000003e002037812 */ /* 0x000fe200078ec0ff */
[----:B------:R-:W0:Y:S04]  /*22d0*/  S2R R8, SR_LANEID ;  /* 0x0000000000087919 */ /* 0x000e280000000000 */
[----:B------:R-:W-:Y:S01]  /*22e0*/  VIADD R5, R3, 0x20 ;  /* 0x0000002003057836 */ /* 0x000fe20000000000 */
[----:B------:R-:W-:-:S04]  /*22f0*/  LOP3.LUT R3, RZ, R3, RZ, 0x33, !PT ;  /* 0x00000003ff037212 */ /* 0x000fc800078e33ff */
[----:B------:R-:W-:Y:S01]  /*2300*/  ISETP.GT.U32.AND P0, PT, R5, R4, PT ;  /* 0x000000040500720c */ /* 0x000fe20003f04070 */
[----:B------:R-:W-:-:S05]  /*2310*/  IMAD.IADD R3, R3, 0x1, R4 ;  /* 0x0000000103037824 */ /* 0x000fca00078e0204 */
        /* <DEDUP_REMOVED lines=16> */
[C---:B------:R-:W-:Y:S01]  /*2420*/  ISETP.NE.AND P0, PT, R8.reuse, RZ, PT ;  /* 0x000000ff0800720c */ /* 0x040fe20003f05270 */
[----:B------:R-:W-:Y:S01]  /*2430*/  VIADD R8, R8, 0x10 ;  /* 0x0000001008087836 */ /* 0x000fe20000000000 */
[----:B------:R-:W-:Y:S01]  /*2440*/  ISETP.GT.AND P1, PT, R10, R3, PT ;  /* 0x000000030a00720c */ /* 0x000fe20003f24270 */
        /* <DEDUP_REMOVED lines=46> */
.L_x_78:
[----:B------:R-:W0:Y:S01]  /*2730*/  S2R R6, SR_TID.X ;  /* 0x0000000000067919 */ /* 0x000e220000002100 */
[----:B------:R-:W1:Y:S02]  /*2740*/  LDCU.64 UR10, c[0x0][0x380] ;  /* 0x00007000ff0a77ac */ /* 0x000e640008000a00 */
[----:B-1----:R-:W-:Y:S02]  /*2750*/  IMAD.U32 R2, RZ, RZ, UR10 ;  /* 0x0000000aff027e24 */ /* 0x002fe4000f8e00ff */
[----:B------:R-:W-:Y:S02]  /*2760*/  IMAD.U32 R3, RZ, RZ, UR11 ;  /* 0x0000000bff037e24 */ /* 0x000fe4000f8e00ff */
[----:B0-----:R-:W-:-:S04]  /*2770*/  IMAD.IADD R9, R23, 0x1, R6 ;  /* 0x0000000117097824 */ /* 0x001fc800078e0206 */
[----:B------:R-:W-:-:S05]  /*2780*/  IMAD.WIDE.U32 R8, R9, 0x4, R2 ;  /* 0x0000000409087825 */ /* 0x000fca00078e0002 */
        /* <DEDUP_REMOVED lines=44> */
[----:B------:R-:W-:Y:S02]  /*2a50*/  ISETP.GE.U32.AND P1, PT, R4, UR5, PT ;  /* 0x0000000504007c0c */ /* 0x000fe4000bf26070 */
[----:B------:R-:W-:-:S04]  /*2a60*/  FSETP.GEU.AND P0, PT, R11, R18, PT ;  /* 0x000000120b00720b */ /* 0x000fc80003f0e000 */
[----:B------:R-:W-:-:S07]  /*2a70*/  FSEL R11, R18, R11, !P0 ;  /* 0x0000000b120b7208 */ /* 0x000fce0004000000 */
[----:B------:R-:W-:Y:S05]  /*2a80*/  @!P1 BRA `(.L_x_88) ;  /* 0x0000000800149947 */ /* 0x000fea0003800000 */
[----:B------:R-:W-:Y:S01]  /*2a90*/  UIADD3 UR7, UPT, UPT, UR6, -0x1000, URZ ;  /* 0xfffff00006077890 */ /* 0x000fe2000fffe0ff */
[----:B------:R-:W-:Y:S01]  /*2aa0*/  VIADD R23, R23, UR5 ;  /* 0x0000000517177c36 */ /* 0x000fe20008000000 */
[----:B------:R-:W-:-:S03]  /*2ab0*/  UMOV UR4, URZ ;  /* 0x000000ff00047c82 */ /* 0x000fc60008000000 */
[C---:B------:R-:W-:Y:S01]  /*2ac0*/  VIADD R7, R23.reuse, 0x100 ;  /* 0x0000010017077836 */ /* 0x040fe20000000000 */
[C---:B------:R-:W-:Y:S01]  /*2ad0*/  ISETP.GT.U32.AND P0, PT, R23.reuse, UR7, PT ;  /* 0x0000000717007c0c */ /* 0x040fe2000bf04070 */
[----:B------:R-:W-:-:S12]  /*2ae0*/  IMAD.IADD R9, R23, 0x1, R6 ;  /* 0x0000000117097824 */ /* 0x000fd800078e0206 */
[----:B------:R-:W-:Y:S05]  /*2af0*/  @P0 BRA `(.L_x_89) ;  /* 0x0000000000f80947 */ /* 0x000fea0003800000 */
[----:B------:R-:W0:Y:S01]  /*2b00*/  LDC.64 R2, c[0x0][0x380] ;  /* 0x0000e000ff027b82 */ /* 0x000e220000000a00 */
[----:B------:R-:W1:Y:S01]  /*2b10*/  LDCU UR6, c[0x0][0x3a8] ;  /* 0x00007500ff0677ac */ /* 0x000e620008000800 */
[----:B------:R-:W-:Y:S01]  /*2b20*/  NOP ;  /* 0x0000000000007918 */ /* 0x000fe20000000000 */
.L_x_90:
[----:B------:R-:W-:-:S04]  /*2b30*/  IMAD.IADD R5, R6, 0x1, R23 ;  /* 0x0000000106057824 */ /* 0x000fc800078e0217 */
[----:B0-----:R-:W-:-:S05]  /*2b40*/  IMAD.WIDE.U32 R4, R5, 0x4, R2 ;  /* 0x0000000405047825 */ /* 0x001fca00078e0002 */
        /* <DEDUP_REMOVED lines=17> */
[----:B------:R1:W2:Y:S01]  /*2c60*/  LDG.E.CONSTANT R8, desc[UR8][R4.64+0x3400] ;  /* 0x0034000804087981 */ /* 0x0002a2000c1e9900 */
        /* <DEDUP_REMOVED lines=8> */
[----:B------:R-:W-:-:S04]  /*2cf0*/  FSETP.GEU.AND P1, PT, R10, R17, PT ;  /* 0x000000110a00720b */ /* 0x000fc80003f2e000 */
[----:B------:R-:W-:Y:S02]  /*2d00*/  FSEL R17, R17, R10, !P1 ;  /* 0x0000000a11117208 */ /* 0x000fe40004800000 */
[----:B------:R-:W-:-:S04]  /*2d10*/  FSETP.GEU.AND P2, PT, R12, R15, PT ;  /* 0x0000000f0c00720b */ /* 0x000fc80003f4e000 */
[----:B------:R-:W-:Y:S02]  /*2d20*/  FSEL R12, R15, R12, !P2 ;  /* 0x0000000c0f0c7208 */ /* 0x000fe40005000000 */
[----:B------:R-:W-:Y:S02]  /*2d30*/  FSETP.GEU.AND P0, PT, R11, R18, PT ;  /* 0x000000120b00720b */ /* 0x000fe40003f0e000 */
[----:B------:R-:W-:Y:S02]  /*2d40*/  FSETP.GEU.AND P1, PT, R20, R27, PT ;  /* 0x0000001b1400720b */ /* 0x000fe40003f2e000 */
[----:B------:R-:W-:Y:S02]  /*2d50*/  FSETP.GEU.AND P2, PT, R14, R17, PT ;  /* 0x000000110e00720b */ /* 0x000fe40003f4e000 */
[----:B------:R-:W-:Y:S02]  /*2d60*/  FSEL R11, R18, R11, !P0 ;  /* 0x0000000b120b7208 */ /* 0x000fe40004000000 */
[----:B------:R-:W-:-:S02]  /*2d70*/  FSEL R20, R27, R20, !P1 ;  /* 0x000000141b147208 */ /* 0x000fc40004800000 */
[----:B------:R-:W-:Y:S02]  /*2d80*/  FSEL R14, R17, R14, !P2 ;  /* 0x0000000e110e7208 */ /* 0x000fe40005000000 */
[----:B------:R-:W-:Y:S02]  /*2d90*/  FSETP.GEU.AND P0, PT, R11, R20, PT ;  /* 0x000000140b00720b */ /* 0x000fe40003f0e000 */
[----:B-1----:R-:W-:Y:S02]  /*2da0*/  IADD3 R4, PT, PT, -R23, UR6, RZ ;  /* 0x0000000617047c10 */ /* 0x002fe4000fffe1ff */
[----:B------:R-:W-:Y:S02]  /*2db0*/  FSEL R11, R20, R11, !P0 ;  /* 0x0000000b140b7208 */ /* 0x000fe40004000000 */
[----:B--2---:R-:W-:-:S04]  /*2dc0*/  FSETP.GEU.AND P3, PT, R8, R13, PT ;  /* 0x0000000d0800720b */ /* 0x004fc80003f6e000 */
[----:B------:R-:W-:-:S04]  /*2dd0*/  FSEL R13, R13, R8, !P3 ;  /* 0x000000080d0d7208 */ /* 0x000fc80005800000 */
[----:B------:R-:W-:-:S04]  /*2de0*/  FSETP.GEU.AND P3, PT, R12, R13, PT ;  /* 0x0000000d0c00720b */ /* 0x000fc80003f6e000 */
[----:B------:R-:W-:-:S04]  /*2df0*/  FSEL R13, R13, R12, !P3 ;  /* 0x0000000c0d0d7208 */ /* 0x000fc80005800000 */
[----:B------:R-:W-:-:S04]  /*2e00*/  FSETP.GEU.AND P1, PT, R14, R13, PT ;  /* 0x0000000d0e00720b */ /* 0x000fc80003f2e000 */
        /* <DEDUP_REMOVED lines=11> */
[----:B------:R-:W-:-:S13]  /*2ec0*/  ISETP.GT.U32.AND P0, PT, R23, UR7, PT ;  /* 0x0000000717007c0c */ /* 0x000fda000bf04070 */
[----:B------:R-:W-:Y:S05]  /*2ed0*/  @!P0 BRA `(.L_x_90) ;  /* 0xfffffffc00148947 */ /* 0x000fea000383ffff */
.L_x_89:
[----:B------:R-:W-:-:S13]  /*2ee0*/  ISETP.GE.U32.AND P0, PT, R23, UR6, PT ;  /* 0x0000000617007c0c */ /* 0x000fda000bf06070 */
[----:B------:R-:W-:Y:S05]  /*2ef0*/  @P0 BRA `(.L_x_88) ;  /* 0x0000000000f80947 */ /* 0x000fea0003800000 */
[----:B------:R-:W-:Y:S01]  /*2f00*/  IADD3 R23, PT, PT, -R23, UR6, RZ ;  /* 0x0000000617177c10 */ /* 0x000fe2000fffe1ff */
[----:B------:R-:W-:Y:S03]  /*2f10*/  BSSY.RECONVERGENT B1, `(.L_x_88) ;  /* 0x000003c000017945 */ /* 0x000fe60003800200 */
[----:B------:R-:W-:-:S13]  /*2f20*/  ISETP.GE.AND P0, PT, R6, R23, PT ;  /* 0x000000170600720c */ /* 0x000fda0003f06270 */
[----:B------:R-:W-:Y:S05]  /*2f30*/  @P0 BRA `(.L_x_91) ;  /* 0x0000000000e40947 */ /* 0x000fea0003800000 */
[----:B------:R-:W0:Y:S01]  /*2f40*/  LDC R8, c[0x0][0x3ac] ;  /* 0x0000eb00ff087b82 */ /* 0x000e220000000800 */
[----:B------:R-:W1:Y:S01]  /*2f50*/  LDCU UR5, c[0x0][0x3ac] ;  /* 0x00007580ff0577ac */ /* 0x000e620008000800 */
[----:B------:R-:W-:Y:S01]  /*2f60*/  LOP3.LUT R4, RZ, R6, RZ, 0x33, !PT ;  /* 0x00000006ff047212 */ /* 0x000fe200078e33ff */
[----:B------:R-:W-:Y:S01]  /*2f70*/  IMAD.SHL.U32 R10, R0, 0x1000, RZ ;  /* 0x00001000000a7824 */ /* 0x000fe200078e00ff */
[----:B------:R-:W-:Y:S03]  /*2f80*/  BSSY.RECONVERGENT B2, `(.L_x_92) ;  /* 0x0000019000027945 */ /* 0x000fe60003800200 */
[----:B------:R-:W-:Y:S01]  /*2f90*/  VIADD R5, R4, UR6 ;  /* 0x0000000604057c36 */ /* 0x000fe20008000000 */
[----:B-1----:R-:W-:Y:S01]  /*2fa0*/  USHF.L.U32 UR5, UR5, 0xc, URZ ;  /* 0x0000000c05057899 */ /* 0x002fe200080006ff */
[----:B0-----:R-:W-:-:S03]  /*2fb0*/  IMAD R4, R8, UR4, RZ ;  /* 0x0000000408047c24 */ /* 0x001fc6000f8e02ff */
[C---:B------:R-:W-:Y:S02]  /*2fc0*/  LOP3.LUT R8, R5.reuse, 0x300, RZ, 0xc0, !PT ;  /* 0x0000030005087812 */ /* 0x040fe400078ec0ff */
[----:B------:R-:W-:Y:S02]  /*2fd0*/  VIADD R10, R10, UR5 ;  /* 0x000000050a0a7c36 */ /* 0x000fe40008000000 */
[----:B------:R-:W-:Y:S02]  /*2fe0*/  ISETP.NE.AND P0, PT, R8, 0x300, PT ;  /* 0x000003000800780c */ /* 0x000fe40003f05270 */
[C---:B------:R-:W-:Y:S01]  /*2ff0*/  IMAD.IADD R13, R5.reuse, 0x1, -R10 ;  /* 0x00000001050d7824 */ /* 0x040fe200078e0a0a */
[----:B------:R-:W-:Y:S01]  /*3000*/  LEA.HI R5, R5, 0x1, RZ, 0x18 ;  /* 0x0000000105057811 */ /* 0x000fe200078fc0ff */
[----:B------:R-:W-:Y:S02]  /*3010*/  IMAD.MOV.U32 R8, RZ, RZ, R6 ;  /* 0x000000ffff087224 */ /* 0x000fe400078e0006 */
[----:B------:R-:W-:-:S05]  /*3020*/  IMAD R4, R4, -0x1000, R13 ;  /* 0xfffff00004047824 */ /* 0x000fca00078e020d */
[----:B------:R-:W-:Y:S02]  /*3030*/  ISETP.GE.U32.AND P2, PT, R4, 0x300, PT ;  /* 0x000003000400780c */ /* 0x000fe40003f46070 */
[----:B------:R-:W-:Y:S11]  /*3040*/  @!P0 BRA `(.L_x_93) ;  /* 0x0000000000308947 */ /* 0x000ff60003800000 */
[----:B------:R-:W-:Y:S01]  /*3050*/  LOP3.LUT R5, R5, 0x3, RZ, 0xc0, !PT ;  /* 0x0000000305057812 */ /* 0x000fe200078ec0ff */
[----:B------:R-:W-:-:S04]  /*3060*/  IMAD.MOV.U32 R8, RZ, RZ, R6 ;  /* 0x000000ffff087224 */ /* 0x000fc800078e0006 */
[----:B------:R-:W-:-:S07]  /*3070*/  IMAD.MOV R10, RZ, RZ, -R5 ;  /* 0x000000ffff0a7224 */ /* 0x000fce00078e0a05 */
.L_x_94:
        /* <DEDUP_REMOVED lines=9> */
.L_x_93:
[----:B------:R-:W-:Y:S05]  /*3110*/  BSYNC.RECONVERGENT B2 ;  /* 0x0000000000027941 */ /* 0x000fea0003800200 */
.L_x_92:
[----:B------:R-:W-:Y:S05]  /*3120*/  @!P2 BRA `(.L_x_91) ;  /* 0x000000000068a947 */ /* 0x000fea0003800000 */
[C---:B------:R-:W-:Y:S02]  /*3130*/  IMAD.IADD R17, R8.reuse, 0x1, R7 ;  /* 0x0000000108117824 */ /* 0x040fe400078e0207 */
[----:B------:R-:W-:-:S07]  /*3140*/  VIADD R7, R8, 0x200 ;  /* 0x0000020008077836 */ /* 0x000fce0000000000 */
.L_x_95:
        /* <DEDUP_REMOVED lines=24> */
.L_x_91:
[----:B------:R-:W-:Y:S05]  /*32d0*/  BSYNC.RECONVERGENT B1 ;  /* 0x0000000000017941 */ /* 0x000fea0003800200 */
.L_x_88:
        /* <DEDUP_REMOVED lines=53> */
.L_x_69:
[----:B------:R-:W-:Y:S05]  /*3630*/  BSYNC.RECONVERGENT B0 ;  /* 0x0000000000007941 */ /* 0x000fea0003800200 */
.L_x_57:
[----:B------:R-:W-:Y:S05]  /*3640*/  @P0 EXIT ;  /* 0x000000000000094d */ /* 0x000fea0003800000 */
[----:B------:R-:W0:Y:S02]  /*3650*/  LDC.64 R2, c[0x0][0x388] ;  /* 0x0000e200ff027b82 */ /* 0x000e240000000a00 */
[----:B0-----:R-:W-:-:S05]  /*3660*/  IMAD.WIDE.U32 R2, R0, 0x4, R2 ;  /* 0x0000000400027825 */ /* 0x001fca00078e0002 */
[----:B------:R-:W-:Y:S01]  /*3670*/  STG.E desc[UR8][R2.64], R8 ;  /* 0x0000000802007986 */ /* 0x000fe2000c101908 */
[----:B------:R-:W-:Y:S05]  /*3680*/  EXIT ;  /* 0x000000000000794d */ /* 0x000fea0003800000 */
.L_x_96:
        /* <DEDUP_REMOVED lines=15> */
.L_x_153:


//--------------------- .text._ZN3cub18CUB_300001_SM_10006detail6reduce28DeviceReduceSingleTileKernelINS2_10policy_hubIfjN4cuda3__47maximumIvEEE10Policy1000EPfSB_jS8_ffNS5_3std3__410__identityEEEvT0_T1_T2_T3_T4_T6_ --------------------------
	.section	.text._ZN3cub18CUB_300001_SM_10006detail6reduce28DeviceReduceSingleTileKernelINS2_10policy_hubIfjN4cuda3__47maximumIvEEE10Policy1000EPfSB_jS8_ffNS5_3std3__410__identityEEEvT0_T1_T2_T3_T4_T6_,"ax",@progbits
	.align	128
        .global         _ZN3cub18CUB_300001_SM_10006detail6reduce28DeviceReduceSingleTileKernelINS2_10policy_hubIfjN4cuda3__47maximumIvEEE10Policy1000EPfSB_jS8_ffNS5_3std3__410__identityEEEvT0_T1_T2_T3_T4_T6_
        .type           _ZN3cub18CUB_300001_SM_10006detail6reduce28DeviceReduceSingleTileKernelINS2_10policy_hubIfjN4cuda3__47maximumIvEEE10Policy1000EPfSB_jS8_ffNS5_3std3__410__identityEEEvT0_T1_T2_T3_T4_T6_,@function
        .size           _ZN3cub18CUB_300001_SM_10006detail6reduce28DeviceReduceSingleTileKernelINS2_10policy_hubIfjN4cuda3__47maximumIvEEE10Policy1000EPfSB_jS8_ffNS5_3std3__410__identityEEEvT0_T1_T2_T3_T4_T6_,(.L_x_154 - _ZN3cub18CUB_300001_SM_10006detail6reduce28DeviceReduceSingleTileKernelINS2_10policy_hubIfjN4cuda3__47maximumIvEEE10Policy1000EPfSB_jS8_ffNS5_3std3__410__identityEEEvT0_T1_T2_T3_T4_T6_)
        .other          _ZN3cub18CUB_300001_SM_10006detail6reduce28DeviceReduceSingleTileKernelINS2_10policy_hubIfjN4cuda3__47maximumIvEEE10Policy1000EPfSB_jS8_ffNS5_3std3__410__identityEEEvT0_T1_T2_T3_T4_T6_,@"STO_CUDA_ENTRY STV_DEFAULT"
_ZN3cub18CUB_300001_SM_10006detail6reduce28DeviceReduceSingleTileKernelINS2_10policy_hubIfjN4cuda3__47maximumIvEEE10Policy1000EPfSB_jS8_ffNS5_3std3__410__identityEEEvT0_T1_T2_T3_T4_T6_:
.text._ZN3cub18CUB_300001_SM_10006detail6reduce28DeviceReduceSingleTileKernelINS2_10policy_hubIfjN4cuda3__47maximumIvEEE10Policy1000EPfSB_jS8_ffNS5_3std3__410__identityEEEvT0_T1_T2_T3_T4_T6_:
        /* <DEDUP_REMOVED lines=13> */
.L_x_97:
[----:B------:R-:W0:Y:S01]  /*00d0*/  LDCU UR4, c[0x0][0x380] ;  /* 0x00007000ff0477ac */ /* 0x000e220008000800 */
[----:B------:R-:W-:Y:S01]  /*00e0*/  BSSY.RECONVERGENT B0, `(.L_x_98) ;  /* 0x00003e2000007945 */ /* 0x000fe20003800200 */
[----:B0-----:R-:W-:-:S09]  /*00f0*/  ULOP3.LUT UP0, URZ, UR4, 0xf, URZ, 0xc0, !UPT ;  /* 0x0000000f04ff7892 */ /* 0x001fd2000f80c0ff */
[----:B------:R-:W-:Y:S05]  /*0100*/  BRA.U UP0, `(.L_x_99) ;  /* 0x0000001d008c7547 */ /* 0x000fea000b800000 */
        /* <DEDUP_REMOVED lines=8> */
[----:B------:R-:W0:Y:S02]  /*0190*/  LDC.64 R4, c[0x0][0x380] ;  /* 0x0000e000ff047b82 */ /* 0x000e240000000a00 */
[----:B0-----:R-:W-:-:S05]  /*01a0*/  IMAD.WIDE.U32 R4, R0, 0x4, R4 ;  /* 0x0000000400047825 */ /* 0x001fca00078e0004 */
[----:B------:R0:W5:Y:S01]  /*01b0*/  LDG.E.CONSTANT R2, desc[UR6][R4.64] ;  /* 0x0000000604027981 */ /* 0x000162000c1e9900 */
[----:B------:R-:W-:-:S07]  /*01c0*/  VIADD R6, R0, 0x100 ;  /* 0x0000010000067836 */ /* 0x000fce0000000000 */
.L_x_102:
[----:B------:R-:W-:Y:S05]  /*01d0*/  BSYNC.RECONVERGENT B1 ;  /* 0x0000000000017941 */ /* 0x000fea0003800200 */
.L_x_101:
[----:B------:R-:W-:Y:S01]  /*01e0*/  ISETP.GE.U32.AND P0, PT, R6, R3, PT ;  /* 0x000000030600720c */ /* 0x000fe20003f06070 */
        /* <DEDUP_REMOVED lines=15> */
.L_x_107:
        /* <DEDUP_REMOVED lines=10> */
.L_x_106:
[----:B------:R-:W-:Y:S05]  /*0380*/  BSYNC.RECONVERGENT B2 ;  /* 0x0000000000027941 */ /* 0x000fea0003800200 */
.L_x_105:
[----:B------:R-:W-:Y:S05]  /*0390*/  @!P0 BRA `(.L_x_104) ;  /* 0x0000000400b88947 */ /* 0x000fea0003800000 */
[----:B------:R-:W0:Y:S01]  /*03a0*/  LDC.64 R4, c[0x0][0x380] ;  /* 0x0000e000ff047b82 */ /* 0x000e220000000a00 */
[----:B------:R-:W-:Y:S01]  /*03b0*/  IMAD.IADD R7, R3, 0x1, -R6 ;  /* 0x0000000103077824 */ /* 0x000fe200078e0a06 */
[----:B------:R-:W-:Y:S01]  /*03c0*/  BSSY.RECONVERGENT B2, `(.L_x_108) ;  /* 0x000003c000027945 */ /* 0x000fe20003800200 */
[----:B------:R-:W-:-:S03]  /*03d0*/  PLOP3.LUT P0, PT, PT, PT, PT, 0x80, 0x8 ;  /* 0x000000000008781c */ /* 0x000fc60003f0f070 */
[----:B------:R-:W-:Y:S01]  /*03e0*/  ISETP.GT.AND P1, PT, R7, 0xc00, PT ;  /* 0x00000c000700780c */ /* 0x000fe20003f24270 */
[----:B0-----:R-:W-:-:S12]  /*03f0*/  IMAD.WIDE.U32 R4, R6, 0x4, R4 ;  /* 0x0000000406047825 */ /* 0x001fd800078e0004 */
[----:B------:R-:W-:Y:S05]  /*0400*/  @!P1 BRA `(.L_x_109) ;  /* 0x0000000000dc9947 */ /* 0x000fea0003800000 */
[----:B------:R-:W-:Y:S01]  /*0410*/  PLOP3.LUT P0, PT, PT, PT, PT, 0x8, 0x80 ;  /* 0x000000000080781c */ /* 0x000fe20003f0e170 */
[----:B------:R-:W-:-:S12]  /*0420*/  VIADD R9, R3, 0xfffff400 ;  /* 0xfffff40003097836 */ /* 0x000fd80000000000 */
.L_x_110:
[----:B------:R-:W2:Y:S04]  /*0430*/  LDG.E.CONSTANT R17, desc[UR6][R4.64] ;  /* 0x0000000604117981 */ /* 0x000ea8000c1e9900 */
[----:B------:R-:W3:Y:S04]  /*0440*/  LDG.E.CONSTANT R19, desc[UR6][R4.64+0x400] ;  /* 0x0004000604137981 */ /* 0x000ee8000c1e9900 */
[----:B------:R-:W4:Y:S04]  /*0450*/  LDG.E.CONSTANT R21, desc[UR6][R4.64+0x800] ;  /* 0x0008000604157981 */ /* 0x000f28000c1e9900 */
        /* <DEDUP_REMOVED lines=12> */
[----:B------:R0:W4:Y:S01]  /*0520*/  LDG.E.CONSTANT R7, desc[UR6][R4.64+0x3c00] ;  /* 0x003c000604077981 */ /* 0x000122000c1e9900 */
[----:B------:R-:W-:-:S05]  /*0530*/  VIADD R6, R6, 0x1000 ;  /* 0x0000100006067836 */ /* 0x000fca0000000000 */
[----:B------:R-:W-:Y:S02]  /*0540*/  ISETP.GE.AND P2, PT, R6, R9, PT ;  /* 0x000000090600720c */ /* 0x000fe40003f46270 */
[----:B0-----:R-:W-:-:S05]  /*0550*/  IADD3 R4, P3, PT, R4, 0x4000, RZ ;  /* 0x0000400004047810 */ /* 0x001fca0007f7e0ff */
[----:B------:R-:W-:Y:S01]  /*0560*/  IMAD.X R5, RZ, RZ, R5, P3 ;  /* 0x000000ffff057224 */ /* 0x000fe200018e0605 */
        /* <DEDUP_REMOVED lines=33> */
.L_x_109:
[----:B------:R-:W-:Y:S05]  /*0780*/  BSYNC.RECONVERGENT B2 ;  /* 0x0000000000027941 */ /* 0x000fea0003800200 */
.L_x_108:
[----:B------:R-:W-:Y:S01]  /*0790*/  IMAD.IADD R7, R3, 0x1, -R6 ;  /* 0x0000000103077824 */ /* 0x000fe200078e0a06 */
[----:B------:R-:W-:Y:S04]  /*07a0*/  BSSY.RECONVERGENT B2, `(.L_x_111) ;  /* 0x000001f000027945 */ /* 0x000fe80003800200 */
[----:B------:R-:W-:-:S13]  /*07b0*/  ISETP.GT.AND P1, PT, R7, 0x400, PT ;  /* 0x000004000700780c */ /* 0x000fda0003f24270 */
[----:B------:R-:W-:Y:S05]  /*07c0*/  @!P1 BRA `(.L_x_112) ;  /* 0x0000000000709947 */ /* 0x000fea0003800000 */
[----:B------:R-:W2:Y:S04]  /*07d0*/  LDG.E.CONSTANT R7, desc[UR6][R4.64] ;  /* 0x0000000604077981 */ /* 0x000ea8000c1e9900 */
[----:B------:R-:W3:Y:S04]  /*07e0*/  LDG.E.CONSTANT R9, desc[UR6][R4.64+0x400] ;  /* 0x0004000604097981 */ /* 0x000ee8000c1e9900 */
[----:B------:R-:W4:Y:S04]  /*07f0*/  LDG.E.CONSTANT R11, desc[UR6][R4.64+0x800] ;  /* 0x00080006040b7981 */ /* 0x000f28000c1e9900 */
[----:B------:R-:W4:Y:S04]  /*0800*/  LDG.E.CONSTANT R13, desc[UR6][R4.64+0xc00] ;  /* 0x000c0006040d7981 */ /* 0x000f28000c1e9900 */
[----:B------:R-:W4:Y:S04]  /*0810*/  LDG.E.CONSTANT R15, desc[UR6][R4.64+0x1000] ;  /* 0x00100006040f7981 */ /* 0x000f28000c1e9900 */
[----:B------:R-:W4:Y:S04]  /*0820*/  LDG.E.CONSTANT R17, desc[UR6][R4.64+0x1400] ;  /* 0x0014000604117981 */ /* 0x000f28000c1e9900 */
[----:B------:R-:W4:Y:S04]  /*0830*/  LDG.E.CONSTANT R19, desc[UR6][R4.64+0x1800] ;  /* 0x0018000604137981 */ /* 0x000f28000c1e9900 */
[----:B------:R0:W4:Y:S01]  /*0840*/  LDG.E.CONSTANT R21, desc[UR6][R4.64+0x1c00] ;  /* 0x001c000604157981 */ /* 0x000122000c1e9900 */
[----:B------:R-:W-:Y:S01]  /*0850*/  VIADD R6, R6, 0x800 ;  /* 0x0000080006067836 */ /* 0x000fe20000000000 */
        /* <DEDUP_REMOVED lines=19> */
.L_x_112:
[----:B------:R-:W-:Y:S05]  /*0990*/  BSYNC.RECONVERGENT B2 ;  /* 0x0000000000027941 */ /* 0x000fea0003800200 */
.L_x_111:
[----:B------:R-:W-:-:S13]  /*09a0*/  ISETP.LT.OR P0, PT, R6, R3, P0 ;  /* 0x000000030600720c */ /* 0x000fda0000701670 */
[----:B------:R-:W-:Y:S05]  /*09b0*/  @!P0 BRA `(.L_x_104) ;  /* 0x0000000000308947 */ /* 0x000fea0003800000 */
        /* <DEDUP_REMOVED lines=12> */
.L_x_104:
[----:B------:R-:W-:Y:S05]  /*0a80*/  BSYNC.RECONVERGENT B1 ;  /* 0x0000000000017941 */ /* 0x000fea0003800200 */
.L_x_103:
[----:B------:R-:W-:Y:S01]  /*0a90*/  ISETP.GE.U32.AND P0, PT, R3, 0x100, PT ;  /* 0x000001000300780c */ /* 0x000fe20003f06070 */
        /* <DEDUP_REMOVED lines=10> */
[----:B------:R-:W1:Y:S06]  /*0b40*/  SHFL.DOWN PT, R3, R2, 0x2, 0x1f ;  /* 0x08401f0002037f89 */ /* 0x000e6c00000e0000 */
[----:B------:R-:W2:Y:S01]  /*0b50*/  @!P2 S2R R6, SR_CgaCtaId ;  /* 0x000000000006a919 */ /* 0x000ea20000008800 */
[----:B0-----:R-:W-:Y:S02]  /*0b60*/  @!P2 MOV R5, 0x400 ;  /* 0x000004000005a802 */ /* 0x001fe40000000f00 */
[----:B------:R-:W-:-:S04]  /*0b70*/  @!P2 SHF.R.U32.HI R4, RZ, 0x3, R0 ;  /* 0x00000003ff04a819 */ /* 0x000fc80000011600 */
[----:B------:R-:W-:Y:S02]  /*0b80*/  @!P2 LOP3.LUT R4, R4, 0x7c, RZ, 0xc0, !PT ;  /* 0x0000007c0404a812 */ /* 0x000fe400078ec0ff */
[----:B-1----:R-:W-:-:S04]  /*0b90*/  FSETP.GEU.AND P1, PT, R2, R3, PT ;  /* 0x000000030200720b */ /* 0x002fc80003f2e000 */
[----:B------:R-:W-:Y:S02]  /*0ba0*/  @!P0 FSEL R2, R3, R2, !P1 ;  /* 0x0000000203028208 */ /* 0x000fe40004800000 */
[----:B------:R-:W-:-:S03]  /*0bb0*/  ISETP.GT.AND P0, PT, R8, 0x1b, PT ;  /* 0x0000001b0800780c */ /* 0x000fc60003f04270 */
[----:B------:R-:W0:Y:S01]  /*0bc0*/  SHFL.DOWN PT, R3, R2, 0x4, 0x1f ;  /* 0x08801f0002037f89 */ /* 0x000e2200000e0000 */
[----:B--2---:R-:W-:-:S05]  /*0bd0*/  @!P2 LEA R5, R6, R5, 0x18 ;  /* 0x000000050605a211 */ /* 0x004fca00078ec0ff */
        /* <DEDUP_REMOVED lines=37> */
.L_x_113:
[----:B------:R-:W-:Y:S01]  /*0e30*/  LOP3.LUT R2, R0, 0x3e0, RZ, 0xc0, !PT ;  /* 0x000003e000027812 */ /* 0x000fe200078ec0ff */
[----:B------:R-:W1:Y:S04]  /*0e40*/  S2R R9, SR_LANEID ;  /* 0x0000000000097919 */ /* 0x000e680000000000 */
[----:B0-----:R-:W-:Y:S01]  /*0e50*/  VIADD R4, R2, 0x20 ;  /* 0x0000002002047836 */ /* 0x001fe20000000000 */
[----:B------:R-:W-:-:S04]  /*0e60*/  LOP3.LUT R2, RZ, R2, RZ, 0x33, !PT ;  /* 0x00000002ff027212 */ /* 0x000fc800078e33ff */
[----:B------:R-:W-:Y:S01]  /*0e70*/  ISETP.GT.U32.AND P0, PT, R4, R3, PT ;  /* 0x000000030400720c */ /* 0x000fe20003f04070 */
[----:B------:R-:W-:-:S05]  /*0e80*/  IMAD.IADD R2, R2, 0x1, R3 ;  /* 0x0000000102027824 */ /* 0x000fca00078e0203 */
        /* <DEDUP_REMOVED lines=65> */
.L_x_100:
[----:B------:R-:W0:Y:S01]  /*12a0*/  S2R R0, SR_TID.X ;  /* 0x0000000000007919 */ /* 0x000e220000002100 */
[----:B------:R-:W1:Y:S02]  /*12b0*/  LDCU.64 UR4, c[0x0][0x380] ;  /* 0x00007000ff0477ac */ /* 0x000e640008000a00 */
[----:B-1----:R-:W-:Y:S02]  /*12c0*/  IMAD.U32 R20, RZ, RZ, UR4 ;  /* 0x00000004ff147e24 */ /* 0x002fe4000f8e00ff */
[----:B------:R-:W-:Y:S02]  /*12d0*/  IMAD.U32 R21, RZ, RZ, UR5 ;  /* 0x00000005ff157e24 */ /* 0x000fe4000f8e00ff */
[----:B0-----:R-:W-:-:S04]  /*12e0*/  IMAD.SHL.U32 R2, R0, 0x4, RZ ;  /* 0x0000000400027824 */ /* 0x001fc800078e00ff */
[----:B------:R-:W-:-:S05]  /*12f0*/  IMAD.WIDE.U32 R22, R2, 0x4, R20 ;  /* 0x0000000402167825 */ /* 0x000fca00078e0014 */
[----:B------:R-:W2:Y:S04]  /*1300*/  LDG.E.128.CONSTANT R4, desc[UR6][R22.64] ;  /* 0x0000000616047981 */ /* 0x000ea8000c1e9d00 */
[----:B------:R-:W3:Y:S04]  /*1310*/  LDG.E.128.CONSTANT R8, desc[UR6][R22.64+0x1000] ;  /* 0x0010000616087981 */ /* 0x000ee8000c1e9d00 */
[----:B------:R-:W4:Y:S04]  /*1320*/  LDG.E.128.CONSTANT R12, desc[UR6][R22.64+0x2000] ;  /* 0x00200006160c7981 */ /* 0x000f28000c1e9d00 */
[----:B------:R0:W5:Y:S01]  /*1330*/  LDG.E.128.CONSTANT R16, desc[UR6][R22.64+0x3000] ;  /* 0x0030000616107981 */ /* 0x000162000c1e9d00 */
[----:B------:R-:W-:Y:S01]  /*1340*/  UMOV UR4, 0x1000 ;  /* 0x0000100000047882 */ /* 0x000fe20000000000 */
[----:B0-----:R-:W-:Y:S01]  /*1350*/  VIADD R22, R3, 0xfffff000 ;  /* 0xfffff00003167836 */ /* 0x001fe20000000000 */
        /* <DEDUP_REMOVED lines=33> */
[----:B------:R-:W-:-:S07]  /*1570*/  UMOV UR4, 0x1000 ;  /* 0x0000100000047882 */ /* 0x000fce0000000000 */
[----:B------:R-:W1:Y:S02]  /*1580*/  LDC.64 R20, c[0x0][0x380] ;  /* 0x0000e000ff147b82 */ /* 0x000e640000000a00 */
.L_x_117:
[----:B------:R-:W-:-:S04]  /*1590*/  VIADD R25, R2, UR4 ;  /* 0x0000000402197c36 */ /* 0x000fc80008000000 */
[----:B-1----:R-:W-:-:S05]  /*15a0*/  IMAD.WIDE.U32 R24, R25, 0x4, R20 ;  /* 0x0000000419187825 */ /* 0x002fca00078e0014 */
        /* <DEDUP_REMOVED lines=9> */
[----:B------:R-:W-:Y:S01]  /*1640*/  FSEL R4, R6, R5, !P1 ;  /* 0x0000000506047208 */ /* 0x000fe20004800000 */
[----:B0-----:R-:W-:Y:S01]  /*1650*/  VIADD R5, R3, -UR4 ;  /* 0x8000000403057c36 */ /* 0x001fe20008000000 */
        /* <DEDUP_REMOVED lines=22> */
[----:B------:R-:W-:Y:S02]  /*17c0*/  ISETP.GE.U32.AND P1, PT, R5, 0x1000, PT ;  /* 0x000010000500780c */ /* 0x000fe40003f26070 */
[----:B------:R-:W-:-:S04]  /*17d0*/  FSETP.GEU.AND P0, PT, R4, R17, PT ;  /* 0x000000110400720b */ /* 0x000fc80003f0e000 */
[----:B------:R-:W-:-:S04]  /*17e0*/  FSEL R17, R17, R4, !P0 ;  /* 0x0000000411117208 */ /* 0x000fc80004000000 */
[----:B------:R-:W-:-:S04]  /*17f0*/  FSETP.GEU.AND P0, PT, R17, R19, PT ;  /* 0x000000131100720b */ /* 0x000fc80003f0e000 */
[----:B------:R-:W-:Y:S01]  /*1800*/  FSEL R23, R19, R17, !P0 ;  /* 0x0000001113177208 */ /* 0x000fe20004000000 */
[----:B------:R-:W-:Y:S08]  /*1810*/  @!P1 BRA `(.L_x_116) ;  /* 0x0000000000f09947 */ /* 0x000ff00003800000 */
[----:B------:R-:W-:-:S06]  /*1820*/  UIADD3 UR4, UPT, UPT, UR4, 0x1000, URZ ;  /* 0x0000100004047890 */ /* 0x000fcc000fffe0ff */
[----:B------:R-:W-:-:S13]  /*1830*/  ISETP.LT.U32.AND P0, PT, R22, UR4, PT ;  /* 0x0000000416007c0c */ /* 0x000fda000bf01070 */
[----:B------:R-:W-:Y:S05]  /*1840*/  @!P0 BRA `(.L_x_117) ;  /* 0xfffffffc00508947 */ /* 0x000fea000383ffff */
.L_x_115:
[----:B------:R-:W-:-:S13]  /*1850*/  ISETP.LE.U32.AND P0, PT, R3, UR4, PT ;  /* 0x0000000403007c0c */ /* 0x000fda000bf03070 */
[----:B------:R-:W-:Y:S05]  /*1860*/  @P0 BRA `(.L_x_116) ;  /* 0x0000000000dc0947 */ /* 0x000fea0003800000 */
[----:B------:R-:W-:Y:S01]  /*1870*/  VIADD R5, R3, -UR4 ;  /* 0x8000000403057c36 */ /* 0x000fe20008000000 */
[----:B------:R-:W-:Y:S04]  /*1880*/  BSSY.RECONVERGENT B1, `(.L_x_116) ;  /* 0x0000035000017945 */ /* 0x000fe80003800200 */
[----:B------:R-:W-:-:S13]  /*1890*/  ISETP.GE.AND P0, PT, R0, R5, PT ;  /* 0x000000050000720c */ /* 0x000fda0003f06270 */
[----:B------:R-:W-:Y:S05]  /*18a0*/  @P0 BRA `(.L_x_118) ;  /* 0x0000000000c80947 */ /* 0x000fea0003800000 */
[----:B------:R-:W-:Y:S01]  /*18b0*/  LOP3.LUT R2, RZ, R0, RZ, 0x33, !PT ;  /* 0x00000000ff027212 */ /* 0x000fe200078e33ff */
[----:B------:R-:W-:Y:S01]  /*18c0*/  BSSY.RECONVERGENT B2, `(.L_x_119) ;  /* 0x0000015000027945 */ /* 0x000fe20003800200 */
[----:B------:R-:W-:Y:S02]  /*18d0*/  IMAD.MOV.U32 R4, RZ, RZ, R0 ;  /* 0x000000ffff047224 */ /* 0x000fe400078e0000 */
[----:B------:R-:W-:-:S04]  /*18e0*/  IADD3 R2, PT, PT, R3, -UR4, R2 ;  /* 0x8000000403027c10 */ /* 0x000fc8000fffe002 */
[C---:B------:R-:W-:Y:S02]  /*18f0*/  LOP3.LUT R3, R2.reuse, 0x300, RZ, 0xc0, !PT ;  /* 0x0000030002037812 */ /* 0x040fe400078ec0ff */
[----:B------:R-:W-:Y:S02]  /*1900*/  ISETP.GE.U32.AND P2, PT, R2, 0x300, PT ;  /* 0x000003000200780c */ /* 0x000fe40003f46070 */
[----:B------:R-:W-:-:S13]  /*1910*/  ISETP.NE.AND P0, PT, R3, 0x300, PT ;  /* 0x000003000300780c */ /* 0x000fda0003f05270 */
[----:B------:R-:W-:Y:S05]  /*1920*/  @!P0 BRA `(.L_x_120) ;  /* 0x0000000000388947 */ /* 0x000fea0003800000 */
[----:B------:R-:W-:Y:S01]  /*1930*/  LEA.HI R2, R2, 0x1, RZ, 0x18 ;  /* 0x0000000102027811 */ /* 0x000fe200078fc0ff */
[----:B------:R-:W-:Y:S02]  /*1940*/  VIADD R7, R0, UR4 ;  /* 0x0000000400077c36 */ /* 0x000fe40008000000 */
[----:B------:R-:W-:Y:S01]  /*1950*/  IMAD.MOV.U32 R4, RZ, RZ, R0 ;  /* 0x000000ffff047224 */ /* 0x000fe200078e0000 */
[----:B------:R-:W-:-:S05]  /*1960*/  LOP3.LUT R2, R2, 0x3, RZ, 0xc0, !PT ;  /* 0x0000000302027812 */ /* 0x000fca00078ec0ff */
[----:B------:R-:W-:-:S07]  /*1970*/  IMAD.MOV R6, RZ, RZ, -R2 ;  /* 0x000000ffff067224 */ /* 0x000fce00078e0a02 */
.L_x_121:
        /* <DEDUP_REMOVED lines=9> */
.L_x_120:
[----:B------:R-:W-:Y:S05]  /*1a10*/  BSYNC.RECONVERGENT B2 ;  /* 0x0000000000027941 */ /* 0x000fea0003800200 */
.L_x_119:
[----:B------:R-:W-:Y:S05]  /*1a20*/  @!P2 BRA `(.L_x_118) ;  /* 0x000000000068a947 */ /* 0x000fea0003800000 */
[C---:B------:R-:W-:Y:S02]  /*1a30*/  VIADD R12, R4.reuse, 0x200 ;  /* 0x00000200040c7836 */ /* 0x040fe40000000000 */
[----:B------:R-:W-:-:S07]  /*1a40*/  VIADD R13, R4, UR4 ;  /* 0x00000004040d7c36 */ /* 0x000fce0008000000 */
.L_x_122:
[----:B------:R-:W-:-:S04]  /*1a50*/  IMAD.WIDE.U32 R2, R13, 0x4, R20 ;  /* 0x000000040d027825 */ /* 0x000fc800078e0014 */
[C---:B------:R-:W-:Y:S02]  /*1a60*/  VIADD R7, R13.reuse, 0x100 ;  /* 0x000001000d077836 */ /* 0x040fe40000000000 */
[----:B------:R-:W2:Y:S01]  /*1a70*/  LDG.E.CONSTANT R2, desc[UR6][R2.64] ;  /* 0x0000000602027981 */ /* 0x000ea2000c1e9900 */
[----:B------:R-:W-:Y:S02]  /*1a80*/  VIADD R9, R13, 0x200 ;  /* 0x000002000d097836 */ /* 0x000fe40000000000 */
[----:B------:R-:W-:-:S04]  /*1a90*/  IMAD.WIDE.U32 R6, R7, 0x4, R20 ;  /* 0x0000000407067825 */ /* 0x000fc800078e0014 */
[--C-:B------:R-:W-:Y:S02]  /*1aa0*/  IMAD.WIDE.U32 R8, R9, 0x4, R20.reuse ;  /* 0x0000000409087825 */ /* 0x100fe400078e0014 */
[----:B------:R-:W3:Y:S02]  /*1ab0*/  LDG.E.CONSTANT R6, desc[UR6][R6.64] ;  /* 0x0000000606067981 */ /* 0x000ee4000c1e9900 */
[----:B------:R-:W-:Y:S02]  /*1ac0*/  VIADD R11, R13, 0x300 ;  /* 0x000003000d0b7836 */ /* 0x000fe40000000000 */
[----:B------:R-:W4:Y:S02]  /*1ad0*/  LDG.E.CONSTANT R8, desc[UR6][R8.64] ;  /* 0x0000000608087981 */ /* 0x000f24000c1e9900 */
[----:B------:R-:W-:-:S06]  /*1ae0*/  IMAD.WIDE.U32 R10, R11, 0x4, R20 ;  /* 0x000000040b0a7825 */ /* 0x000fcc00078e0014 */
        /* <DEDUP_REMOVED lines=14> */
.L_x_118:
[----:B------:R-:W-:Y:S05]  /*1bd0*/  BSYNC.RECONVERGENT B1 ;  /* 0x0000000000017941 */ /* 0x000fea0003800200 */
.L_x_116:
        /* <DEDUP_REMOVED lines=54> */
.L_x_99:
        /* <DEDUP_REMOVED lines=12> */
.L_x_125:
[----:B------:R-:W-:Y:S05]  /*2000*/  BSYNC.RECONVERGENT B1 ;  /* 0x0000000000017941 */ /* 0x000fea0003800200 */
.L_x_124:
        /* <DEDUP_REMOVED lines=16> */
.L_x_130:
        /* <DEDUP_REMOVED lines=10> */
.L_x_129:
[----:B------:R-:W-:Y:S05]  /*21b0*/  BSYNC.RECONVERGENT B2 ;  /* 0x0000000000027941 */ /* 0x000fea0003800200 */
.L_x_128:
        /* <DEDUP_REMOVED lines=10> */
.L_x_133:
        /* <DEDUP_REMOVED lines=53> */
.L_x_132:
[----:B------:R-:W-:Y:S05]  /*25b0*/  BSYNC.RECONVERGENT B2 ;  /* 0x0000000000027941 */ /* 0x000fea0003800200 */
.L_x_131:
        /* <DEDUP_REMOVED lines=32> */
.L_x_135:
[----:B------:R-:W-:Y:S05]  /*27c0*/  BSYNC.RECONVERGENT B2 ;  /* 0x0000000000027941 */ /* 0x000fea0003800200 */
.L_x_134:
        /* <DEDUP_REMOVED lines=14> */
.L_x_127:
[----:B------:R-:W-:Y:S05]  /*28b0*/  BSYNC.RECONVERGENT B1 ;  /* 0x0000000000017941 */ /* 0x000fea0003800200 */
.L_x_126:
        /* <DEDUP_REMOVED lines=58> */
.L_x_136:
        /* <DEDUP_REMOVED lines=71> */
.L_x_123:
[----:B------:R-:W0:Y:S01]  /*30d0*/  S2R R11, SR_TID.X ;  /* 0x00000000000b7919 */ /* 0x000e220000002100 */
[----:B------:R-:W1:Y:S02]  /*30e0*/  LDCU.64 UR4, c[0x0][0x380] ;  /* 0x00007000ff0477ac */ /* 0x000e640008000a00 */
[----:B-1----:R-:W-:Y:S02]  /*30f0*/  IMAD.U32 R6, RZ, RZ, UR4 ;  /* 0x00000004ff067e24 */ /* 0x002fe4000f8e00ff */
[----:B------:R-:W-:Y:S02]  /*3100*/  IMAD.U32 R7, RZ, RZ, UR5 ;  /* 0x00000005ff077e24 */ /* 0x000fe4000f8e00ff */
        /* <DEDUP_REMOVED lines=24> */
[----:B------:R-:W-:Y:S01]  /*3290*/  FSEL R15, R15, R10, !P3 ;  /* 0x0000000a0f0f7208 */ /* 0x000fe20005800000 */
[----:B------:R-:W-:Y:S01]  /*32a0*/  IMAD.MOV.U32 R10, RZ, RZ, 0x1000 ;  /* 0x00001000ff0a7424 */ /* 0x000fe200078e00ff */
[----:B------:R-:W-:-:S04]  /*32b0*/  FSETP.GEU.AND P0, PT, R12, R17, PT ;  /* 0x000000110c00720b */ /* 0x000fc80003f0e000 */
[----:B------:R-:W-:Y:S02]  /*32c0*/  FSEL R12, R17, R12, !P0 ;  /* 0x0000000c110c7208 */ /* 0x000fe40004000000 */
[----:B------:R-:W-:Y:S02]  /*32d0*/  FSETP.GEU.AND P0, PT, R0, R9, PT ;  /* 0x000000090000720b */ /* 0x000fe40003f0e000 */
[----:B------:R-:W-:Y:S02]  /*32e0*/  FSETP.GEU.AND P1, PT, R14, R19, PT ;  /* 0x000000130e00720b */ /* 0x000fe40003f2e000 */
[----:B------:R-:W-:Y:S01]  /*32f0*/  FSEL R9, R9, R0, !P0 ;  /* 0x0000000009097208 */ /* 0x000fe20004000000 */
[----:B------:R-:W-:Y:S01]  /*3300*/  VIADD R0, R3, 0xfffff000 ;  /* 0xfffff00003007836 */ /* 0x000fe20000000000 */
        /* <DEDUP_REMOVED lines=15> */
[----:B------:R-:W-:Y:S02]  /*3400*/  ISETP.GE.U32.AND P1, PT, R0, 0x1000, PT ;  /* 0x000010000000780c */ /* 0x000fe40003f26070 */
[----:B------:R-:W-:-:S04]  /*3410*/  FSETP.GEU.AND P0, PT, R8, R23, PT ;  /* 0x000000170800720b */ /* 0x000fc80003f0e000 */
[----:B------:R-:W-:-:S07]  /*3420*/  FSEL R12, R23, R8, !P0 ;  /* 0x00000008170c7208 */ /* 0x000fce0004000000 */
[----:B------:R-:W-:Y:S05]  /*3430*/  @!P1 BRA `(.L_x_137) ;  /* 0x0000000000f49947 */ /* 0x000fea0003800000 */
[----:B------:R-:W0:Y:S01]  /*3440*/  LDC R14, c[0x0][0x390] ;  /* 0x0000e400ff0e7b82 */ /* 0x000e220000000800 */
[----:B------:R-:W-:-:S07]  /*3450*/  IMAD.MOV.U32 R10, RZ, RZ, 0x1000 ;  /* 0x00001000ff0a7424 */ /* 0x000fce00078e00ff */
[----:B------:R-:W1:Y:S02]  /*3460*/  LDC.64 R6, c[0x0][0x380] ;  /* 0x0000e000ff067b82 */ /* 0x000e640000000a00 */
.L_x_139:
[----:B------:R-:W-:-:S04]  /*3470*/  IMAD.WIDE.U32 R2, R10, 0x4, R4 ;  /* 0x000000040a027825 */ /* 0x000fc800078e0004 */
[----:B------:R-:W-:Y:S01]  /*3480*/  IMAD.IADD R9, R11, 0x1, R10 ;  /* 0x000000010b097824 */ /* 0x000fe200078e020a */
[----:B------:R-:W2:Y:S03]  /*3490*/  LDG.E.CONSTANT R15, desc[UR6][R2.64+0x400] ;  /* 0x00040006020f7981 */ /* 0x000ea6000c1e9900 */
[----:B-1----:R-:W-:Y:S01]  /*34a0*/  IMAD.WIDE.U32 R8, R9, 0x4, R6 ;  /* 0x0000000409087825 */ /* 0x002fe200078e0006 */
        /* <DEDUP_REMOVED lines=14> */
[----:B------:R0:W5:Y:S02]  /*3590*/  LDG.E.CONSTANT R27, desc[UR6][R2.64+0x3c00] ;  /* 0x003c0006021b7981 */ /* 0x000164000c1e9900 */
[----:B0-----:R-:W-:-:S04]  /*35a0*/  IMAD.MOV.U32 R3, RZ, RZ, R14 ;  /* 0x000000ffff037224 */ /* 0x001fc800078e000e */
[----:B------:R-:W-:Y:S01]  /*35b0*/  IMAD.IADD R2, R3, 0x1, -R10 ;  /* 0x0000000103027824 */ /* 0x000fe200078e0a0a */
        /* <DEDUP_REMOVED lines=34> */
[----:B------:R-:W-:-:S05]  /*37e0*/  VIADD R10, R10, 0x1000 ;  /* 0x000010000a0a7836 */ /* 0x000fca0000000000 */
[----:B------:R-:W-:-:S13]  /*37f0*/  ISETP.GT.U32.AND P0, PT, R10, R0, PT ;  /* 0x000000000a00720c */ /* 0x000fda0003f04070 */
[----:B------:R-:W-:Y:S05]  /*3800*/  @!P0 BRA `(.L_x_139) ;  /* 0xfffffffc00188947 */ /* 0x000fea000383ffff */
.L_x_137:
[----:B------:R-:W-:-:S13]  /*3810*/  ISETP.GE.U32.AND P0, PT, R10, R3, PT ;  /* 0x000000030a00720c */ /* 0x000fda0003f06070 */
        /* <DEDUP_REMOVED lines=13> */
[----:B------:R-:W-:Y:S01]  /*38f0*/  LEA.HI R2, R2, 0x1, RZ, 0x18 ;  /* 0x0000000102027811 */ /* 0x000fe200078fc0ff */
[----:B------:R-:W-:Y:S02]  /*3900*/  IMAD.IADD R9, R11, 0x1, R10 ;  /* 0x000000010b097824 */ /* 0x000fe400078e020a */
[----:B------:R-:W-:Y:S01]  /*3910*/  IMAD.MOV.U32 R5, RZ, RZ, R11 ;  /* 0x000000ffff057224 */ /* 0x000fe200078e000b */
[----:B------:R-:W-:-:S05]  /*3920*/  LOP3.LUT R2, R2, 0x3, RZ, 0xc0, !PT ;  /* 0x0000000302027812 */ /* 0x000fca00078ec0ff */
[----:B------:R-:W-:-:S07]  /*3930*/  IMAD.MOV R4, RZ, RZ, -R2 ;  /* 0x000000ffff047224 */ /* 0x000fce00078e0a02 */
.L_x_143:
        /* <DEDUP_REMOVED lines=9> */
.L_x_142:
[----:B------:R-:W-:Y:S05]  /*39d0*/  BSYNC.RECONVERGENT B2 ;  /* 0x0000000000027941 */ /* 0x000fea0003800200 */
.L_x_141:
[----:B------:R-:W-:Y:S05]  /*39e0*/  @!P2 BRA `(.L_x_140) ;  /* 0x000000000068a947 */ /* 0x000fea0003800000 */
[C---:B------:R-:W-:Y:S02]  /*39f0*/  IMAD.IADD R13, R5.reuse, 0x1, R10 ;  /* 0x00000001050d7824 */ /* 0x040fe400078e020a */
[----:B------:R-:W-:-:S07]  /*3a00*/  VIADD R10, R5, 0x200 ;  /* 0x00000200050a7836 */ /* 0x000fce0000000000 */
.L_x_144:
        /* <DEDUP_REMOVED lines=24> */
.L_x_140:
[----:B------:R-:W-:Y:S05]  /*3b90*/  BSYNC.RECONVERGENT B1 ;  /* 0x0000000000017941 */ /* 0x000fea0003800200 */
.L_x_138:
        /* <DEDUP_REMOVED lines=54> */
.L_x_114:
[----:B------:R-:W-:Y:S05]  /*3f00*/  BSYNC.RECONVERGENT B0 ;  /* 0x0000000000007941 */ /* 0x000fea0003800200 */
.L_x_98:
[----:B------:R-:W-:Y:S05]  /*3f10*/  @P0 EXIT ;  /* 0x000000000000094d */ /* 0x000fea0003800000 */
[----:B------:R-:W0:Y:S01]  /*3f20*/  LDCU UR4, c[0x0][0x398] ;  /* 0x00007300ff0477ac */ /* 0x000e220008000800 */
[----:B------:R-:W1:Y:S01]  /*3f30*/  LDC.64 R4, c[0x0][0x388] ;  /* 0x0000e200ff047b82 */ /* 0x000e620000000a00 */
[----:B0-----:R-:W-:-:S04]  /*3f40*/  FSETP.GT.AND P0, PT, R2, UR4, PT ;  /* 0x0000000402007c0b */ /* 0x001fc8000bf04000 */
[----:B------:R-:W-:-:S05]  /*3f50*/  FSEL R3, R2, UR4, P0 ;  /* 0x0000000402037c08 */ /* 0x000fca0008000000 */
[----:B-1----:R-:W-:Y:S01]  /*3f60*/  STG.E desc[UR6][R4.64], R3 ;  /* 0x0000000304007986 */ /* 0x002fe2000c101906 */
[----:B------:R-:W-:Y:S05]  /*3f70*/  EXIT ;  /* 0x000000000000794d */ /* 0x000fea0003800000 */
.L_x_145:
        /* <DEDUP_REMOVED lines=16> */
.L_x_154:


//--------------------- .text._ZN3cub18CUB_300001_SM_10006detail11EmptyKernelIvEEvv --------------------------
	.section	.text._ZN3cub18CUB_300001_SM_10006detail11EmptyKernelIvEEvv,"ax",@progbits
	.align	128
        .global         _ZN3cub18CUB_300001_SM_10006detail11EmptyKernelIvEEvv
        .type           _ZN3cub18CUB_300001_SM_10006detail11EmptyKernelIvEEvv,@function
        .size           _ZN3cub18CUB_300001_SM_10006detail11EmptyKernelIvEEvv,(.L_x_155 - _ZN3cub18CUB_300001_SM_10006detail11EmptyKernelIvEEvv)
        .other          _ZN3cub18CUB_300001_SM_10006detail11EmptyKernelIvEEvv,@"STO_CUDA_ENTRY STV_DEFAULT"
_ZN3cub18CUB_300001_SM_10006detail11EmptyKernelIvEEvv:
.text._ZN3cub18CUB_300001_SM_10006detail11EmptyKernelIvEEvv:
[----:B------:R-:W-:Y:S01]  /*0000*/  LDC R1, c[0x0][0x37c] ;  /* 0x0000df00ff017b82 */ /* 0x000fe20000000800 */
[----:B------:R-:W-:Y:S05]  /*0010*/  EXIT ;  /* 0x000000000000794d */ /* 0x000fea0003800000 */
.L_x_146:
        /* <DEDUP_REMOVED lines=14> */
.L_x_155:


//--------------------- .text._Z15matrix_multiplyILi16ELi16ELi16EEvPKfS1_Pfiii --------------------------
	.section	.text._Z15matrix_multiplyILi16ELi16ELi16EEvPKfS1_Pfiii,"ax",@progbits
	.align	128
        .global         _Z15matrix_multiplyILi16ELi16ELi16EEvPKfS1_Pfiii
        .type           _Z15matrix_multiplyILi16ELi16ELi16EEvPKfS1_Pfiii,@function
        .size           _Z15matrix_multiplyILi16ELi16ELi16EEvPKfS1_Pfiii,(.L_x_156 - _Z15matrix_multiplyILi16ELi16ELi16EEvPKfS1_Pfiii)
        .other          _Z15matrix_multiplyILi16ELi16ELi16EEvPKfS1_Pfiii,@"STO_CUDA_ENTRY STV_DEFAULT"
_Z15matrix_multiplyILi16ELi16ELi16EEvPKfS1_Pfiii:
.text._Z15matrix_multiplyILi16ELi16ELi16EEvPKfS1_Pfiii:
[----:B------:R-:W-:Y:S01]  /*0000*/  LDC R1, c[0x0][0x37c] ;  /* 0x0000df00ff017b82 */ /* 0x000fe20000000800 */
[----:B------:R-:W0:Y:S01]  /*0010*/  S2R R3, SR_CTAID.Y ;  /* 0x0000000000037919 */ /* 0x000e220000002600 */
[----:B------:R-:W1:Y:S01]  /*0020*/  LDCU UR7, c[0x0][0x3a0] ;  /* 0x00007400ff0777ac */ /* 0x000e620008000800 */
[----:B------:R-:W-:Y:S01]  /*0030*/  HFMA2 R23, -RZ, RZ, 0, 0 ;  /* 0x00000000ff177431 */ /* 0x000fe200000001ff */
[----:B------:R-:W0:Y:S01]  /*0040*/  S2R R14, SR_TID.Y ;  /* 0x00000000000e7919 */ /* 0x000e220000002200 */
[----:B------:R-:W2:Y:S01]  /*0050*/  LDCU.64 UR8, c[0x0][0x358] ;  /* 0x00006b00ff0877ac */ /* 0x000ea20008000a00 */
[----:B------:R-:W3:Y:S01]  /*0060*/  S2R R6, SR_CTAID.X ;  /* 0x0000000000067919 */ /* 0x000ee20000002500 */
[----:B------:R-:W3:Y:S01]  /*0070*/  S2R R13, SR_TID.X ;  /* 0x00000000000d7919 */ /* 0x000ee20000002100 */
[----:B-1----:R-:W-:Y:S01]  /*0080*/  UISETP.GE.AND UP0, UPT, UR7, 0x1, UPT ;  /* 0x000000010700788c */ /* 0x002fe2000bf06270 */
[----:B0-----:R-:W-:Y:S02]  /*0090*/  LEA R0, R3, R14, 0x4 ;  /* 0x0000000e03007211 */ /* 0x001fe400078e20ff */
[----:B---3--:R-:W-:-:S06]  /*00a0*/  LEA R3, R6, R13, 0x4 ;  /* 0x0000000d06037211 */ /* 0x008fcc00078e20ff */
[----:B--2---:R-:W-:Y:S05]  /*00b0*/  BRA.U !UP0, `(.L_x_147) ;  /* 0x0000000d08347547 */ /* 0x004fea000b800000 */
[----:B------:R-:W0:Y:S01]  /*00c0*/  S2UR UR6, SR_CgaCtaId ;  /* 0x00000000000679c3 */ /* 0x000e220000008800 */
[----:B------:R-:W-:Y:S01]  /*00d0*/  UMOV UR4, 0x400 ;  /* 0x0000040000047882 */ /* 0x000fe20000000000 */
[----:B------:R-:W-:Y:S01]  /*00e0*/  UISETP.GE.U32.AND UP0, UPT, UR7, 0x11, UPT ;  /* 0x000000110700788c */ /* 0x000fe2000bf06070 */
[----:B------:R-:W-:Y:S01]  /*00f0*/  MOV R23, RZ ;  /* 0x000000ff00177202 */ /* 0x000fe20000000f00 */
[----:B------:R-:W-:Y:S02]  /*0100*/  UIADD3 UR5, UPT, UPT, UR4, 0x400, URZ ;  /* 0x0000040004057890 */ /* 0x000fe4000fffe0ff */
[----:B0-----:R-:W-:Y:S02]  /*0110*/  ULEA UR4, UR6, UR4, 0x18 ;  /* 0x0000000406047291 */ /* 0x001fe4000f8ec0ff */
[----:B------:R-:W-:Y:S02]  /*0120*/  ULEA UR5, UR6, UR5, 0x18 ;  /* 0x0000000506057291 */ /* 0x000fe4000f8ec0ff */
[----:B------:R-:W-:-:S02]  /*0130*/  UIADD3 UR6, UPT, UPT, UR7, 0xf, URZ ;  /* 0x0000000f07067890 */ /* 0x000fc4000fffe0ff */
[C---:B------:R-:W-:Y:S01]  /*0140*/  LEA R2, R14.reuse, UR4, 0x6 ;  /* 0x000000040e027c11 */ /* 0x040fe2000f8e30ff */
[----:B------:R-:W-:Y:S01]  /*0150*/  UMOV UR4, URZ ;  /* 0x000000ff00047c82 */ /* 0x000fe20008000000 */
[C---:B------:R-:W-:Y:S02]  /*0160*/  LEA R16, R13.reuse, UR5, 0x2 ;  /* 0x000000050d107c11 */ /* 0x040fe4000f8e10ff */
[----:B------:R-:W-:Y:S02]  /*0170*/  LEA R22, R13, R2, 0x2 ;  /* 0x000000020d167211 */ /* 0x000fe400078e10ff */
[----:B------:R-:W-:Y:S01]  /*0180*/  LEA R20, R14, R16, 0x6 ;  /* 0x000000100e147211 */ /* 0x000fe200078e30ff */
[----:B------:R-:W-:Y:S06]  /*0190*/  BRA.U !UP0, `(.L_x_148) ;  /* 0x00000009080c7547 */ /* 0x000fec000b800000 */
[----:B------:R-:W0:Y:S01]  /*01a0*/  LDCU.64 UR10, c[0x0][0x398] ;  /* 0x00007300ff0a77ac */ /* 0x000e220008000a00 */
[----:B------:R-:W1:Y:S01]  /*01b0*/  LDC R12, c[0x0][0x39c] ;  /* 0x0000e700ff0c7b82 */ /* 0x000e620000000800 */
[----:B------:R-:W-:Y:S01]  /*01c0*/  IADD3 R4, PT, PT, R14, 0x10, RZ ;  /* 0x000000100e047810 */ /* 0x000fe20007ffe0ff */
[----:B------:R-:W-:Y:S01]  /*01d0*/  IMAD R18, R0, UR7, R13 ;  /* 0x0000000700127c24 */ /* 0x000fe2000f8e020d */
[----:B------:R-:W-:Y:S01]  /*01e0*/  USHF.R.U32.HI UR4, URZ, 0x4, UR6 ;  /* 0x00000004ff047899 */ /* 0x000fe20008011606 */
[----:B------:R-:W-:Y:S01]  /*01f0*/  MOV R23, RZ ;  /* 0x000000ff00177202 */ /* 0x000fe20000000f00 */
[----:B------:R-:W2:Y:S01]  /*0200*/  LDCU UR5, c[0x0][0x3a0] ;  /* 0x00007400ff0577ac */ /* 0x000ea20008000800 */
[----:B------:R-:W-:Y:S02]  /*0210*/  MOV R17, R13 ;  /* 0x0000000d00117202 */ /* 0x000fe40000000f00 */
[----:B------:R-:W-:Y:S01]  /*0220*/  MOV R15, R14 ;  /* 0x0000000e000f7202 */ /* 0x000fe20000000f00 */
[----:B------:R-:W-:Y:S01]  /*0230*/  ULOP3.LUT UR4, UR4, 0x7fffffe, URZ, 0xc0, !UPT ;  /* 0x07fffffe04047892 */ /* 0x000fe2000f8ec0ff */
[----:B------:R-:W-:-:S03]  /*0240*/  IADD3 R18, PT, PT, R18, 0x10, RZ ;  /* 0x0000001012127810 */ /* 0x000fc60007ffe0ff */
[----:B------:R-:W-:Y:S01]  /*0250*/  UIADD3 UR4, UPT, UPT, -UR4, URZ, URZ ;  /* 0x000000ff04047290 */ /* 0x000fe2000fffe1ff */
[--C-:B0-----:R-:W-:Y:S01]  /*0260*/  IMAD R4, R4, UR11, R13.reuse ;  /* 0x0000000b04047c24 */ /* 0x101fe2000f8e020d */
[----:B------:R-:W-:Y:S01]  /*0270*/  ISETP.GE.AND P1, PT, R0, UR10, PT ;  /* 0x0000000a00007c0c */ /* 0x000fe2000bf26270 */
[----:B------:R-:W-:-:S03]  /*0280*/  IMAD R19, R14, UR11, R13 ;  /* 0x0000000b0e137c24 */ /* 0x000fc6000f8e020d */
[C---:B------:R-:W-:Y:S02]  /*0290*/  LEA R21, R6.reuse, R4, 0x4 ;  /* 0x0000000406157211 */ /* 0x040fe400078e20ff */
[----:B--2---:R-:W-:-:S07]  /*02a0*/  LEA R19, R6, R19, 0x4 ;  /* 0x0000001306137211 */ /* 0x004fce00078e20ff */
.L_x_149:
[----:B-1----:R-:W-:Y:S01]  /*02b0*/  ISETP.GE.AND P0, PT, R3, R12, PT ;  /* 0x0000000c0300720c */ /* 0x002fe20003f06270 */
[----:B------:R-:W-:Y:S01]  /*02c0*/  UMOV UR7, UR5 ;  /* 0x0000000500077c82 */ /* 0x000fe20008000000 */
[----:B------:R-:W-:Y:S01]  /*02d0*/  HFMA2 R27, -RZ, RZ, 0, 0 ;  /* 0x00000000ff1b7431 */ /* 0x000fe200000001ff */
[----:B------:R-:W-:Y:S02]  /*02e0*/  ISETP.GE.U32.OR P2, PT, R17, UR7, P1 ;  /* 0x0000000711007c0c */ /* 0x000fe40008f46470 */
[----:B------:R-:W-:Y:S02]  /*02f0*/  ISETP.GE.U32.OR P3, PT, R15, UR7, P0 ;  /* 0x000000070f007c0c */ /* 0x000fe40008766470 */
[----:B------:R-:W-:-:S09]  /*0300*/  MOV R29, RZ ;  /* 0x000000ff001d7202 */ /* 0x000fd20000000f00 */
[----:B------:R-:W0:Y:S01]  /*0310*/  @!P2 LDC.64 R6, c[0x0][0x380] ;  /* 0x0000e000ff06ab82 */ /* 0x000e220000000a00 */
[----:B------:R-:W-:-:S07]  /*0320*/  @!P2 IADD3 R9, PT, PT, R18, -0x10, RZ ;  /* 0xfffffff01209a810 */ /* 0x000fce0007ffe0ff */
[----:B------:R-:W1:Y:S01]  /*0330*/  @!P3 LDC.64 R4, c[0x0][0x388] ;  /* 0x0000e200ff04bb82 */ /* 0x000e620000000a00 */
[----:B0-----:R-:W-:-:S05]  /*0340*/  @!P2 IMAD.WIDE.U32 R6, R9, 0x4, R6 ;  /* 0x000000040906a825 */ /* 0x001fca00078e0006 */
[----:B------:R-:W2:Y:S01]  /*0350*/  @!P2 LDG.E R27, desc[UR8][R6.64] ;  /* 0x00000008061ba981 */ /* 0x000ea2000c1e1900 */
[----:B-1----:R-:W-:-:S05]  /*0360*/  @!P3 IMAD.WIDE.U32 R4, R19, 0x4, R4 ;  /* 0x000000041304b825 */ /* 0x002fca00078e0004 */
[----:B------:R-:W3:Y:S04]  /*0370*/  @!P3 LDG.E R29, desc[UR8][R4.64] ;  /* 0x00000008041db981 */ /* 0x000ee8000c1e1900 */
[----:B--2---:R-:W-:Y:S04]  /*0380*/  STS [R22], R27 ;  /* 0x0000001b16007388 */ /* 0x004fe80000000800 */
[----:B---3--:R-:W-:Y:S01]  /*0390*/  STS [R20], R29 ;  /* 0x0000001d14007388 */ /* 0x008fe20000000800 */
[----:B------:R-:W-:Y:S06]  /*03a0*/  BAR.SYNC.DEFER_BLOCKING 0x0 ;  /* 0x0000000000007b1d */ /* 0x000fec0000010000 */
[----:B------:R-:W-:Y:S04]  /*03b0*/  LDS R24, [R16] ;  /* 0x0000000010187984 */ /* 0x000fe80000000800 */
[----:B------:R-:W0:Y:S04]  /*03c0*/  LDS.128 R8, [R2] ;  /* 0x0000000002087984 */ /* 0x000e280000000c00 */
[----:B------:R-:W1:Y:S04]  /*03d0*/  LDS R26, [R16+0x40] ;  /* 0x00004000101a7984 */ /* 0x000e680000000800 */
[----:B------:R-:W2:Y:S04]  /*03e0*/  LDS R25, [R16+0x80] ;  /* 0x0000800010197984 */ /* 0x000ea80000000800 */
[----:B------:R-:W-:Y:S04]  /*03f0*/  LDS.128 R4, [R2+0x10] ;  /* 0x0000100002047984 */ /* 0x000fe80000000c00 */
[----:B------:R-:W-:Y:S04]  /*0400*/  LDS R28, [R16+0x300] ;  /* 0x00030000101c7984 */ /* 0x000fe80000000800 */
[----:B------:R-:W-:Y:S01]  /*0410*/  LDS R29, [R16+0x340] ;  /* 0x00034000101d7984 */ /* 0x000fe20000000800 */
[----:B0-----:R-:W-:-:S03]  /*0420*/  FFMA R24, R8, R24, R23 ;  /* 0x0000001808187223 */ /* 0x001fc60000000017 */
[----:B------:R-:W0:Y:S01]  /*0430*/  LDS R8, [R16+0xc0] ;  /* 0x0000c00010087984 */ /* 0x000e220000000800 */
[----:B-1----:R-:W-:-:S03]  /*0440*/  FFMA R24, R26, R9, R24 ;  /* 0x000000091a187223 */ /* 0x002fc60000000018 */
[----:B------:R-:W1:Y:S04]  /*0450*/  LDS R9, [R16+0x100] ;  /* 0x0001000010097984 */ /* 0x000e680000000800 */
[----:B------:R-:W3:Y:S04]  /*0460*/  LDS R26, [R16+0x140] ;  /* 0x00014000101a7984 */ /* 0x000ee80000000800 */
[----:B------:R-:W4:Y:S01]  /*0470*/  LDS R23, [R16+0x180] ;  /* 0x0001800010177984 */ /* 0x000f220000000800 */
[----:B--2---:R-:W-:-:S03]  /*0480*/  FFMA R25, R25, R10, R24 ;  /* 0x0000000a19197223 */ /* 0x004fc60000000018 */
[----:B------:R-:W2:Y:S01]  /*0490*/  LDS R24, [R16+0x1c0] ;  /* 0x0001c00010187984 */ /* 0x000ea20000000800 */
[----:B0-----:R-:W-:-:S03]  /*04a0*/  FFMA R11, R8, R11, R25 ;  /* 0x0000000b080b7223 */ /* 0x001fc60000000019 */
[----:B------:R-:W-:Y:S01]  /*04b0*/  LDS R25, [R16+0x200] ;  /* 0x0002000010197984 */ /* 0x000fe20000000800 */
[----:B-1----:R-:W-:-:S04]  /*04c0*/  FFMA R9, R4, R9, R11 ;  /* 0x0000000904097223 */ /* 0x002fc8000000000b */
[----:B---3--:R-:W-:Y:S02]  /*04d0*/  FFMA R4, R26, R5, R9 ;  /* 0x000000051a047223 */ /* 0x008fe40000000009 */
[----:B------:R-:W0:Y:S04]  /*04e0*/  LDS.128 R8, [R2+0x20] ;  /* 0x0000200002087984 */ /* 0x000e280000000c00 */
[----:B------:R-:W1:Y:S01]  /*04f0*/  LDS R26, [R16+0x240] ;  /* 0x00024000101a7984 */ /* 0x000e620000000800 */
[----:B----4-:R-:W-:-:S03]  /*0500*/  FFMA R5, R23, R6, R4 ;  /* 0x0000000617057223 */ /* 0x010fc60000000004 */
[----:B------:R-:W3:Y:S01]  /*0510*/  LDS R23, [R16+0x280] ;  /* 0x0002800010177984 */ /* 0x000ee20000000800 */
[----:B------:R-:W-:-:S03]  /*0520*/  IADD3 R4, PT, PT, R17, 0x10, RZ ;  /* 0x0000001011047810 */ /* 0x000fc60007ffe0ff */
[----:B------:R-:W4:Y:S01]  /*0530*/  LDS R6, [R16+0x2c0] ;  /* 0x0002c00010067984 */ /* 0x000f220000000800 */
[----:B------:R-:W-:Y:S01]  /*0540*/  ISETP.GE.U32.OR P2, PT, R4, UR7, P1 ;  /* 0x0000000704007c0c */ /* 0x000fe20008f46470 */
[----:B--2---:R-:W-:Y:S02]  /*0550*/  FFMA R7, R24, R7, R5 ;  /* 0x0000000718077223 */ /* 0x004fe40000000005 */
[----:B------:R-:W-:Y:S10]  /*0560*/  LDS R24, [R16+0x3c0] ;  /* 0x0003c00010187984 */ /* 0x000ff40000000800 */
[----:B------:R-:W2:Y:S01]  /*0570*/  @!P2 LDC.64 R4, c[0x0][0x380] ;  /* 0x0000e000ff04ab82 */ /* 0x000ea20000000a00 */
[----:B0-----:R-:W-:-:S04]  /*0580*/  FFMA R7, R8, R25, R7 ;  /* 0x0000001908077223 */ /* 0x001fc80000000007 */
[----:B-1----:R-:W-:-:S04]  /*0590*/  FFMA R26, R26, R9, R7 ;  /* 0x000000091a1a7223 */ /* 0x002fc80000000007 */
[----:B---3--:R-:W-:Y:S01]  /*05a0*/  FFMA R23, R23, R10, R26 ;  /* 0x0000000a17177223 */ /* 0x008fe2000000001a */
[----:B--2---:R-:W-:-:S04]  /*05b0*/  @!P2 IMAD.WIDE.U32 R8, R18, 0x4, R4 ;  /* 0x000000041208a825 */ /* 0x004fc800078e0004 */
[----:B----4-:R-:W-:Y:S02]  /*05c0*/  FFMA R25, R6, R11, R23 ;  /* 0x0000000b06197223 */ /* 0x010fe40000000017 */
[----:B------:R-:W-:Y:S04]  /*05d0*/  LDS R23, [R16+0x380] ;  /* 0x0003800010177984 */ /* 0x000fe80000000800 */
[----:B------:R-:W0:Y:S01]  /*05e0*/  LDS.128 R4, [R2+0x30] ;  /* 0x0000300002047984 */ /* 0x000e220000000c00 */
[----:B------:R-:W-:Y:S01]  /*05f0*/  HFMA2 R27, -RZ, RZ, 0, 0 ;  /* 0x00000000ff1b7431 */ /* 0x000fe200000001ff */
[----:B------:R-:W-:Y:S06]  /*0600*/  BAR.SYNC.DEFER_BLOCKING 0x0 ;  /* 0x0000000000007b1d */ /* 0x000fec0000010000 */
[----:B------:R-:W2:Y:S01]  /*0610*/  @!P2 LDG.E R27, desc[UR8][R8.64] ;  /* 0x00000008081ba981 */ /* 0x000ea2000c1e1900 */
[----:B------:R-:W-:-:S04]  /*0620*/  IADD3 R10, PT, PT, R15, 0x10, RZ ;  /* 0x000000100f0a7810 */ /* 0x000fc80007ffe0ff */
[----:B------:R-:W-:-:S13]  /*0630*/  ISETP.GE.U32.OR P0, PT, R10, UR7, P0 ;  /* 0x000000070a007c0c */ /* 0x000fda0008706470 */
[----:B------:R-:W1:Y:S01]  /*0640*/  @!P0 LDC.64 R10, c[0x0][0x388] ;  /* 0x0000e200ff0a8b82 */ /* 0x000e620000000a00 */
[----:B--2---:R1:W-:Y:S02]  /*0650*/  STS [R22], R27 ;  /* 0x0000001b16007388 */ /* 0x0043e40000000800 */
[----:B-1----:R-:W-:Y:S01]  /*0660*/  @!P0 IMAD.WIDE.U32 R26, R21, 0x4, R10 ;  /* 0x00000004151a8825 */ /* 0x002fe200078e000a */
[----:B------:R-:W-:-:S06]  /*0670*/  MOV R11, RZ ;  /* 0x000000ff000b7202 */ /* 0x000fcc0000000f00 */
[----:B------:R-:W2:Y:S01]  /*0680*/  @!P0 LDG.E R11, desc[UR8][R26.64] ;  /* 0x000000081a0b8981 */ /* 0x000ea2000c1e1900 */
[----:B0-----:R-:W-:-:S04]  /*0690*/  FFMA R4, R4, R28, R25 ;  /* 0x0000001c04047223 */ /* 0x001fc80000000019 */
[----:B------:R-:W-:-:S04]  /*06a0*/  FFMA R28, R29, R5, R4 ;  /* 0x000000051d1c7223 */ /* 0x000fc80000000004 */
[----:B------:R-:W-:-:S04]  /*06b0*/  FFMA R23, R23, R6, R28 ;  /* 0x0000000617177223 */ /* 0x000fc8000000001c */
[----:B------:R-:W-:Y:S01]  /*06c0*/  FFMA R7, R24, R7, R23 ;  /* 0x0000000718077223 */ /* 0x000fe20000000017 */
[----:B------:R-:W-:-:S04]  /*06d0*/  UIADD3 UR4, UPT, UPT, UR4, 0x2, URZ ;  /* 0x0000000204047890 */ /* 0x000fc8000fffe0ff */
[----:B------:R-:W-:Y:S01]  /*06e0*/  UISETP.NE.AND UP0, UPT, UR4, URZ, UPT ;  /* 0x000000ff0400728c */ /* 0x000fe2000bf05270 */
[----:B------:R-:W-:Y:S02]  /*06f0*/  IADD3 R15, PT, PT, R15, 0x20, RZ ;  /* 0x000000200f0f7810 */ /* 0x000fe40007ffe0ff */
[----:B------:R-:W-:Y:S02]  /*0700*/  IADD3 R17, PT, PT, R17, 0x20, RZ ;  /* 0x0000002011117810 */ /* 0x000fe40007ffe0ff */
[----:B------:R-:W-:Y:S02]  /*0710*/  LEA R19, R12, R19, 0x5 ;  /* 0x000000130c137211 */ /* 0x000fe400078e28ff */
[----:B------:R-:W-:Y:S02]  /*0720*/  IADD3 R18, PT, PT, R18, 0x20, RZ ;  /* 0x0000002012127810 */ /* 0x000fe40007ffe0ff */
[----:B------:R-:W-:Y:S01]  /*0730*/  LEA R21, R12, R21, 0x5 ;  /* 0x000000150c157211 */ /* 0x000fe200078e28ff */
[----:B--2---:R-:W-:Y:S01]  /*0740*/  STS [R20], R11 ;  /* 0x0000000b14007388 */ /* 0x004fe20000000800 */
[----:B------:R-:W-:Y:S06]  /*0750*/  BAR.SYNC.DEFER_BLOCKING 0x0 ;  /* 0x0000000000007b1d */ /* 0x000fec0000010000 */
[----:B------:R-:W-:Y:S04]  /*0760*/  LDS R25, [R16] ;  /* 0x0000000010197984 */ /* 0x000fe80000000800 */
[----:B------:R-:W0:Y:S04]  /*0770*/  LDS.128 R8, [R2] ;  /* 0x0000000002087984 */ /* 0x000e280000000c00 */
[----:B------:R-:W1:Y:S04]  /*0780*/  LDS R4, [R16+0x40] ;  /* 0x0000400010047984 */ /* 0x000e680000000800 */
[----:B------:R-:W2:Y:S04]  /*0790*/  LDS R23, [R16+0x80] ;  /* 0x0000800010177984 */ /* 0x000ea80000000800 */
[----:B------:R-:W3:Y:S01]  /*07a0*/  LDS R27, [R16+0xc0] ;  /* 0x0000c000101b7984 */ /* 0x000ee20000000800 */
[----:B0-----:R-:W-:-:S03]  /*07b0*/  FFMA R25, R8, R25, R7 ;  /* 0x0000001908197223 */ /* 0x001fc60000000007 */
[----:B------:R-:W-:Y:S01]  /*07c0*/  LDS R8, [R16+0x140] ;  /* 0x0001400010087984 */ /* 0x000fe20000000800 */
[----:B-1----:R-:W-:-:S03]  /*07d0*/  FFMA R24, R4, R9, R25 ;  /* 0x0000000904187223 */ /* 0x002fc60000000019 */
[----:B------:R-:W-:Y:S04]  /*07e0*/  LDS R9, [R16+0x100] ;  /* 0x0001000010097984 */ /* 0x000fe80000000800 */
[----:B------:R-:W0:Y:S01]  /*07f0*/  LDS.128 R4, [R2+0x10] ;  /* 0x0000100002047984 */ /* 0x000e220000000c00 */
[----:B--2---:R-:W-:-:S03]  /*0800*/  FFMA R10, R23, R10, R24 ;  /* 0x0000000a170a7223 */ /* 0x004fc60000000018 */
[----:B------:R-:W1:Y:S01]  /*0810*/  LDS R25, [R16+0x180] ;  /* 0x0001800010197984 */ /* 0x000e620000000800 */
[----:B---3--:R-:W-:-:S03]  /*0820*/  FFMA R11, R27, R11, R10 ;  /* 0x0000000b1b0b7223 */ /* 0x008fc6000000000a */
[----:B------:R-:W-:Y:S04]  /*0830*/  LDS R24, [R16+0x240] ;  /* 0x0002400010187984 */ /* 0x000fe80000000800 */
[----:B------:R-:W-:Y:S01]  /*0840*/  LDS R23, [R16+0x280] ;  /* 0x0002800010177984 */ /* 0x000fe20000000800 */
[----:B0-----:R-:W-:-:S03]  /*0850*/  FFMA R9, R4, R9, R11 ;  /* 0x0000000904097223 */ /* 0x001fc6000000000b */
[----:B------:R-:W0:Y:S01]  /*0860*/  LDS R4, [R16+0x1c0] ;  /* 0x0001c00010047984 */ /* 0x000e220000000800 */
[----:B------:R-:W-:-:S03]  /*0870*/  FFMA R26, R8, R5, R9 ;  /* 0x00000005081a7223 */ /* 0x000fc60000000009 */
[----:B------:R-:W-:Y:S04]  /*0880*/  LDS R5, [R16+0x200] ;  /* 0x0002000010057984 */ /* 0x000fe80000000800 */
[----:B------:R-:W2:Y:S01]  /*0890*/  LDS.128 R8, [R2+0x20] ;  /* 0x0000200002087984 */ /* 0x000ea20000000c00 */
[----:B-1----:R-:W-:-:S04]  /*08a0*/  FFMA R25, R25, R6, R26 ;  /* 0x0000000619197223 */ /* 0x002fc8000000001a */
[----:B0-----:R-:W-:Y:S02]  /*08b0*/  FFMA R7, R4, R7, R25 ;  /* 0x0000000704077223 */ /* 0x001fe40000000019 */
[----:B------:R-:W-:Y:S02]  /*08c0*/  LDS R25, [R16+0x3c0] ;  /* 0x0003c00010197984 */ /* 0x000fe40000000800 */
[----:B--2---:R-:W-:Y:S02]  /*08d0*/  FFMA R5, R8, R5, R7 ;  /* 0x0000000508057223 */ /* 0x004fe40000000007 */
[----:B------:R-:W0:Y:S02]  /*08e0*/  LDS R8, [R16+0x2c0] ;  /* 0x0002c00010087984 */ /* 0x000e240000000800 */
[----:B------:R-:W-:Y:S02]  /*08f0*/  FFMA R26, R24, R9, R5 ;  /* 0x00000009181a7223 */ /* 0x000fe40000000005 */
[----:B------:R-:W-:Y:S04]  /*0900*/  LDS R9, [R16+0x300] ;  /* 0x0003000010097984 */ /* 0x000fe80000000800 */
[----:B------:R-:W1:Y:S01]  /*0910*/  LDS.128 R4, [R2+0x30] ;  /* 0x0000300002047984 */ /* 0x000e620000000c00 */
[----:B------:R-:W-:-:S03]  /*0920*/  FFMA R23, R23, R10, R26 ;  /* 0x0000000a17177223 */ /* 0x000fc6000000001a */
[----:B------:R-:W2:Y:S04]  /*0930*/  LDS R24, [R16+0x340] ;  /* 0x0003400010187984 */ /* 0x000ea80000000800 */
[----:B------:R-:W3:Y:S01]  /*0940*/  LDS R10, [R16+0x380] ;  /* 0x00038000100a7984 */ /* 0x000ee20000000800 */
[----:B0-----:R-:W-:-:S04]  /*0950*/  FFMA R11, R8, R11, R23 ;  /* 0x0000000b080b7223 */ /* 0x001fc80000000017 */
[----:B-1----:R-:W-:-:S04]  /*0960*/  FFMA R9, R4, R9, R11 ;  /* 0x0000000904097223 */ /* 0x002fc8000000000b */
[----:B--2---:R-:W-:-:S04]  /*0970*/  FFMA R5, R24, R5, R9 ;  /* 0x0000000518057223 */ /* 0x004fc80000000009 */
[----:B---3--:R-:W-:-:S04]  /*0980*/  FFMA R6, R10, R6, R5 ;  /* 0x000000060a067223 */ /* 0x008fc80000000005 */
[----:B------:R-:W-:Y:S01]  /*0990*/  FFMA R23, R25, R7, R6 ;  /* 0x0000000719177223 */ /* 0x000fe20000000006 */
[----:B------:R-:W-:Y:S06]  /*09a0*/  BAR.SYNC.DEFER_BLOCKING 0x0 ;  /* 0x0000000000007b1d */ /* 0x000fec0000010000 */
[----:B------:R-:W-:Y:S05]  /*09b0*/  BRA.U UP0, `(.L_x_149) ;  /* 0xfffffff9003c7547 */ /* 0x000fea000b83ffff */
[----:B------:R-:W-:-:S12]  /*09c0*/  ULOP3.LUT UR4, UR6, 0x7fffffe0, URZ, 0xc0, !UPT ;  /* 0x7fffffe006047892 */ /* 0x000fd8000f8ec0ff */
.L_x_148:
[----:B------:R-:W-:-:S09]  /*09d0*/  ULOP3.LUT UP0, URZ, UR6, 0x10, URZ, 0xc0, !UPT ;  /* 0x0000001006ff7892 */ /* 0x000fd2000f80c0ff */
[----:B------:R-:W-:Y:S05]  /*09e0*/  BRA.U !UP0, `(.L_x_147) ;  /* 0x0000000108e87547 */ /* 0x000fea000b800000 */
[----:B------:R-:W0:Y:S01]  /*09f0*/  LDCU UR5, c[0x0][0x398] ;  /* 0x00007300ff0577ac */ /* 0x000e220008000800 */
[----:B------:R-:W-:Y:S01]  /*0a00*/  IADD3 R7, PT, PT, R13, UR4, RZ ;  /* 0x000000040d077c10 */ /* 0x000fe2000fffe0ff */
[----:B------:R-:W-:Y:S01]  /*0a10*/  HFMA2 R15, -RZ, RZ, 0, 0 ;  /* 0x00000000ff0f7431 */ /* 0x000fe200000001ff */
[----:B------:R-:W-:Y:S01]  /*0a20*/  IADD3 R14, PT, PT, R14, UR4, RZ ;  /* 0x000000040e0e7c10 */ /* 0x000fe2000fffe0ff */
[----:B------:R-:W1:Y:S01]  /*0a30*/  LDCU UR6, c[0x0][0x39c] ;  /* 0x00007380ff0677ac */ /* 0x000e620008000800 */
[----:B------:R-:W-:Y:S02]  /*0a40*/  ISETP.GE.U32.AND P0, PT, R7, UR7, PT ;  /* 0x0000000707007c0c */ /* 0x000fe4000bf06070 */
[----:B------:R-:W-:Y:S02]  /*0a50*/  ISETP.GE.U32.AND P1, PT, R14, UR7, PT ;  /* 0x000000070e007c0c */ /* 0x000fe4000bf26070 */
[----:B------:R-:W-:Y:S02]  /*0a60*/  MOV R25, RZ ;  /* 0x000000ff00197202 */ /* 0x000fe40000000f00 */
[----:B0-----:R-:W-:-:S02]  /*0a70*/  ISETP.GE.OR P0, PT, R0, UR5, P0 ;  /* 0x0000000500007c0c */ /* 0x001fc40008706670 */
[----:B-1----:R-:W-:-:S11]  /*0a80*/  ISETP.GE.OR P1, PT, R3, UR6, P1 ;  /* 0x0000000603007c0c */ /* 0x002fd60008f26670 */
[----:B------:R-:W0:Y:S01]  /*0a90*/  @!P0 LDC.64 R8, c[0x0][0x380] ;  /* 0x0000e000ff088b82 */ /* 0x000e220000000a00 */
[----:B------:R-:W-:Y:S02]  /*0aa0*/  @!P0 IMAD R7, R0, UR7, R7 ;  /* 0x0000000700078c24 */ /* 0x000fe4000f8e0207 */
[----:B------:R-:W-:-:S05]  /*0ab0*/  @!P1 IMAD R13, R14, UR6, R3 ;  /* 0x000000060e0d9c24 */ /* 0x000fca000f8e0203 */
        /* <DEDUP_REMOVED lines=12> */
[----:B------:R-:W3:Y:S04]  /*0b80*/  LDS R26, [R16+0xc0] ;  /* 0x0000c000101a7984 */ /* 0x000ee80000000800 */
[----:B------:R-:W-:Y:S04]  /*0b90*/  LDS R17, [R16+0x100] ;  /* 0x0001000010117984 */ /* 0x000fe80000000800 */
[----:B------:R-:W4:Y:S04]  /*0ba0*/  LDS.128 R8, [R2+0x10] ;  /* 0x0000100002087984 */ /* 0x000f280000000c00 */
[----:B------:R-:W5:Y:S04]  /*0bb0*/  LDS R18, [R16+0x140] ;  /* 0x0001400010127984 */ /* 0x000f680000000800 */
[----:B------:R-:W5:Y:S04]  /*0bc0*/  LDS R19, [R16+0x180] ;  /* 0x0001800010137984 */ /* 0x000f680000000800 */
[----:B------:R-:W5:Y:S04]  /*0bd0*/  LDS R24, [R16+0x1c0] ;  /* 0x0001c00010187984 */ /* 0x000f680000000800 */
[----:B------:R-:W-:Y:S01]  /*0be0*/  LDS R25, [R16+0x200] ;  /* 0x0002000010197984 */ /* 0x000fe20000000800 */
[----:B0-----:R-:W-:-:S03]  /*0bf0*/  FFMA R20, R4, R14, R23 ;  /* 0x0000000e04147223 */ /* 0x001fc60000000017 */
[----:B------:R-:W0:Y:S01]  /*0c00*/  LDS.128 R12, [R2+0x20] ;  /* 0x00002000020c7984 */ /* 0x000e220000000c00 */
[----:B-1----:R-:W-:-:S03]  /*0c10*/  FFMA R20, R27, R5, R20 ;  /* 0x000000051b147223 */ /* 0x002fc60000000014 */
[----:B------:R-:W1:Y:S01]  /*0c20*/  LDS R4, [R16+0x240] ;  /* 0x0002400010047984 */ /* 0x000e620000000800 */
[----:B--2---:R-:W-:-:S03]  /*0c30*/  FFMA R21, R21, R6, R20 ;  /* 0x0000000615157223 */ /* 0x004fc60000000014 */
[----:B------:R-:W2:Y:S04]  /*0c40*/  LDS R5, [R16+0x280] ;  /* 0x0002800010057984 */ /* 0x000ea80000000800 */
[----:B------:R-:W2:Y:S01]  /*0c50*/  LDS R6, [R16+0x2c0] ;  /* 0x0002c00010067984 */ /* 0x000ea20000000800 */
[----:B---3--:R-:W-:-:S03]  /*0c60*/  FFMA R27, R26, R7, R21 ;  /* 0x000000071a1b7223 */ /* 0x008fc60000000015 */
[----:B------:R-:W-:Y:S04]  /*0c70*/  LDS R7, [R16+0x300] ;  /* 0x0003000010077984 */ /* 0x000fe80000000800 */
[----:B------:R-:W3:Y:S01]  /*0c80*/  LDS.128 R20, [R2+0x30] ;  /* 0x0000300002147984 */ /* 0x000ee20000000c00 */
[----:B----4-:R-:W-:-:S03]  /*0c90*/  FFMA R27, R8, R17, R27 ;  /* 0x00000011081b7223 */ /* 0x010fc6000000001b */
[----:B------:R-:W4:Y:S04]  /*0ca0*/  LDS R26, [R16+0x340] ;  /* 0x00034000101a7984 */ /* 0x000f280000000800 */
[----:B------:R-:W4:Y:S01]  /*0cb0*/  LDS R17, [R16+0x380] ;  /* 0x0003800010117984 */ /* 0x000f220000000800 */
[----:B-----5:R-:W-:-:S03]  /*0cc0*/  FFMA R18, R18, R9, R27 ;  /* 0x0000000912127223 */ /* 0x020fc6000000001b */
[----:B------:R-:W5:Y:S01]  /*0cd0*/  LDS R8, [R16+0x3c0] ;  /* 0x0003c00010087984 */ /* 0x000f620000000800 */
[----:B------:R-:W-:-:S04]  /*0ce0*/  FFMA R19, R19, R10, R18 ;  /* 0x0000000a13137223 */ /* 0x000fc80000000012 */
[----:B------:R-:W-:-:S04]  /*0cf0*/  FFMA R11, R24, R11, R19 ;  /* 0x0000000b180b7223 */ /* 0x000fc80000000013 */
[----:B0-----:R-:W-:-:S04]  /*0d00*/  FFMA R11, R12, R25, R11 ;  /* 0x000000190c0b7223 */ /* 0x001fc8000000000b */
[----:B-1----:R-:W-:-:S04]  /*0d10*/  FFMA R4, R4, R13, R11 ;  /* 0x0000000d04047223 */ /* 0x002fc8000000000b */
[----:B--2---:R-:W-:-:S04]  /*0d20*/  FFMA R5, R5, R14, R4 ;  /* 0x0000000e05057223 */ /* 0x004fc80000000004 */
[----:B------:R-:W-:-:S04]  /*0d30*/  FFMA R5, R6, R15, R5 ;  /* 0x0000000f06057223 */ /* 0x000fc80000000005 */
[----:B---3--:R-:W-:-:S04]  /*0d40*/  FFMA R5, R20, R7, R5 ;  /* 0x0000000714057223 */ /* 0x008fc80000000005 */
[----:B----4-:R-:W-:-:S04]  /*0d50*/  FFMA R26, R26, R21, R5 ;  /* 0x000000151a1a7223 */ /* 0x010fc80000000005 */
[----:B------:R-:W-:-:S04]  /*0d60*/  FFMA R17, R17, R22, R26 ;  /* 0x0000001611117223 */ /* 0x000fc8000000001a */
[----:B-----5:R-:W-:Y:S01]  /*0d70*/  FFMA R23, R8, R23, R17 ;  /* 0x0000001708177223 */ /* 0x020fe20000000011 */
[----:B------:R-:W-:Y:S06]  /*0d80*/  BAR.SYNC.DEFER_BLOCKING 0x0 ;  /* 0x0000000000007b1d */ /* 0x000fec0000010000 */
.L_x_147:
[----:B------:R-:W0:Y:S02]  /*0d90*/  LDCU.64 UR4, c[0x0][0x398] ;  /* 0x00007300ff0477ac */ /* 0x000e240008000a00 */
[----:B0-----:R-:W-:-:S04]  /*0da0*/  ISETP.GE.AND P0, PT, R3, UR5, PT ;  /* 0x0000000503007c0c */ /* 0x001fc8000bf06270 */
[----:B------:R-:W-:-:S13]  /*0db0*/  ISETP.GE.OR P0, PT, R0, UR4, P0 ;  /* 0x0000000400007c0c */ /* 0x000fda0008706670 */
[----:B------:R-:W-:Y:S05]  /*0dc0*/  @P0 EXIT ;  /* 0x000000000000094d */ /* 0x000fea0003800000 */
[----:B------:R-:W0:Y:S01]  /*0dd0*/  LDC.64 R4, c[0x0][0x390] ;  /* 0x0000e400ff047b82 */ /* 0x000e220000000a00 */
[----:B------:R-:W-:-:S04]  /*0de0*/  IMAD R3, R0, UR5, R3 ;  /* 0x0000000500037c24 */ /* 0x000fc8000f8e0203 */
[----:B0-----:R-:W-:-:S05]  /*0df0*/  IMAD.WIDE R2, R3, 0x4, R4 ;  /* 0x0000000403027825 */ /* 0x001fca00078e0204 */
[----:B------:R-:W-:Y:S01]  /*0e00*/  STG.E desc[UR8][R2.64], R23 ;  /* 0x0000001702007986 */ /* 0x000fe2000c101908 */
[----:B------:R-:W-:Y:S05]  /*0e10*/  EXIT ;  /* 0x000000000000794d */ /* 0x000fea0003800000 */
.L_x_150:
        /* <DEDUP_REMOVED lines=14> */
.L_x_156:


//--------------------- .text._Z16compute_abs_diffPKfS0_Pfi --------------------------
	.section	.text._Z16compute_abs_diffPKfS0_Pfi,"ax",@progbits
	.align	128
        .global         _Z16compute_abs_diffPKfS0_Pfi
        .type           _Z16compute_abs_diffPKfS0_Pfi,@function
        .size           _Z16compute_abs_diffPKfS0_Pfi,(.L_x_157 - _Z16compute_abs_diffPKfS0_Pfi)
        .other          _Z16compute_abs_diffPKfS0_Pfi,@"STO_CUDA_ENTRY STV_DEFAULT"
_Z16compute_abs_diffPKfS0_Pfi:
.text._Z16compute_abs_diffPKfS0_Pfi:
[----:B------:R-:W-:Y:S01]  /*0000*/  LDC R1, c[0x0][0x37c] ;  /* 0x0000df00ff017b82 */ /* 0x000fe20000000800 */
[----:B------:R-:W0:Y:S07]  /*0010*/  S2R R0, SR_TID.X ;  /* 0x0000000000007919 */ /* 0x000e2e0000002100 */
[----:B------:R-:W0:Y:S01]  /*0020*/  S2UR UR4, SR_CTAID.X ;  /* 0x00000000000479c3 */ /* 0x000e220000002500 */
[----:B------:R-:W1:Y:S07]  /*0030*/  LDCU UR5, c[0x0][0x398] ;  /* 0x00007300ff0577ac */ /* 0x000e6e0008000800 */
[----:B------:R-:W0:Y:S02]  /*0040*/  LDC R9, c[0x0][0x360] ;  /* 0x0000d800ff097b82 */ /* 0x000e240000000800 */
[----:B0-----:R-:W-:-:S05]  /*0050*/  IMAD R9, R9, UR4, R0 ;  /* 0x0000000409097c24 */ /* 0x001fca000f8e0200 */
[----:B-1----:R-:W-:-:S13]  /*0060*/  ISETP.GE.AND P0, PT, R9, UR5, PT ;  /* 0x0000000509007c0c */ /* 0x002fda000bf06270 */
[----:B------:R-:W-:Y:S05]  /*0070*/  @P0 EXIT ;  /* 0x000000000000094d */ /* 0x000fea0003800000 */
[----:B------:R-:W0:Y:S01]  /*0080*/  LDC.64 R2, c[0x0][0x380] ;  /* 0x0000e000ff027b82 */ /* 0x000e220000000a00 */
[----:B------:R-:W1:Y:S07]  /*0090*/  LDCU.64 UR4, c[0x0][0x358] ;  /* 0x00006b00ff0477ac */ /* 0x000e6e0008000a00 */
[----:B------:R-:W2:Y:S08]  /*00a0*/  LDC.64 R4, c[0x0][0x388] ;  /* 0x0000e200ff047b82 */ /* 0x000eb00000000a00 */
[----:B------:R-:W3:Y:S01]  /*00b0*/  LDC.64 R6, c[0x0][0x390] ;  /* 0x0000e400ff067b82 */ /* 0x000ee20000000a00 */
[----:B0-----:R-:W-:-:S06]  /*00c0*/  IMAD.WIDE R2, R9, 0x4, R2 ;  /* 0x0000000409027825 */ /* 0x001fcc00078e0202 */
[----:B-1----:R-:W4:Y:S01]  /*00d0*/  LDG.E R2, desc[UR4][R2.64] ;  /* 0x0000000402027981 */ /* 0x002f22000c1e1900 */
[----:B--2---:R-:W-:-:S06]  /*00e0*/  IMAD.WIDE R4, R9, 0x4, R4 ;  /* 0x0000000409047825 */ /* 0x004fcc00078e0204 */
[----:B------:R-:W4:Y:S01]  /*00f0*/  LDG.E R5, desc[UR4][R4.64] ;  /* 0x0000000404057981 */ /* 0x000f22000c1e1900 */
[----:B---3--:R-:W-:-:S04]  /*0100*/  IMAD.WIDE R6, R9, 0x4, R6 ;  /* 0x0000000409067825 */ /* 0x008fc800078e0206 */
[----:B----4-:R-:W-:-:S04]  /*0110*/  FADD R0, R2, -R5 ;  /* 0x8000000502007221 */ /* 0x010fc80000000000 */
[----:B------:R-:W-:-:S05]  /*0120*/  FADD R9, |R0|, -RZ ;  /* 0x800000ff00097221 */ /* 0x000fca0000000200 */
[----:B------:R-:W-:Y:S01]  /*0130*/  STG.E desc[UR4][R6.64], R9 ;  /* 0x0000000906007986 */ /* 0x000fe2000c101904 */
[----:B------:R-:W-:Y:S05]  /*0140*/  EXIT ;  /* 0x000000000000794d */ /* 0x000fea0003800000 */
.L_x_151:
        /* <DEDUP_REMOVED lines=11> */
.L_x_157:


//--------------------- .nv.shared._ZN3cub18CUB_300001_SM_10006detail6reduce28DeviceReduceSingleTileKernelINS2_10policy_hubIfjN4cuda3__47maximumIvEEE10Policy1000EPfSB_iS8_ffNS5_3std3__410__identityEEEvT0_T1_T2_T3_T4_T6_ --------------------------
	.section	.nv.shared._ZN3cub18CUB_300001_SM_10006detail6reduce28DeviceReduceSingleTileKernelINS2_10policy_hubIfjN4cuda3__47maximumIvEEE10Policy1000EPfSB_iS8_ffNS5_3std3__410__identityEEEvT0_T1_T2_T3_T4_T6_,"aw",@nobits
	.sectionflags	@""
	.align	4
.nv.shared._ZN3cub18CUB_300001_SM_10006detail6reduce28DeviceReduceSingleTileKernelINS2_10policy_hubIfjN4cuda3__47maximumIvEEE10Policy1000EPfSB_iS8_ffNS5_3std3__410__identityEEEvT0_T1_T2_T3_T4_T6_:
	.zero		1068


//--------------------- .nv.shared.reserved.0     --------------------------
	.section	.nv.shared.reserved.0,"aw",@nobits
	.weak		__nv_reservedSMEM_offset_0_alias
	.size		__nv_reservedSMEM_offset_0_alias, 0, 64
	.other		__nv_reservedSMEM_offset_0_alias,@"STO_CUDA_RESERVED_SHARED STV_DEFAULT"
__nv_reservedSMEM_offset_0_alias:
	.zero		0
	.zero		64


//--------------------- .nv.global                --------------------------
	.section	.nv.global,"aw",@nobits
.nv.global:
	.type		_ZN34_INTERNAL_950d406e_4_k_cu_1517d0636thrust24THRUST_300001_SM_1000_NS12placeholders2_5E,@object
	.size		_ZN34_INTERNAL_950d406e_4_k_cu_1517d0636thrust24THRUST_300001_SM_1000_NS12placeholders2_5E,(_ZN34_INTERNAL_950d406e_4_k_cu_1517d0634cuda3std3__45__cpo6cbeginE - _ZN34_INTERNAL_950d406e_4_k_cu_1517d0636thrust24THRUST_300001_SM_1000_NS12placeholders2_5E)
_ZN34_INTERNAL_950d406e_4_k_cu_1517d0636thrust24THRUST_300001_SM_1000_NS12placeholders2_5E:
	.zero		1
	.type		_ZN34_INTERNAL_950d406e_4_k_cu_1517d0634cuda3std3__45__cpo6cbeginE,@object
	.size		_ZN34_INTERNAL_950d406e_4_k_cu_1517d0634cuda3std3__45__cpo6cbeginE,(_ZN34_INTERNAL_950d406e_4_k_cu_1517d0634cuda3std6ranges3__45__cpo6cbeginE - _ZN34_INTERNAL_950d406e_4_k_cu_1517d0634cuda3std3__45__cpo6cbeginE)
_ZN34_INTERNAL_950d406e_4_k_cu_1517d0634cuda3std3__45__cpo6cbeginE:
	.zero		1
	.type		_ZN34_INTERNAL_950d406e_4_k_cu_1517d0634cuda3std6ranges3__45__cpo6cbeginE,@object
	.size		_ZN34_INTERNAL_950d406e_4_k_cu_1517d0634cuda3std6ranges3__45__cpo6cbeginE,(_ZN34_INTERNAL_950d406e_4_k_cu_1517d0634cuda3std3__48in_placeE - _ZN34_INTERNAL_950d406e_4_k_cu_1517d0634cuda3std6ranges3__45__cpo6cbeginE)
_ZN34_INTERNAL_950d406e_4_k_cu_1517d0634cuda3std6ranges3__45__cpo6cbeginE:
	.zero		1
	.type		_ZN34_INTERNAL_950d406e_4_k_cu_1517d0634cuda3std3__48in_placeE,@object
	.size		_ZN34_INTERNAL_950d406e_4_k_cu_1517d0634cuda3std3__48in_placeE,(_ZN34_INTERNAL_950d406e_4_k_cu_1517d0634cuda3std6ranges3__45__cpo4sizeE - _ZN34_INTERNAL_950d406e_4_k_cu_1517d0634cuda3std3__48in_placeE)
_ZN34_INTERNAL_950d406e_4_k_cu_1517d0634cuda3std3__48in_placeE:
	.zero		1
	.type		_ZN34_INTERNAL_950d406e_4_k_cu_1517d0634cuda3std6ranges3__45__cpo4sizeE,@object
	.size		_ZN34_INTERNAL_950d406e_4_k_cu_1517d0634cuda3std6ranges3__45__cpo4sizeE,(_ZN34_INTERNAL_950d406e_4_k_cu_1517d0636thrust24THRUST_300001_SM_1000_NS12placeholders2_9E - _ZN34_INTERNAL_950d406e_4_k_cu_1517d0634cuda3std6ranges3__45__cpo4sizeE)
_ZN34_INTERNAL_950d406e_4_k_cu_1517d0634cuda3std6ranges3__45__cpo4sizeE:
	.zero		1
	.type		_ZN34_INTERNAL_950d406e_4_k_cu_1517d0636thrust24THRUST_300001_SM_1000_NS12placeholders2_9E,@object
	.size		_ZN34_INTERNAL_950d406e_4_k_cu_1517d0636thrust24THRUST_300001_SM_1000_NS12placeholders2_9E,(_ZN34_INTERNAL_950d406e_4_k_cu_1517d0634cuda3std3__45__cpo7crbeginE - _ZN34_INTERNAL_950d406e_4_k_cu_1517d0636thrust24THRUST_300001_SM_1000_NS12placeholders2_9E)
_ZN34_INTERNAL_950d406e_4_k_cu_1517d0636thrust24THRUST_300001_SM_1000_NS12placeholders2_9E:
	.zero		1
	.type		_ZN34_INTERNAL_950d406e_4_k_cu_1517d0634cuda3std3__45__cpo7crbeginE,@object
	.size		_ZN34_INTERNAL_950d406e_4_k_cu_1517d0634cuda3std3__45__cpo7crbeginE,(_ZN34_INTERNAL_950d406e_4_k_cu_1517d0634cuda3std6ranges3__45__cpo4nextE - _ZN34_INTERNAL_950d406e_4_k_cu_1517d0634cuda3std3__45__cpo7crbeginE)
_ZN34_INTERNAL_950d406e_4_k_cu_1517d0634cuda3std3__45__cpo7crbeginE:
	.zero		1
	.type		_ZN34_INTERNAL_950d406e_4_k_cu_1517d0634cuda3std6ranges3__45__cpo4nextE,@object
	.size		_ZN34_INTERNAL_950d406e_4_k_cu_1517d0634cuda3std6ranges3__45__cpo4nextE,(_ZN34_INTERNAL_950d406e_4_k_cu_1517d0634cuda3std6ranges3__45__cpo4swapE - _ZN34_INTERNAL_950d406e_4_k_cu_1517d0634cuda3std6ranges3__45__cpo4nextE)
_ZN34_INTERNAL_950d406e_4_k_cu_1517d0634cuda3std6ranges3__45__cpo4nextE:
	.zero		1
	.type		_ZN34_INTERNAL_950d406e_4_k_cu_1517d0634cuda3std6ranges3__45__cpo4swapE,@object
	.size		_ZN34_INTERNAL_950d406e_4_k_cu_1517d0634cuda3std6ranges3__45__cpo4swapE,(_ZN34_INTERNAL_950d406e_4_k_cu_1517d0636thrust24THRUST_300001_SM_1000_NS12placeholders2_1E - _ZN34_INTERNAL_950d406e_4_k_cu_1517d0634cuda3std6ranges3__45__cpo4swapE)
_ZN34_INTERNAL_950d406e_4_k_cu_1517d0634cuda3std6ranges3__45__cpo4swapE:
	.zero		1
	.type		_ZN34_INTERNAL_950d406e_4_k_cu_1517d0636thrust24THRUST_300001_SM_1000_NS12placeholders2_1E,@object
	.size		_ZN34_INTERNAL_950d406e_4_k_cu_1517d0636thrust24THRUST_300001_SM_1000_NS12placeholders2_1E,(_ZN34_INTERNAL_950d406e_4_k_cu_1517d0636thrust24THRUST_300001_SM_1000_NS12placeholders2_3E - _ZN34_INTERNAL_950d406e_4_k_cu_1517d0636thrust24THRUST_300001_SM_1000_NS12placeholders2_1E)
_ZN34_INTERNAL_950d406e_4_k_cu_1517d0636thrust24THRUST_300001_SM_1000_NS12placeholders2_1E:
	.zero		1
	.type		_ZN34_INTERNAL_950d406e_4_k_cu_1517d0636thrust24THRUST_300001_SM_1000_NS12placeholders2_3E,@object
	.size		_ZN34_INTERNAL_950d406e_4_k_cu_1517d0636thrust24THRUST_300001_SM_1000_NS12placeholders2_3E,(_ZN34_INTERNAL_950d406e_4_k_cu_1517d0634cuda3std3__45__cpo5beginE - _ZN34_INTERNAL_950d406e_4_k_cu_1517d0636thrust24THRUST_300001_SM_1000_NS12placeholders2_3E)
_ZN34_INTERNAL_950d406e_4_k_cu_1517d0636thrust24THRUST_300001_SM_1000_NS12placeholders2_3E:
	.zero		1
	.type		_ZN34_INTERNAL_950d406e_4_k_cu_1517d0634cuda3std3__45__cpo5beginE,@object
	.size		_ZN34_INTERNAL_950d406e_4_k_cu_1517d0634cuda3std3__45__cpo5beginE,(_ZN34_INTERNAL_950d406e_4_k_cu_1517d0634cuda3std6ranges3__45__cpo5beginE - _ZN34_INTERNAL_950d406e_4_k_cu_1517d0634cuda3std3__45__cpo5beginE)
_ZN34_INTERNAL_950d406e_4_k_cu_1517d0634cuda3std3__45__cpo5beginE:
	.zero		1
	.type		_ZN34_INTERNAL_950d406e_4_k_cu_1517d0634cuda3std6ranges3__45__cpo5beginE,@object
	.size		_ZN34_INTERNAL_950d406e_4_k_cu_1517d0634cuda3std6ranges3__45__cpo5beginE,(_ZN34_INTERNAL_950d406e_4_k_cu_1517d0634cuda3std3__436_GLOBAL__N__950d406e_4_k_cu_1517d0636ignoreE - _ZN34_INTERNAL_950d406e_4_k_cu_1517d0634cuda3std6ranges3__45__cpo5beginE)
_ZN34_INTERNAL_950d406e_4_k_cu_1517d0634cuda3std6ranges3__45__cpo5beginE:
	.zero		1
	.type		_ZN34_INTERNAL_950d406e_4_k_cu_1517d0634cuda3std3__436_GLOBAL__N__950d406e_4_k_cu_1517d0636ignoreE,@object
	.size		_ZN34_INTERNAL_950d406e_4_k_cu_1517d0634cuda3std3__436_GLOBAL__N__950d406e_4_k_cu_1517d0636ignoreE,(_ZN34_INTERNAL_950d406e_4_k_cu_1517d0634cuda3std6ranges3__45__cpo4dataE - _ZN34_INTERNAL_950d406e_4_k_cu_1517d0634cuda3std3__436_GLOBAL__N__950d406e_4_k_cu_1517d0636ignoreE)
_ZN34_INTERNAL_950d406e_4_k_cu_1517d0634cuda3std3__436_GLOBAL__N__950d406e_4_k_cu_1517d0636ignoreE:
	.zero		1
	.type		_ZN34_INTERNAL_950d406e_4_k_cu_1517d0634cuda3std6ranges3__45__cpo4dataE,@object
	.size		_ZN34_INTERNAL_950d406e_4_k_cu_1517d0634cuda3std6ranges3__45__cpo4dataE,(_ZN34_INTERNAL_950d406e_4_k_cu_1517d0636thrust24THRUST_300001_SM_1000_NS12placeholders2_7E - _ZN34_INTERNAL_950d406e_4_k_cu_1517d0634cuda3std6ranges3__45__cpo4dataE)
_ZN34_INTERNAL_950d406e_4_k_cu_1517d0634cuda3std6ranges3__45__cpo4dataE:
	.zero		1
	.type		_ZN34_INTERNAL_950d406e_4_k_cu_1517d0636thrust24THRUST_300001_SM_1000_NS12placeholders2_7E,@object
	.size		_ZN34_INTERNAL_950d406e_4_k_cu_1517d0636thrust24THRUST_300001_SM_1000_NS12placeholders2_7E,(_ZN34_INTERNAL_950d406e_4_k_cu_1517d0634cuda3std3__45__cpo6rbeginE - _ZN34_INTERNAL_950d406e_4_k_cu_1517d0636thrust24THRUST_300001_SM_1000_NS12placeholders2_7E)
_ZN34_INTERNAL_950d406e_4_k_cu_1517d0636thrust24THRUST_300001_SM_1000_NS12placeholders2_7E:
	.zero		1
	.type		_ZN34_INTERNAL_950d406e_4_k_cu_1517d0634cuda3std3__45__cpo6rbeginE,@object
	.size		_ZN34_INTERNAL_950d406e_4_k_cu_1517d0634cuda3std3__45__cpo6rbeginE,(_ZN34_INTERNAL_950d406e_4_k_cu_1517d0634cuda3std6ranges3__45__cpo7advanceE - _ZN34_INTERNAL_950d406e_4_k_cu_1517d0634cuda3std3__45__cpo6rbeginE)
_ZN34_INTERNAL_950d406e_4_k_cu_1517d0634cuda3std3__45__cpo6rbeginE:
	.zero		1
	.type		_ZN34_INTERNAL_950d406e_4_k_cu_1517d0634cuda3std6ranges3__45__cpo7advanceE,@object
	.size		_ZN34_INTERNAL_950d406e_4_k_cu_1517d0634cuda3std6ranges3__45__cpo7advanceE,(_ZN34_INTERNAL_950d406e_4_k_cu_1517d0634cuda3std3__47nulloptE - _ZN34_INTERNAL_950d406e_4_k_cu_1517d0634cuda3std6ranges3__45__cpo7advanceE)
_ZN34_INTERNAL_950d406e_4_k_cu_1517d0634cuda3std6ranges3__45__cpo7advanceE:
	.zero		1
	.type		_ZN34_INTERNAL_950d406e_4_k_cu_1517d0634cuda3std3__47nulloptE,@object
	.size		_ZN34_INTERNAL_950d406e_4_k_cu_1517d0634cuda3std3__47nulloptE,(_ZN34_INTERNAL_950d406e_4_k_cu_1517d0634cuda3std6ranges3__45__cpo8distanceE - _ZN34_INTERNAL_950d406e_4_k_cu_1517d0634cuda3std3__47nulloptE)
_ZN34_INTERNAL_950d406e_4_k_cu_1517d0634cuda3std3__47nulloptE:
	.zero		1
	.type		_ZN34_INTERNAL_950d406e_4_k_cu_1517d0634cuda3std6ranges3__45__cpo8distanceE,@object
	.size		_ZN34_INTERNAL_950d406e_4_k_cu_1517d0634cuda3std6ranges3__45__cpo8distanceE,(_ZN34_INTERNAL_950d406e_4_k_cu_1517d0636thrust24THRUST_300001_SM_1000_NS12placeholders2_6E - _ZN34_INTERNAL_950d406e_4_k_cu_1517d0634cuda3std6ranges3__45__cpo8distanceE)
_ZN34_INTERNAL_950d406e_4_k_cu_1517d0634cuda3std6ranges3__45__cpo8distanceE:
	.zero		1
	.type		_ZN34_INTERNAL_950d406e_4_k_cu_1517d0636thrust24THRUST_300001_SM_1000_NS12placeholders2_6E,@object
	.size		_ZN34_INTERNAL_950d406e_4_k_cu_1517d0636thrust24THRUST_300001_SM_1000_NS12placeholders2_6E,(_ZN34_INTERNAL_950d406e_4_k_cu_1517d0634cuda3std3__45__cpo4cendE - _ZN34_INTERNAL_950d406e_4_k_cu_1517d0636thrust24THRUST_300001_SM_1000_NS12placeholders2_6E)
_ZN34_INTERNAL_950d406e_4_k_cu_1517d0636thrust24THRUST_300001_SM_1000_NS12placeholders2_6E:
	.zero		1
	.type		_ZN34_INTERNAL_950d406e_4_k_cu_1517d0634cuda3std3__45__cpo4cendE,@object
	.size		_ZN34_INTERNAL_950d406e_4_k_cu_1517d0634cuda3std3__45__cpo4cendE,(_ZN34_INTERNAL_950d406e_4_k_cu_1517d0634cuda3std6ranges3__45__cpo4cendE - _ZN34_INTERNAL_950d406e_4_k_cu_1517d0634cuda3std3__45__cpo4cendE)
_ZN34_INTERNAL_950d406e_4_k_cu_1517d0634cuda3std3__45__cpo4cendE:
	.zero		1
	.type		_ZN34_INTERNAL_950d406e_4_k_cu_1517d0634cuda3std6ranges3__45__cpo4cendE,@object
	.size		_ZN34_INTERNAL_950d406e_4_k_cu_1517d0634cuda3std6ranges3__45__cpo4cendE,(_ZN34_INTERNAL_950d406e_4_k_cu_1517d0634cuda3std3__420unreachable_sentinelE - _ZN34_INTERNAL_950d406e_4_k_cu_1517d0634cuda3std6ranges3__45__cpo4cendE)
_ZN34_INTERNAL_950d406e_4_k_cu_1517d0634cuda3std6ranges3__45__cpo4cendE:
	.zero		1
	.type		_ZN34_INTERNAL_950d406e_4_k_cu_1517d0634cuda3std3__420unreachable_sentinelE,@object
	.size		_ZN34_INTERNAL_950d406e_4_k_cu_1517d0634cuda3std3__420unreachable_sentinelE,(_ZN34_INTERNAL_950d406e_4_k_cu_1517d0634cuda3std6ranges3__45__cpo5ssizeE - _ZN34_INTERNAL_950d406e_4_k_cu_1517d0634cuda3std3__420unreachable_sentinelE)
_ZN34_INTERNAL_950d406e_4_k_cu_1517d0634cuda3std3__420unreachable_sentinelE:
	.zero		1
	.type		_ZN34_INTERNAL_950d406e_4_k_cu_1517d0634cuda3std6ranges3__45__cpo5ssizeE,@object
	.size		_ZN34_INTERNAL_950d406e_4_k_cu_1517d0634cuda3std6ranges3__45__cpo5ssizeE,(_ZN34_INTERNAL_950d406e_4_k_cu_1517d0636thrust24THRUST_300001_SM_1000_NS12placeholders3_10E - _ZN34_INTERNAL_950d406e_4_k_cu_1517d0634cuda3std6ranges3__45__cpo5ssizeE)
_ZN34_INTERNAL_950d406e_4_k_cu_1517d0634cuda3std6ranges3__45__cpo5ssizeE:
	.zero		1
	.type		_ZN34_INTERNAL_950d406e_4_k_cu_1517d0636thrust24THRUST_300001_SM_1000_NS12placeholders3_10E,@object
	.size		_ZN34_INTERNAL_950d406e_4_k_cu_1517d0636thrust24THRUST_300001_SM_1000_NS12placeholders3_10E,(_ZN34_INTERNAL_950d406e_4_k_cu_1517d0634cuda3std3__45__cpo5crendE - _ZN34_INTERNAL_950d406e_4_k_cu_1517d0636thrust24THRUST_300001_SM_1000_NS12placeholders3_10E)
_ZN34_INTERNAL_950d406e_4_k_cu_1517d0636thrust24THRUST_300001_SM_1000_NS12placeholders3_10E:
	.zero		1
	.type		_ZN34_INTERNAL_950d406e_4_k_cu_1517d0634cuda3std3__45__cpo5crendE,@object
	.size		_ZN34_INTERNAL_950d406e_4_k_cu_1517d0634cuda3std3__45__cpo5crendE,(_ZN34_INTERNAL_950d406e_4_k_cu_1517d0634cuda3std6ranges3__45__cpo4prevE - _ZN34_INTERNAL_950d406e_4_k_cu_1517d0634cuda3std3__45__cpo5crendE)
_ZN34_INTERNAL_950d406e_4_k_cu_1517d0634cuda3std3__45__cpo5crendE:
	.zero		1
	.type		_ZN34_INTERNAL_950d406e_4_k_cu_1517d0634cuda3std6ranges3__45__cpo4prevE,@object
	.size		_ZN34_INTERNAL_950d406e_4_k_cu_1517d0634cuda3std6ranges3__45__cpo4prevE,(_ZN34_INTERNAL_950d406e_4_k_cu_1517d0634cuda3std6ranges3__45__cpo9iter_moveE - _ZN34_INTERNAL_950d406e_4_k_cu_1517d0634cuda3std6ranges3__45__cpo4prevE)
_ZN34_INTERNAL_950d406e_4_k_cu_1517d0634cuda3std6ranges3__45__cpo4prevE:
	.zero		1
	.type		_ZN34_INTERNAL_950d406e_4_k_cu_1517d0634cuda3std6ranges3__45__cpo9iter_moveE,@object
	.size		_ZN34_INTERNAL_950d406e_4_k_cu_1517d0634cuda3std6ranges3__45__cpo9iter_moveE,(_ZN34_INTERNAL_950d406e_4_k_cu_1517d0636thrust24THRUST_300001_SM_1000_NS12placeholders2_2E - _ZN34_INTERNAL_950d406e_4_k_cu_1517d0634cuda3std6ranges3__45__cpo9iter_moveE)
_ZN34_INTERNAL_950d406e_4_k_cu_1517d0634cuda3std6ranges3__45__cpo9iter_moveE:
	.zero		1
	.type		_ZN34_INTERNAL_950d406e_4_k_cu_1517d0636thrust24THRUST_300001_SM_1000_NS12placeholders2_2E,@object
	.size		_ZN34_INTERNAL_950d406e_4_k_cu_1517d0636thrust24THRUST_300001_SM_1000_NS12placeholders2_2E,(_ZN34_INTERNAL_950d406e_4_k_cu_1517d0636thrust24THRUST_300001_SM_1000_NS12placeholders2_4E - _ZN34_INTERNAL_950d406e_4_k_cu_1517d0636thrust24THRUST_300001_SM_1000_NS12placeholders2_2E)
_ZN34_INTERNAL_950d406e_4_k_cu_1517d0636thrust24THRUST_300001_SM_1000_NS12placeholders2_2E:
	.zero		1
	.type		_ZN34_INTERNAL_950d406e_4_k_cu_1517d0636thrust24THRUST_300001_SM_1000_NS12placeholders2_4E,@object
	.size		_ZN34_INTERNAL_950d406e_4_k_cu_1517d0636thrust24THRUST_300001_SM_1000_NS12placeholders2_4E,(_ZN34_INTERNAL_950d406e_4_k_cu_1517d0634cuda3std3__45__cpo3endE - _ZN34_INTERNAL_950d406e_4_k_cu_1517d0636thrust24THRUST_300001_SM_1000_NS12placeholders2_4E)
_ZN34_INTERNAL_950d406e_4_k_cu_1517d0636thrust24THRUST_300001_SM_1000_NS12placeholders2_4E:
	.zero		1
	.type		_ZN34_INTERNAL_950d406e_4_k_cu_1517d0634cuda3std3__45__cpo3endE,@object
	.size		_ZN34_INTERNAL_950d406e_4_k_cu_1517d0634cuda3std3__45__cpo3endE,(_ZN34_INTERNAL_950d406e_4_k_cu_1517d0634cuda3std6ranges3__45__cpo3endE - _ZN34_INTERNAL_950d406e_4_k_cu_1517d0634cuda3std3__45__cpo3endE)
_ZN34_INTERNAL_950d406e_4_k_cu_1517d0634cuda3std3__45__cpo3endE:
	.zero		1
	.type		_ZN34_INTERNAL_950d406e_4_k_cu_1517d0634cuda3std6ranges3__45__cpo3endE,@object
	.size		_ZN34_INTERNAL_950d406e_4_k_cu_1517d0634cuda3std6ranges3__45__cpo3endE,(_ZN34_INTERNAL_950d406e_4_k_cu_1517d0634cuda3std3__419piecewise_constructE - _ZN34_INTERNAL_950d406e_4_k_cu_1517d0634cuda3std6ranges3__45__cpo3endE)
_ZN34_INTERNAL_950d406e_4_k_cu_1517d0634cuda3std6ranges3__45__cpo3endE:
	.zero		1
	.type		_ZN34_INTERNAL_950d406e_4_k_cu_1517d0634cuda3std3__419piecewise_constructE,@object
	.size		_ZN34_INTERNAL_950d406e_4_k_cu_1517d0634cuda3std3__419piecewise_constructE,(_ZN34_INTERNAL_950d406e_4_k_cu_1517d0634cuda3std6ranges3__45__cpo5cdataE - _ZN34_INTERNAL_950d406e_4_k_cu_1517d0634cuda3std3__419piecewise_constructE)
_ZN34_INTERNAL_950d406e_4_k_cu_1517d0634cuda3std3__419piecewise_constructE:
	.zero		1
	.type		_ZN34_INTERNAL_950d406e_4_k_cu_1517d0634cuda3std6ranges3__45__cpo5cdataE,@object
	.size		_ZN34_INTERNAL_950d406e_4_k_cu_1517d0634cuda3std6ranges3__45__cpo5cdataE,(_ZN34_INTERNAL_950d406e_4_k_cu_1517d0636thrust24THRUST_300001_SM_1000_NS12placeholders2_8E - _ZN34_INTERNAL_950d406e_4_k_cu_1517d0634cuda3std6ranges3__45__cpo5cdataE)
_ZN34_INTERNAL_950d406e_4_k_cu_1517d0634cuda3std6ranges3__45__cpo5cdataE:
	.zero		1
	.type		_ZN34_INTERNAL_950d406e_4_k_cu_1517d0636thrust24THRUST_300001_SM_1000_NS12placeholders2_8E,@object
	.size		_ZN34_INTERNAL_950d406e_4_k_cu_1517d0636thrust24THRUST_300001_SM_1000_NS12placeholders2_8E,(_ZN34_INTERNAL_950d406e_4_k_cu_1517d0634cuda3std3__45__cpo4rendE - _ZN34_INTERNAL_950d406e_4_k_cu_1517d0636thrust24THRUST_300001_SM_1000_NS12placeholders2_8E)
_ZN34_INTERNAL_950d406e_4_k_cu_1517d0636thrust24THRUST_300001_SM_1000_NS12placeholders2_8E:
	.zero		1
	.type		_ZN34_INTERNAL_950d406e_4_k_cu_1517d0634cuda3std3__45__cpo4rendE,@object
	.size		_ZN34_INTERNAL_950d406e_4_k_cu_1517d0634cuda3std3__45__cpo4rendE,(_ZN34_INTERNAL_950d406e_4_k_cu_1517d0634cuda3std6ranges3__45__cpo9iter_swapE - _ZN34_INTERNAL_950d406e_4_k_cu_1517d0634cuda3std3__45__cpo4rendE)
_ZN34_INTERNAL_950d406e_4_k_cu_1517d0634cuda3std3__45__cpo4rendE:
	.zero		1
	.type		_ZN34_INTERNAL_950d406e_4_k_cu_1517d0634cuda3std6ranges3__45__cpo9iter_swapE,@object
	.size		_ZN34_INTERNAL_950d406e_4_k_cu_1517d0634cuda3std6ranges3__45__cpo9iter_swapE,(_ZN34_INTERNAL_950d406e_4_k_cu_1517d0634cuda3std3__48unexpectE - _ZN34_INTERNAL_950d406e_4_k_cu_1517d0634cuda3std6ranges3__45__cpo9iter_swapE)
_ZN34_INTERNAL_950d406e_4_k_cu_1517d0634cuda3std6ranges3__45__cpo9iter_swapE:
	.zero		1
	.type		_ZN34_INTERNAL_950d406e_4_k_cu_1517d0634cuda3std3__48unexpectE,@object
	.size		_ZN34_INTERNAL_950d406e_4_k_cu_1517d0634cuda3std3__48unexpectE,(_ZN34_INTERNAL_950d406e_4_k_cu_1517d0636thrust24THRUST_300001_SM_1000_NS6system6detail10sequential3seqE - _ZN34_INTERNAL_950d406e_4_k_cu_1517d0634cuda3std3__48unexpectE)
_ZN34_INTERNAL_950d406e_4_k_cu_1517d0634cuda3std3__48unexpectE:
	.zero		1
	.type		_ZN34_INTERNAL_950d406e_4_k_cu_1517d0636thrust24THRUST_300001_SM_1000_NS6system6detail10sequential3seqE,@object
	.size		_ZN34_INTERNAL_950d406e_4_k_cu_1517d0636thrust24THRUST_300001_SM_1000_NS6system6detail10sequential3seqE,(.L_29 - _ZN34_INTERNAL_950d406e_4_k_cu_1517d0636thrust24THRUST_300001_SM_1000_NS6system6detail10sequential3seqE)
_ZN34_INTERNAL_950d406e_4_k_cu_1517d0636thrust24THRUST_300001_SM_1000_NS6system6detail10sequential3seqE:
	.zero		1
.L_29:


//--------------------- .nv.shared._ZN3cub18CUB_300001_SM_10006detail6reduce18DeviceReduceKernelINS2_10policy_hubIfjN4cuda3__47maximumIvEEE10Policy1000EPfjS8_fNS5_3std3__410__identityEEEvT0_PT3_T1_NS0_13GridEvenShareISI_EET2_T4_ --------------------------
	.section	.nv.shared._ZN3cub18CUB_300001_SM_10006detail6reduce18DeviceReduceKernelINS2_10policy_hubIfjN4cuda3__47maximumIvEEE10Policy1000EPfjS8_fNS5_3std3__410__identityEEEvT0_PT3_T1_NS0_13GridEvenShareISI_EET2_T4_,"aw",@nobits
	.sectionflags	@""
	.align	4
.nv.shared._ZN3cub18CUB_300001_SM_10006detail6reduce18DeviceReduceKernelINS2_10policy_hubIfjN4cuda3__47maximumIvEEE10Policy1000EPfjS8_fNS5_3std3__410__identityEEEvT0_PT3_T1_NS0_13GridEvenShareISI_EET2_T4_:
	.zero		1068


//--------------------- .nv.shared._ZN3cub18CUB_300001_SM_10006detail6reduce28DeviceReduceSingleTileKernelINS2_10policy_hubIfjN4cuda3__47maximumIvEEE10Policy1000EPfSB_jS8_ffNS5_3std3__410__identityEEEvT0_T1_T2_T3_T4_T6_ --------------------------
	.section	.nv.shared._ZN3cub18CUB_300001_SM_10006detail6reduce28DeviceReduceSingleTileKernelINS2_10policy_hubIfjN4cuda3__47maximumIvEEE10Policy1000EPfSB_jS8_ffNS5_3std3__410__identityEEEvT0_T1_T2_T3_T4_T6_,"aw",@nobits
	.sectionflags	@""
	.align	4
.nv.shared._ZN3cub18CUB_300001_SM_10006detail6reduce28DeviceReduceSingleTileKernelINS2_10policy_hubIfjN4cuda3__47maximumIvEEE10Policy1000EPfSB_jS8_ffNS5_3std3__410__identityEEEvT0_T1_T2_T3_T4_T6_:
	.zero		1068


//--------------------- .nv.shared._Z15matrix_multiplyILi16ELi16ELi16EEvPKfS1_Pfiii --------------------------
	.section	.nv.shared._Z15matrix_multiplyILi16ELi16ELi16EEvPKfS1_Pfiii,"aw",@nobits
	.sectionflags	@""
	.align	4
.nv.shared._Z15matrix_multiplyILi16ELi16ELi16EEvPKfS1_Pfiii:
	.zero		3072


//--------------------- .nv.constant0._ZN3cub18CUB_300001_SM_10006detail6reduce28DeviceReduceSingleTileKernelINS2_10policy_hubIfjN4cuda3__47maximumIvEEE10Policy1000EPfSB_iS8_ffNS5_3std3__410__identityEEEvT0_T1_T2_T3_T4_T6_ --------------------------
	.section	.nv.constant0._ZN3cub18CUB_300001_SM_10006detail6reduce28DeviceReduceSingleTileKernelINS2_10policy_hubIfjN4cuda3__47maximumIvEEE10Policy1000EPfSB_iS8_ffNS5_3std3__410__identityEEEvT0_T1_T2_T3_T4_T6_,"a",@progbits
	.sectionflags	@""
	.align	4
.nv.constant0._ZN3cub18CUB_300001_SM_10006detail6reduce28DeviceReduceSingleTileKernelINS2_10policy_hubIfjN4cuda3__47maximumIvEEE10Policy1000EPfSB_iS8_ffNS5_3std3__410__identityEEEvT0_T1_T2_T3_T4_T6_:
	.zero		925


//--------------------- .nv.constant0._ZN3cub18CUB_300001_SM_10006detail6reduce18DeviceReduceKernelINS2_10policy_hubIfjN4cuda3__47maximumIvEEE10Policy1000EPfjS8_fNS5_3std3__410__identityEEEvT0_PT3_T1_NS0_13GridEvenShareISI_EET2_T4_ --------------------------
	.section	.nv.constant0._ZN3cub18CUB_300001_SM_10006detail6reduce18DeviceReduceKernelINS2_10policy_hubIfjN4cuda3__47maximumIvEEE10Policy1000EPfjS8_fNS5_3std3__410__identityEEEvT0_PT3_T1_NS0_13GridEvenShareISI_EET2_T4_,"a",@progbits
	.sectionflags	@""
	.align	4
.nv.constant0._ZN3cub18CUB_300001_SM_10006detail6reduce18DeviceReduceKernelINS2_10policy_hubIfjN4cuda3__47maximumIvEEE10Policy1000EPfjS8_fNS5_3std3__410__identityEEEvT0_PT3_T1_NS0_13GridEvenShareISI_EET2_T4_:
	.zero		958


//--------------------- .nv.constant0._ZN3cub18CUB_300001_SM_10006detail6reduce28DeviceReduceSingleTileKernelINS2_10policy_hubIfjN4cuda3__47maximumIvEEE10Policy1000EPfSB_jS8_ffNS5_3std3__410__identityEEEvT0_T1_T2_T3_T4_T6_ --------------------------
	.section	.nv.constant0._ZN3cub18CUB_300001_SM_10006detail6reduce28DeviceReduceSingleTileKernelINS2_10policy_hubIfjN4cuda3__47maximumIvEEE10Policy1000EPfSB_jS8_ffNS5_3std3__410__identityEEEvT0_T1_T2_T3_T4_T6_,"a",@progbits
	.sectionflags	@""
	.align	4
.nv.constant0._ZN3cub18CUB_300001_SM_10006detail6reduce28DeviceReduceSingleTileKernelINS2_10policy_hubIfjN4cuda3__47maximumIvEEE10Policy1000EPfSB_jS8_ffNS5_3std3__410__identityEEEvT0_T1_T2_T3_T4_T6_:
	.zero		925


//--------------------- .nv.constant0._ZN3cub18CUB_300001_SM_10006detail11EmptyKernelIvEEvv --------------------------
	.section	.nv.constant0._ZN3cub18CUB_300001_SM_10006detail11EmptyKernelIvEEvv,"a",@progbits
	.sectionflags	@""
	.align	4
.nv.constant0._ZN3cub18CUB_300001_SM_10006detail11EmptyKernelIvEEvv:
	.zero		896


//--------------------- .nv.constant0._Z15matrix_multiplyILi16ELi16ELi16EEvPKfS1_Pfiii --------------------------
	.section	.nv.constant0._Z15matrix_multiplyILi16ELi16ELi16EEvPKfS1_Pfiii,"a",@progbits
	.sectionflags	@""
	.align	4
.nv.constant0._Z15matrix_multiplyILi16ELi16ELi16EEvPKfS1_Pfiii:
	.zero		932


//--------------------- .nv.constant0._Z16compute_abs_diffPKfS0_Pfi --------------------------
	.section	.nv.constant0._Z16compute_abs_diffPKfS0_Pfi,"a",@progbits
	.sectionflags	@""
	.align	4
.nv.constant0._Z16compute_abs_diffPKfS0_Pfi:
	.zero		924


//--------------------- SYMBOLS --------------------------

	.type		.nv.reservedSmem.offset0,@object
	.size		.nv.reservedSmem.offset0,0x4
	.type		.nv.reservedSmem.cap,@object
	.size		.nv.reservedSmem.cap,0x4
